def attn_fwd(
    Q,
    K,
    V,
    Out,
    Lse,
    sm_scale,
    stride_qz,
    stride_qh,
    stride_qm,
    stride_qk,
    stride_kz,
    stride_kh,
    stride_kn,
    stride_kk,
    stride_vz,
    stride_vh,
    stride_vn,
    stride_vk,
    stride_oz,
    stride_oh,
    stride_om,
    stride_ok,
    seqlen_q,
    seqlen_k,
    BLOCK_M: tl.constexpr,
    BLOCK_N: tl.constexpr,
    HEAD_DIM: tl.constexpr,
    CAUSAL: tl.constexpr,
):
    start_m = tl.program_id(0)
    off_hz = tl.program_id(1)
    q_off = off_hz * stride_qh
    k_off = off_hz * stride_kh
    v_off = off_hz * stride_vh
    offs_m = start_m * BLOCK_M + tl.arange(0, BLOCK_M)
    offs_d = tl.arange(0, HEAD_DIM)
    offs_n = tl.arange(0, BLOCK_N)
    q_ptrs = Q + q_off + offs_m[:, None] * stride_qm + offs_d[None, :] * stride_qk
    k_ptrs = K + k_off + offs_d[:, None] * stride_kk + offs_n[None, :] * stride_kn
    v_ptrs = V + v_off + offs_n[:, None] * stride_vn + offs_d[None, :] * stride_vk
    m_i = tl.full([BLOCK_M], float("-inf"), dtype=tl.float32)
    l_i = tl.zeros([BLOCK_M], dtype=tl.float32) + 1.0
    acc = tl.zeros([BLOCK_M, HEAD_DIM], dtype=tl.float32)
    q = tl.load(q_ptrs)
    acc, l_i, m_i = _attn_fwd_inner(
        acc,
        l_i,
        m_i,
        q,
        k_ptrs,
        v_ptrs,
        sm_scale,
        stride_kn,
        stride_vn,
        start_m,
        seqlen_k,
        BLOCK_M,
        BLOCK_N,
        HEAD_DIM,
        CAUSAL,
    )
    acc = acc / l_i[:, None]
    lse = m_i + tl.math.log2(l_i) / 1.4426950408889634
    o_ptrs = (
        Out
        + off_hz * stride_oh
        + offs_m[:, None] * stride_om
        + offs_d[None, :] * stride_ok
    )
    tl.store(o_ptrs, acc.to(Out.dtype.element_ty))
    tl.store(Lse + off_hz * seqlen_q + offs_m, lse)

# config = {"BLOCK_M": 256, "BLOCK_N": 64, "HEAD_DIM": 128, "arch": "sm_80", "causal": true, "dtype": "fp16", "num_stages": 2, "num_warps": 8}
# arch = sm_80


// ===== COMPILED SASS (sm_80) =====

	.target	sm_80

	.elftype	@"ET_EXEC"


//--------------------- .note.nv.tkinfo           --------------------------
	.section	.note.nv.tkinfo,"",@"SHT_NOTE"
	.sectionflags	@"SHF_NOTE_NV_TKINFO"
	.tkinfo
        /*0018*/ 	.word	0x00000002
        /*0030*/ 	.string	""
        /*0030*/ 	.string	"ptxas"
        /*0030*/ 	.string	"Cuda compilation tools, release 13.0, V13.0.88"
        /*0030*/ 	.string	"Build cuda_13.0.r13.0/compiler.36424714_0"
        /*0030*/ 	.string	"-v  -suppress-debug-info  -lineinfo  -arch sm_80 "



//--------------------- .note.nv.cuinfo           --------------------------
	.section	.note.nv.cuinfo,"",@"SHT_NOTE"
	.sectionflags	@"SHF_NOTE_NV_CUINFO"
        /*0018*/ 	.short	0x0002
        /*001a*/ 	.short	0x0050
        /*001c*/ 	.short	0x0082
	.zero		2


//--------------------- .nv.info                  --------------------------
	.section	.nv.info,"",@"SHT_CUDA_INFO"
	.align	4


	//----- nvinfo : EIATTR_REGCOUNT
	.align		4
        /*0000*/ 	.byte	0x04, 0x2f
        /*0002*/ 	.short	(.L_2 - .L_1)
	.align		4
.L_1:
        /*0004*/ 	.word	index@(attn_fwd)
        /*0008*/ 	.word	0x000000ff


	//----- nvinfo : EIATTR_FRAME_SIZE
	.align		4
.L_2:
        /*000c*/ 	.byte	0x04, 0x11
        /*000e*/ 	.short	(.L_4 - .L_3)
	.align		4
.L_3:
        /*0010*/ 	.word	index@(attn_fwd)
        /*0014*/ 	.word	0x00000288


	//----- nvinfo : EIATTR_MIN_STACK_SIZE
	.align		4
.L_4:
        /*0018*/ 	.byte	0x04, 0x12
        /*001a*/ 	.short	(.L_6 - .L_5)
	.align		4
.L_5:
        /*001c*/ 	.word	index@(attn_fwd)
        /*0020*/ 	.word	0x00000288
.L_6:


//--------------------- .nv.info.attn_fwd         --------------------------
	.section	.nv.info.attn_fwd,"",@"SHT_CUDA_INFO"
	.sectionflags	@""
	.align	4


	//----- nvinfo : EIATTR_CUDA_API_VERSION
	.align		4
        /*0000*/ 	.byte	0x04, 0x37
        /*0002*/ 	.short	(.L_8 - .L_7)
.L_7:
        /*0004*/ 	.word	0x00000082


	//----- nvinfo : EIATTR_SW2861232_WAR
	.align		4
.L_8:
        /*0008*/ 	.byte	0x01, 0x35
	.zero		2


	//----- nvinfo : EIATTR_PARAM_CBANK
	.align		4
        /*000c*/ 	.byte	0x04, 0x0a
        /*000e*/ 	.short	(.L_10 - .L_9)
	.align		4
.L_9:
        /*0010*/ 	.word	index@(.nv.constant0.attn_fwd)
        /*0014*/ 	.short	0x0160
        /*0016*/ 	.short	0x0088


	//----- nvinfo : EIATTR_CBANK_PARAM_SIZE
	.align		4
.L_10:
        /*0018*/ 	.byte	0x03, 0x19
        /*001a*/ 	.short	0x0088


	//----- nvinfo : EIATTR_KPARAM_INFO
	.align		4
        /*001c*/ 	.byte	0x04, 0x17
        /*001e*/ 	.short	(.L_12 - .L_11)
.L_11:
        /*0020*/ 	.word	0x00000000
        /*0024*/ 	.short	0x0019
        /*0026*/ 	.short	0x0080
        /*0028*/ 	.byte	0x00, 0xf4, 0x21, 0x00


	//----- nvinfo : EIATTR_KPARAM_INFO
	.align		4
.L_12:
        /*002c*/ 	.byte	0x04, 0x17
        /*002e*/ 	.short	(.L_14 - .L_13)
.L_13:
        /*0030*/ 	.word	0x00000000
        /*0034*/ 	.short	0x0018
        /*0036*/ 	.short	0x0078
        /*0038*/ 	.byte	0x00, 0xf4, 0x21, 0x00


	//----- nvinfo : EIATTR_KPARAM_INFO
	.align		4
.L_14:
        /*003c*/ 	.byte	0x04, 0x17
        /*003e*/ 	.short	(.L_16 - .L_15)
.L_15:
        /*0040*/ 	.word	0x00000000
        /*0044*/ 	.short	0x0017
        /*0046*/ 	.short	0x0070
        /*0048*/ 	.byte	0x00, 0xf0, 0x11, 0x00


	//----- nvinfo : EIATTR_KPARAM_INFO
	.align		4
.L_16:
        /*004c*/ 	.byte	0x04, 0x17
        /*004e*/ 	.short	(.L_18 - .L_17)
.L_17:
        /*0050*/ 	.word	0x00000000
        /*0054*/ 	.short	0x0016
        /*0056*/ 	.short	0x006c
        /*0058*/ 	.byte	0x00, 0xf0, 0x11, 0x00


	//----- nvinfo : EIATTR_KPARAM_INFO
	.align		4
.L_18:
        /*005c*/ 	.byte	0x04, 0x17
        /*005e*/ 	.short	(.L_20 - .L_19)
.L_19:
        /*0060*/ 	.word	0x00000000
        /*0064*/ 	.short	0x0015
        /*0066*/ 	.short	0x0068
        /*0068*/ 	.byte	0x00, 0xf0, 0x11, 0x00


	//----- nvinfo : EIATTR_KPARAM_INFO
	.align		4
.L_20:
        /*006c*/ 	.byte	0x04, 0x17
        /*006e*/ 	.short	(.L_22 - .L_21)
.L_21:
        /*0070*/ 	.word	0x00000000
        /*0074*/ 	.short	0x0014
        /*0076*/ 	.short	0x0064
        /*0078*/ 	.byte	0x00, 0xf0, 0x11, 0x00


	//----- nvinfo : EIATTR_KPARAM_INFO
	.align		4
.L_22:
        /*007c*/ 	.byte	0x04, 0x17
        /*007e*/ 	.short	(.L_24 - .L_23)
.L_23:
        /*0080*/ 	.word	0x00000000
        /*0084*/ 	.short	0x0013
        /*0086*/ 	.short	0x0060
        /*0088*/ 	.byte	0x00, 0xf0, 0x11, 0x00


	//----- nvinfo : EIATTR_KPARAM_INFO
	.align		4
.L_24:
        /*008c*/ 	.byte	0x04, 0x17
        /*008e*/ 	.short	(.L_26 - .L_25)
.L_25:
        /*0090*/ 	.word	0x00000000
        /*0094*/ 	.short	0x0012
        /*0096*/ 	.short	0x005c
        /*0098*/ 	.byte	0x00, 0xf0, 0x11, 0x00


	//----- nvinfo : EIATTR_KPARAM_INFO
	.align		4
.L_26:
        /*009c*/ 	.byte	0x04, 0x17
        /*009e*/ 	.short	(.L_28 - .L_27)
.L_27:
        /*00a0*/ 	.word	0x00000000
        /*00a4*/ 	.short	0x0011
        /*00a6*/ 	.short	0x0058
        /*00a8*/ 	.byte	0x00, 0xf0, 0x11, 0x00


	//----- nvinfo : EIATTR_KPARAM_INFO
	.align		4
.L_28:
        /*00ac*/ 	.byte	0x04, 0x17
        /*00ae*/ 	.short	(.L_30 - .L_29)
.L_29:
        /*00b0*/ 	.word	0x00000000
        /*00b4*/ 	.short	0x0010
        /*00b6*/ 	.short	0x0054
        /*00b8*/ 	.byte	0x00, 0xf0, 0x11, 0x00


	//----- nvinfo : EIATTR_KPARAM_INFO
	.align		4
.L_30:
        /*00bc*/ 	.byte	0x04, 0x17
        /*00be*/ 	.short	(.L_32 - .L_31)
.L_31:
        /*00c0*/ 	.word	0x00000000
        /*00c4*/ 	.short	0x000f
        /*00c6*/ 	.short	0x0050
        /*00c8*/ 	.byte	0x00, 0xf0, 0x11, 0x00


	//----- nvinfo : EIATTR_KPARAM_INFO
	.align		4
.L_32:
        /*00cc*/ 	.byte	0x04, 0x17
        /*00ce*/ 	.short	(.L_34 - .L_33)
.L_33:
        /*00d0*/ 	.word	0x00000000
        /*00d4*/ 	.short	0x000e
        /*00d6*/ 	.short	0x004c
        /*00d8*/ 	.byte	0x00, 0xf0, 0x11, 0x00


	//----- nvinfo : EIATTR_KPARAM_INFO
	.align		4
.L_34:
        /*00dc*/ 	.byte	0x04, 0x17
        /*00de*/ 	.short	(.L_36 - .L_35)
.L_35:
        /*00e0*/ 	.word	0x00000000
        /*00e4*/ 	.short	0x000d
        /*00e6*/ 	.short	0x0048
        /*00e8*/ 	.byte	0x00, 0xf0, 0x11, 0x00


	//----- nvinfo : EIATTR_KPARAM_INFO
	.align		4
.L_36:
        /*00ec*/ 	.byte	0x04, 0x17
        /*00ee*/ 	.short	(.L_38 - .L_37)
.L_37:
        /*00f0*/ 	.word	0x00000000
        /*00f4*/ 	.short	0x000c
        /*00f6*/ 	.short	0x0044
        /*00f8*/ 	.byte	0x00, 0xf0, 0x11, 0x00


	//----- nvinfo : EIATTR_KPARAM_INFO
	.align		4
.L_38:
        /*00fc*/ 	.byte	0x04, 0x17
        /*00fe*/ 	.short	(.L_40 - .L_39)
.L_39:
        /*0100*/ 	.word	0x00000000
        /*0104*/ 	.short	0x000b
        /*0106*/ 	.short	0x0040
        /*0108*/ 	.byte	0x00, 0xf0, 0x11, 0x00


	//----- nvinfo : EIATTR_KPARAM_INFO
	.align		4
.L_40:
        /*010c*/ 	.byte	0x04, 0x17
        /*010e*/ 	.short	(.L_42 - .L_41)
.L_41:
        /*0110*/ 	.word	0x00000000
        /*0114*/ 	.short	0x000a
        /*0116*/ 	.short	0x003c
        /*0118*/ 	.byte	0x00, 0xf0, 0x11, 0x00


	//----- nvinfo : EIATTR_KPARAM_INFO
	.align		4
.L_42:
        /*011c*/ 	.byte	0x04, 0x17
        /*011e*/ 	.short	(.L_44 - .L_43)
.L_43:
        /*0120*/ 	.word	0x00000000
        /*0124*/ 	.short	0x0009
        /*0126*/ 	.short	0x0038
        /*0128*/ 	.byte	0x00, 0xf0, 0x11, 0x00


	//----- nvinfo : EIATTR_KPARAM_INFO
	.align		4
.L_44:
        /*012c*/ 	.byte	0x04, 0x17
        /*012e*/ 	.short	(.L_46 - .L_45)
.L_45:
        /*0130*/ 	.word	0x00000000
        /*0134*/ 	.short	0x0008
        /*0136*/ 	.short	0x0034
        /*0138*/ 	.byte	0x00, 0xf0, 0x11, 0x00


	//----- nvinfo : EIATTR_KPARAM_INFO
	.align		4
.L_46:
        /*013c*/ 	.byte	0x04, 0x17
        /*013e*/ 	.short	(.L_48 - .L_47)
.L_47:
        /*0140*/ 	.word	0x00000000
        /*0144*/ 	.short	0x0007
        /*0146*/ 	.short	0x0030
        /*0148*/ 	.byte	0x00, 0xf0, 0x11, 0x00


	//----- nvinfo : EIATTR_KPARAM_INFO
	.align		4
.L_48:
        /*014c*/ 	.byte	0x04, 0x17
        /*014e*/ 	.short	(.L_50 - .L_49)
.L_49:
        /*0150*/ 	.word	0x00000000
        /*0154*/ 	.short	0x0006
        /*0156*/ 	.short	0x002c
        /*0158*/ 	.byte	0x00, 0xf0, 0x11, 0x00


	//----- nvinfo : EIATTR_KPARAM_INFO
	.align		4
.L_50:
        /*015c*/ 	.byte	0x04, 0x17
        /*015e*/ 	.short	(.L_52 - .L_51)
.L_51:
        /*0160*/ 	.word	0x00000000
        /*0164*/ 	.short	0x0005
        /*0166*/ 	.short	0x0028
        /*0168*/ 	.byte	0x00, 0xf0, 0x11, 0x00


	//----- nvinfo : EIATTR_KPARAM_INFO
	.align		4
.L_52:
        /*016c*/ 	.byte	0x04, 0x17
        /*016e*/ 	.short	(.L_54 - .L_53)
.L_53:
        /*0170*/ 	.word	0x00000000
        /*0174*/ 	.short	0x0004
        /*0176*/ 	.short	0x0020
        /*0178*/ 	.byte	0x00, 0xf4, 0x21, 0x00


	//----- nvinfo : EIATTR_KPARAM_INFO
	.align		4
.L_54:
        /*017c*/ 	.byte	0x04, 0x17
        /*017e*/ 	.short	(.L_56 - .L_55)
.L_55:
        /*0180*/ 	.word	0x00000000
        /*0184*/ 	.short	0x0003
        /*0186*/ 	.short	0x0018
        /*0188*/ 	.byte	0x00, 0xf4, 0x21, 0x00


	//----- nvinfo : EIATTR_KPARAM_INFO
	.align		4
.L_56:
        /*018c*/ 	.byte	0x04, 0x17
        /*018e*/ 	.short	(.L_58 - .L_57)
.L_57:
        /*0190*/ 	.word	0x00000000
        /*0194*/ 	.short	0x0002
        /*0196*/ 	.short	0x0010
        /*0198*/ 	.byte	0x00, 0xf4, 0x21, 0x00


	//----- nvinfo : EIATTR_KPARAM_INFO
	.align		4
.L_58:
        /*019c*/ 	.byte	0x04, 0x17
        /*019e*/ 	.short	(.L_60 - .L_59)
.L_59:
        /*01a0*/ 	.word	0x00000000
        /*01a4*/ 	.short	0x0001
        /*01a6*/ 	.short	0x0008
        /*01a8*/ 	.byte	0x00, 0xf4, 0x21, 0x00


	//----- nvinfo : EIATTR_KPARAM_INFO
	.align		4
.L_60:
        /*01ac*/ 	.byte	0x04, 0x17
        /*01ae*/ 	.short	(.L_62 - .L_61)
.L_61:
        /*01b0*/ 	.word	0x00000000
        /*01b4*/ 	.short	0x0000
        /*01b6*/ 	.short	0x0000
        /*01b8*/ 	.byte	0x00, 0xf4, 0x21, 0x00


	//----- nvinfo : EIATTR_MAXREG_COUNT
	.align		4
.L_62:
        /*01bc*/ 	.byte	0x03, 0x1b
        /*01be*/ 	.short	0x00ff


	//----- nvinfo : EIATTR_NUM_BARRIERS
	.align		4
        /*01c0*/ 	.byte	0x02, 0x4c
        /*01c2*/ 	.byte	0x01
	.zero		1


	//----- nvinfo : EIATTR_ANNOTATIONS
	.align		4
        /*01c4*/ 	.byte	0x04, 0x55
        /*01c6*/ 	.short	(.L_64 - .L_63)


	//   ....[0]....
.L_63:
        /*01c8*/ 	.word	0x00000001
        /*01cc*/ 	.byte	0x70, 0x2d, 0x00, 0x00, 0x01, 0x00, 0x00, 0x00, 0x90, 0x2d, 0x00, 0x00, 0x01, 0x00, 0x00, 0x00
        /* <DEDUP_REMOVED lines=103> */
        /*084c*/ 	.byte	0x10, 0xbe, 0x00, 0x00, 0x01, 0x00, 0x00, 0x00, 0x20, 0xbe, 0x00, 0x00


	//----- nvinfo : EIATTR_MERCURY_ISA_VERSION
	.align		4
.L_64:
        /*0858*/ 	.byte	0x03, 0x5f
        /*085a*/ 	.short	0x0000


	//----- nvinfo : EIATTR_COOP_GROUP_MASK_REGIDS
	.align		4
        /*085c*/ 	.byte	0x04, 0x29
        /*085e*/ 	.short	(.L_66 - .L_65)


	//   ....[0]....
.L_65:
        /*0860*/ 	.word	0xffffffff


	//   ....[1]....
        /*0864*/ 	.word	0xffffffff


	//   ....[2]....
        /*0868*/ 	.word	0xffffffff


	//   ....[3]....
        /*086c*/ 	.word	0xffffffff


	//   ....[4]....
        /*0870*/ 	.word	0xffffffff


	//   ....[5]....
        /*0874*/ 	.word	0xffffffff


	//   ....[6]....
        /*0878*/ 	.word	0xffffffff


	//   ....[7]....
        /*087c*/ 	.word	0xffffffff


	//   ....[8]....
        /*0880*/ 	.word	0xffffffff


	//   ....[9]....
        /*0884*/ 	.word	0xffffffff


	//   ....[10]....
        /*0888*/ 	.word	0xffffffff


	//   ....[11]....
        /*088c*/ 	.word	0xffffffff


	//   ....[12]....
        /*0890*/ 	.word	0xffffffff


	//   ....[13]....
        /*0894*/ 	.word	0xffffffff


	//   ....[14]....
        /*0898*/ 	.word	0xffffffff


	//   ....[15]....
        /*089c*/ 	.word	0xffffffff


	//----- nvinfo : EIATTR_COOP_GROUP_INSTR_OFFSETS
	.align		4
.L_66:
        /*08a0*/ 	.byte	0x04, 0x28
        /*08a2*/ 	.short	(.L_68 - .L_67)


	//   ....[0]....
.L_67:
        /*08a4*/ 	.word	0x000078b0


	//   ....[1]....
        /*08a8*/ 	.word	0x000079e0


	//   ....[2]....
        /*08ac*/ 	.word	0x00007b40


	//   ....[3]....
        /*08b0*/ 	.word	0x00007dc0


	//   ....[4]....
        /*08b4*/ 	.word	0x00007de0


	//   ....[5]....
        /*08b8*/ 	.word	0x00007e20


	//   ....[6]....
        /*08bc*/ 	.word	0x00007e90


	//   ....[7]....
        /*08c0*/ 	.word	0x00007ee0


	//   ....[8]....
        /*08c4*/ 	.word	0x0000b8c0


	//   ....[9]....
        /*08c8*/ 	.word	0x0000b8e0


	//   ....[10]....
        /*08cc*/ 	.word	0x0000b8f0


	//   ....[11]....
        /*08d0*/ 	.word	0x0000b900


	//   ....[12]....
        /*08d4*/ 	.word	0x0000b990


	//   ....[13]....
        /*08d8*/ 	.word	0x0000b9b0


	//   ....[14]....
        /*08dc*/ 	.word	0x0000ba40


	//   ....[15]....
        /*08e0*/ 	.word	0x0000ba50


	//----- nvinfo : EIATTR_EXIT_INSTR_OFFSETS
	.align		4
.L_68:
        /*08e4*/ 	.byte	0x04, 0x1c
        /*08e6*/ 	.short	(.L_70 - .L_69)


	//   ....[0]....
.L_69:
        /*08e8*/ 	.word	0x00011180


	//----- nvinfo : EIATTR_REQNTID
	.align		4
.L_70:
        /*08ec*/ 	.byte	0x04, 0x10
        /*08ee*/ 	.short	(.L_72 - .L_71)
.L_71:
        /*08f0*/ 	.word	0x00000100
        /*08f4*/ 	.word	0x00000001
        /*08f8*/ 	.word	0x00000001
.L_72:


//--------------------- .nv.callgraph             --------------------------
	.section	.nv.callgraph,"",@"SHT_CUDA_CALLGRAPH"
	.align	4
	.sectionentsize	8
	.align		4
        /*0000*/ 	.word	0x00000000
	.align		4
        /*0004*/ 	.word	0xffffffff
	.align		4
        /*0008*/ 	.word	0x00000000
	.align		4
        /*000c*/ 	.word	0xfffffffe
	.align		4
        /*0010*/ 	.word	0x00000000
	.align		4
        /*0014*/ 	.word	0xfffffffd
	.align		4
        /*0018*/ 	.word	0x00000000
	.align		4
        /*001c*/ 	.word	0xfffffffc


//--------------------- .nv.rel.action            --------------------------
	.section	.nv.rel.action,"",@"SHT_CUDA_RELOCINFO"
	.align	8
	.sectionentsize	8
        /*0000*/ 	.byte	0x73, 0x00, 0x00, 0x00, 0x00, 0x00, 0x00, 0x00, 0x00, 0x00, 0x00, 0x11, 0x25, 0x00, 0x05, 0x36


//--------------------- .nv.constant4             --------------------------
	.section	.nv.constant4,"a",@progbits
	.align	8
	.align		8
.nv.constant4:
        /*0000*/ 	.dword	_$_str


//--------------------- .nv.constant0.attn_fwd    --------------------------
	.section	.nv.constant0.attn_fwd,"a",@progbits
	.sectionflags	@""
	.align	4
.nv.constant0.attn_fwd:
	.zero		488


//--------------------- .text.attn_fwd            --------------------------
	.section	.text.attn_fwd,"ax",@progbits
	.sectioninfo	@"SHI_REGISTERS=255"
	.align	128
        .global         attn_fwd
        .type           attn_fwd,@function
        .size           attn_fwd,(.L_x_3 - attn_fwd)
        .other          attn_fwd,@"STO_CUDA_ENTRY STV_DEFAULT"
attn_fwd:
.text.attn_fwd:
[----:B------:R-:W-:Y:S02]  /*0000*/  MOV R1, c[0x0][0x28] ;  /* 0x00000a0000017a02 */ /* 0x000fe40000000f00 */
[----:B------:R-:W0:Y:S01]  /*0010*/  S2R R0, SR_CTAID.X ;  /* 0x0000000000007919 */ /* 0x000e220000002500 */
[----:B------:R-:W-:Y:S01]  /*0020*/  IMAD.MOV.U32 R223, RZ, RZ, c[0x0][0x198] ;  /* 0x00006600ffdf7624 */ /* 0x000fe200078e00ff */
[----:B------:R-:W-:Y:S01]  /*0030*/  ULDC.64 UR6, c[0x0][0x118] ;  /* 0x0000460000067ab9 */ /* 0x000fe20000000a00 */
[----:B------:R-:W-:Y:S01]  /*0040*/  IADD3 R1, R1, -0x288, RZ ;  /* 0xfffffd7801017810 */ /* 0x000fe20007ffe0ff */
[----:B------:R-:W0:Y:S01]  /*0050*/  S2R R248, SR_TID.X ;  /* 0x0000000000f87919 */ /* 0x000e220000002100 */
[C---:B------:R-:W-:Y:S01]  /*0060*/  IMAD.SHL.U32 R7, R223.reuse, 0x10, RZ ;  /* 0x00000010df077824 */ /* 0x040fe200078e00ff */
[C---:B------:R-:W-:Y:S02]  /*0070*/  SHF.L.U32 R11, R223.reuse, 0x5, RZ ;  /* 0x00000005df0b7819 */ /* 0x040fe400000006ff */
[----:B------:R-:W1:Y:S01]  /*0080*/  S2R R250, SR_CTAID.Y ;  /* 0x0000000000fa7919 */ /* 0x000e620000002600 */
[----:B------:R-:W-:Y:S02]  /*0090*/  SHF.L.U32 R5, R223, 0x3, RZ ;  /* 0x00000003df057819 */ /* 0x000fe400000006ff */
[----:B0-----:R-:W-:Y:S01]  /*00a0*/  PRMT R3, R248, 0x6540, R0 ;  /* 0x00006540f8037816 */ /* 0x001fe20000000000 */
[----:B-1----:R-:W-:-:S04]  /*00b0*/  IMAD R2, R250, c[0x0][0x190], RZ ;  /* 0x00006400fa027a24 */ /* 0x002fc800078e02ff */
[----:B------:R-:W-:Y:S02]  /*00c0*/  IMAD R3, R3, c[0x0][0x194], RZ ;  /* 0x0000650003037a24 */ /* 0x000fe400078e02ff */
[C---:B------:R-:W-:Y:S02]  /*00d0*/  IMAD.SHL.U32 R8, R2.reuse, 0x2, RZ ;  /* 0x0000000202087824 */ /* 0x040fe400078e00ff */
[----:B------:R-:W-:Y:S01]  /*00e0*/  IMAD.HI R2, R2, 0x2, RZ ;  /* 0x0000000202027827 */ /* 0x000fe200078e02ff */
[----:B------:R-:W-:-:S03]  /*00f0*/  SHF.L.U32 R9, R3, 0x1, RZ ;  /* 0x0000000103097819 */ /* 0x000fc600000006ff */
[----:B------:R-:W-:Y:S01]  /*0100*/  IMAD.HI R3, R3, 0x2, RZ ;  /* 0x0000000203037827 */ /* 0x000fe200078e02ff */
[----:B------:R-:W-:-:S04]  /*0110*/  IADD3 R8, P0, P1, R9, c[0x0][0x160], R8 ;  /* 0x0000580009087a10 */ /* 0x000fc8000791e008 */
[----:B------:R-:W-:Y:S02]  /*0120*/  IADD3.X R9, R3, c[0x0][0x164], R2, P0, P1 ;  /* 0x0000590003097a10 */ /* 0x000fe400007e2402 */
[CC--:B------:R-:W-:Y:S02]  /*0130*/  LEA R246, P2, R223.reuse, R8.reuse, 0x6 ;  /* 0x00000008dff67211 */ /* 0x0c0fe400078430ff */
[-C--:B------:R-:W-:Y:S02]  /*0140*/  LEA R2, P0, R223, R8.reuse, 0x4 ;  /* 0x00000008df027211 */ /* 0x080fe400078020ff */
[-C--:B------:R-:W-:Y:S01]  /*0150*/  LEA.HI.X.SX32 R247, R11, R9.reuse, 0x1, P2 ;  /* 0x000000090bf77211 */ /* 0x080fe200010f0eff */
[----:B------:R-:W-:Y:S01]  /*0160*/  IMAD.SHL.U32 R11, R223, 0x40, RZ ;  /* 0x00000040df0b7824 */ /* 0x000fe200078e00ff */
[-C--:B------:R-:W-:Y:S01]  /*0170*/  LEA.HI.X.SX32 R3, R5, R9.reuse, 0x1, P0 ;  /* 0x0000000905037211 */ /* 0x080fe200000f0eff */
[C---:B------:R-:W-:Y:S01]  /*0180*/  IMAD R19, R223.reuse, 0x90, RZ ;  /* 0x00000090df137824 */ /* 0x040fe200078e02ff */
[CC--:B------:R-:W-:Y:S01]  /*0190*/  LEA R16, P0, R223.reuse, R8.reuse, 0x7 ;  /* 0x00000008df107211 */ /* 0x0c0fe200078038ff */
[C---:B------:R-:W-:Y:S01]  /*01a0*/  IMAD R13, R223.reuse, 0xa, RZ ;  /* 0x0000000adf0d7824 */ /* 0x040fe200078e02ff */
[CC--:B------:R-:W-:Y:S01]  /*01b0*/  LEA R4, P1, R223.reuse, R8.reuse, 0x5 ;  /* 0x00000008df047211 */ /* 0x0c0fe200078228ff */
[----:B------:R-:W-:Y:S01]  /*01c0*/  IMAD R29, R223, 0x48, RZ ;  /* 0x00000048df1d7824 */ /* 0x000fe200078e02ff */
[-C--:B------:R-:W-:Y:S01]  /*01d0*/  LEA.HI.X.SX32 R17, R11, R9.reuse, 0x1, P0 ;  /* 0x000000090b117211 */ /* 0x080fe200000f0eff */
[----:B------:R-:W-:Y:S01]  /*01e0*/  IMAD R21, R223, 0x28, RZ ;  /* 0x00000028df157824 */ /* 0x000fe200078e02ff */
[-C--:B------:R-:W-:Y:S01]  /*01f0*/  LEA.HI.X.SX32 R5, R7, R9.reuse, 0x1, P1 ;  /* 0x0000000907057211 */ /* 0x080fe200008f0eff */
[----:B------:R-:W-:Y:S01]  /*0200*/  IMAD R7, R223, 0x5, RZ ;  /* 0x00000005df077824 */ /* 0x000fe200078e02ff */
[-C--:B------:R-:W-:Y:S01]  /*0210*/  IADD3 R18, P2, R19, R8.reuse, RZ ;  /* 0x0000000813127210 */ /* 0x080fe20007f5e0ff */
[----:B------:R-:W-:Y:S01]  /*0220*/  IMAD R15, R223, 0x14, RZ ;  /* 0x00000014df0f7824 */ /* 0x000fe200078e02ff */
[-C--:B------:R-:W-:Y:S01]  /*0230*/  IADD3 R10, P0, R13, R8.reuse, RZ ;  /* 0x000000080d0a7210 */ /* 0x080fe20007f1e0ff */
[----:B------:R-:W-:Y:S01]  /*0240*/  IMAD R25, R223, 0x50, RZ ;  /* 0x00000050df197824 */ /* 0x000fe200078e02ff */
[-C--:B------:R-:W-:Y:S01]  /*0250*/  LEA.HI.X.SX32 R19, R29, R9.reuse, 0x1, P2 ;  /* 0x000000091d137211 */ /* 0x080fe200010f0eff */
[----:B------:R0:W2:Y:S01]  /*0260*/  LDG.E.U16 R245, [R16.64] ;  /* 0x0000000610f57981 */ /* 0x0000a2000c1e1500 */
[-C--:B------:R-:W-:Y:S01]  /*0270*/  IADD3 R14, P2, R21, R8.reuse, RZ ;  /* 0x00000008150e7210 */ /* 0x080fe20007f5e0ff */
[----:B------:R-:W-:Y:S01]  /*0280*/  IMAD R23, R223, 0x30, RZ ;  /* 0x00000030df177824 */ /* 0x000fe200078e02ff */
[-C--:B------:R-:W-:Y:S01]  /*0290*/  LEA.HI.X.SX32 R11, R7, R9.reuse, 0x1, P0 ;  /* 0x00000009070b7211 */ /* 0x080fe200000f0eff */
[----:B------:R-:W-:Y:S01]  /*02a0*/  IMAD R27, R223, 0xa0, RZ ;  /* 0x000000a0df1b7824 */ /* 0x000fe200078e02ff */
[-C--:B------:R-:W-:Y:S01]  /*02b0*/  IADD3 R12, P1, R15, R8.reuse, RZ ;  /* 0x000000080f0c7210 */ /* 0x080fe20007f3e0ff */
[----:B------:R1:W3:Y:S01]  /*02c0*/  LDG.E.U16 R4, [R4.64] ;  /* 0x0000000604047981 */ /* 0x0002e2000c1e1500 */
[----:B0-----:R-:W-:Y:S01]  /*02d0*/  IMAD R17, R223, 0xb0, RZ ;  /* 0x000000b0df117824 */ /* 0x001fe200078e02ff */
[-C--:B------:R-:W-:Y:S01]  /*02e0*/  IADD3 R16, P0, R25, R8.reuse, RZ ;  /* 0x0000000819107210 */ /* 0x080fe20007f1e0ff */
[----:B------:R-:W-:Y:S01]  /*02f0*/  IMAD R89, R223, 0x18, RZ ;  /* 0x00000018df597824 */ /* 0x000fe200078e02ff */
[----:B------:R-:W-:Y:S01]  /*0300*/  LEA.HI.X.SX32 R15, R15, R9, 0x1, P2 ;  /* 0x000000090f0f7211 */ /* 0x000fe200010f0eff */
[----:B------:R0:W4:Y:S01]  /*0310*/  LDG.E.U16 R244, [R18.64] ;  /* 0x0000000612f47981 */ /* 0x000122000c1e1500 */
[----:B------:R-:W-:-:S02]  /*0320*/  IADD3 R20, P2, R17, R8, RZ ;  /* 0x0000000811147210 */ /* 0x000fc40007f5e0ff */
[-C--:B------:R-:W-:Y:S01]  /*0330*/  LEA.HI.X.SX32 R13, R13, R9.reuse, 0x1, P1 ;  /* 0x000000090d0d7211 */ /* 0x080fe200008f0eff */
[----:B-1----:R1:W5:Y:S01]  /*0340*/  LDG.E.U16 R5, [R10.64] ;  /* 0x000000060a057981 */ /* 0x002362000c1e1500 */
[----:B------:R-:W-:Y:S01]  /*0350*/  LEA.HI.X.SX32 R17, R21, R9, 0x1, P0 ;  /* 0x0000000915117211 */ /* 0x000fe200000f0eff */
[----:B------:R-:W-:Y:S02]  /*0360*/  IMAD R101, R223, 0x58, RZ ;  /* 0x00000058df657824 */ /* 0x000fe400078e02ff */
[----:B------:R1:W2:Y:S01]  /*0370*/  LDG.E.U16 R7, [R12.64] ;  /* 0x000000060c077981 */ /* 0x0002a2000c1e1500 */
[----:B0-----:R-:W-:-:S03]  /*0380*/  IADD3 R18, P1, R27, R8, RZ ;  /* 0x000000081b127210 */ /* 0x001fc60007f3e0ff */
[----:B------:R0:W2:Y:S01]  /*0390*/  LDG.E.U16 R243, [R16.64] ;  /* 0x0000000610f37981 */ /* 0x0000a2000c1e1500 */
[-C--:B-1----:R-:W-:Y:S02]  /*03a0*/  IADD3 R10, P0, R23, R8.reuse, RZ ;  /* 0x00000008170a7210 */ /* 0x082fe40007f1e0ff */
[-C--:B------:R-:W-:Y:S01]  /*03b0*/  LEA.HI.X.SX32 R19, R25, R9.reuse, 0x1, P1 ;  /* 0x0000000919137211 */ /* 0x080fe200008f0eff */
[----:B------:R1:W2:Y:S01]  /*03c0*/  LDG.E.U16 R6, [R14.64] ;  /* 0x000000060e067981 */ /* 0x0002a2000c1e1500 */
[-C--:B------:R-:W-:Y:S01]  /*03d0*/  LEA.HI.X.SX32 R11, R89, R9.reuse, 0x1, P0 ;  /* 0x00000009590b7211 */ /* 0x080fe200000f0eff */
[C---:B------:R-:W-:Y:S02]  /*03e0*/  IMAD R13, R223.reuse, 0x60, RZ ;  /* 0x00000060df0d7824 */ /* 0x040fe400078e02ff */
[----:B------:R-:W-:Y:S01]  /*03f0*/  IMAD R25, R223, 0xc0, RZ ;  /* 0x000000c0df197824 */ /* 0x000fe200078e02ff */
[----:B------:R-:W-:Y:S01]  /*0400*/  LEA.HI.X.SX32 R21, R101, R9, 0x1, P2 ;  /* 0x0000000965157211 */ /* 0x000fe200010f0eff */
[----:B0-----:R-:W-:Y:S01]  /*0410*/  IMAD R17, R223, 0x92, RZ ;  /* 0x00000092df117824 */ /* 0x001fe200078e02ff */
[----:B------:R0:W2:Y:S01]  /*0420*/  LDG.E.U16 R240, [R10.64] ;  /* 0x000000060af07981 */ /* 0x0000a2000c1e1500 */
[----:B------:R-:W-:Y:S01]  /*0430*/  IADD3 R16, P5, R13, R8, RZ ;  /* 0x000000080d107210 */ /* 0x000fe20007fbe0ff */
[----:B------:R-:W-:-:S02]  /*0440*/  IMAD R12, R223, 0xd0, RZ ;  /* 0x000000d0df0c7824 */ /* 0x000fc400078e02ff */
[----:B-1----:R-:W-:Y:S01]  /*0450*/  IMAD R15, R223, 0x38, RZ ;  /* 0x00000038df0f7824 */ /* 0x002fe200078e02ff */
[-C--:B------:R-:W-:Y:S01]  /*0460*/  IADD3 R22, P3, R17, R8.reuse, RZ ;  /* 0x0000000811167210 */ /* 0x080fe20007f7e0ff */
[C---:B------:R-:W-:Y:S01]  /*0470*/  IMAD R61, R223.reuse, 0x70, RZ ;  /* 0x00000070df3d7824 */ /* 0x040fe200078e02ff */
[----:B------:R1:W2:Y:S01]  /*0480*/  LDG.E.U16 R241, [R20.64] ;  /* 0x0000000614f17981 */ /* 0x0002a2000c1e1500 */
[----:B0-----:R-:W-:Y:S01]  /*0490*/  IMAD R11, R223, 0x82, RZ ;  /* 0x00000082df0b7824 */ /* 0x001fe200078e02ff */
[-C--:B------:R-:W-:Y:S01]  /*04a0*/  IADD3 R10, P6, R25, R8.reuse, RZ ;  /* 0x00000008190a7210 */ /* 0x080fe20007fde0ff */
[----:B------:R-:W-:Y:S01]  /*04b0*/  IMAD R143, R223, 0x1c, RZ ;  /* 0x0000001cdf8f7824 */ /* 0x000fe200078e02ff */
[-C--:B------:R-:W-:Y:S01]  /*04c0*/  LEA.HI.X.SX32 R17, R23, R9.reuse, 0x1, P5 ;  /* 0x0000000917117211 */ /* 0x080fe200028f0eff */
[----:B------:R0:W2:Y:S01]  /*04d0*/  LDG.E.U16 R242, [R18.64] ;  /* 0x0000000612f27981 */ /* 0x0000a2000c1e1500 */
[----:B------:R-:W-:Y:S01]  /*04e0*/  IMAD R47, R223, 0x68, RZ ;  /* 0x00000068df2f7824 */ /* 0x000fe200078e02ff */
[-C--:B------:R-:W-:Y:S01]  /*04f0*/  IADD3 R24, P5, R15, R8.reuse, RZ ;  /* 0x000000080f187210 */ /* 0x080fe20007fbe0ff */
[----:B------:R-:W-:Y:S01]  /*0500*/  IMAD R27, R223, 0xb2, RZ ;  /* 0x000000b2df1b7824 */ /* 0x000fe200078e02ff */
[-C--:B-1----:R-:W-:Y:S01]  /*0510*/  IADD3 R20, P0, R11, R8.reuse, RZ ;  /* 0x000000080b147210 */ /* 0x082fe20007f1e0ff */
[C---:B------:R-:W-:Y:S01]  /*0520*/  IMAD R32, R223.reuse, 0xc2, RZ ;  /* 0x000000c2df207824 */ /* 0x040fe200078e02ff */
[-C--:B------:R-:W-:Y:S01]  /*0530*/  IADD3 R12, P4, R12, R8.reuse, RZ ;  /* 0x000000080c0c7210 */ /* 0x080fe20007f9e0ff */
[----:B------:R-:W-:Y:S01]  /*0540*/  IMAD R31, R223, 0x49, RZ ;  /* 0x00000049df1f7824 */ /* 0x000fe200078e02ff */
[-C--:B------:R-:W-:Y:S01]  /*0550*/  LEA.HI.X.SX32 R11, R13, R9.reuse, 0x1, P6 ;  /* 0x000000090d0b7211 */ /* 0x080fe200030f0eff */
[----:B------:R-:W-:Y:S01]  /*0560*/  IMAD R14, R223, 0xe0, RZ ;  /* 0x000000e0df0e7824 */ /* 0x000fe200078e02ff */
[-C--:B------:R-:W-:Y:S01]  /*0570*/  IADD3 R26, P6, R61, R8.reuse, RZ ;  /* 0x000000083d1a7210 */ /* 0x080fe20007fde0ff */
[----:B0-----:R-:W-:Y:S01]  /*0580*/  IMAD R19, R223, 0xa2, RZ ;  /* 0x000000a2df137824 */ /* 0x001fe200078e02ff */
        /* <DEDUP_REMOVED lines=9> */
[C---:B------:R-:W-:Y:S01]  /*0620*/  IMAD R39, R223.reuse, 0x9, RZ ;  /* 0x00000009df277824 */ /* 0x040fe200078e02ff */
[-C--:B------:R-:W-:Y:S01]  /*0630*/  IADD3 R32, P6, R32, R8.reuse, RZ ;  /* 0x0000000820207210 */ /* 0x080fe20007fde0ff */
[----:B------:R-:W-:Y:S01]  /*0640*/  IMAD R45, R223, 0x42, RZ ;  /* 0x00000042df2d7824 */ /* 0x000fe200078e02ff */
[-C--:B------:R-:W-:Y:S01]  /*0650*/  LEA.HI.X.SX32 R23, R31, R9.reuse, 0x1, P3 ;  /* 0x000000091f177211 */ /* 0x080fe200018f0eff */
[----:B------:R-:W-:Y:S01]  /*0660*/  IMAD R35, R223, 0x59, RZ ;  /* 0x00000059df237824 */ /* 0x000fe200078e02ff */
[-C--:B------:R-:W-:Y:S01]  /*0670*/  IADD3 R40, P3, R29, R8.reuse, RZ ;  /* 0x000000081d287210 */ /* 0x080fe20007f7e0ff */
[C---:B------:R-:W-:Y:S01]  /*0680*/  IMAD R49, R223.reuse, 0x69, RZ ;  /* 0x00000069df317824 */ /* 0x040fe200078e02ff */
[-C--:B------:R-:W-:Y:S01]  /*0690*/  IADD3 R14, P1, R14, R8.reuse, RZ ;  /* 0x000000080e0e7210 */ /* 0x080fe20007f3e0ff */
[----:B------:R-:W-:Y:S01]  /*06a0*/  IMAD R91, R223, 0x22, RZ ;  /* 0x00000022df5b7824 */ /* 0x000fe200078e02ff */
[-C--:B------:R-:W-:Y:S01]  /*06b0*/  LEA.HI.X.SX32 R29, R33, R9.reuse, 0x1, P4 ;  /* 0x00000009211d7211 */ /* 0x080fe200020f0eff */
[----:B------:R-:W-:Y:S01]  /*06c0*/  IMAD R53, R223, 0x21, RZ ;  /* 0x00000021df357824 */ /* 0x000fe200078e02ff */
[-C--:B------:R-:W-:Y:S01]  /*06d0*/  LEA.HI.X.SX32 R33, R37, R9.reuse, 0x1, P6 ;  /* 0x0000000925217211 */ /* 0x080fe200030f0eff */
[----:B------:R-:W-:Y:S01]  /*06e0*/  IMAD R81, R223, 0x72, RZ ;  /* 0x00000072df517824 */ /* 0x000fe200078e02ff */
[-C--:B------:R-:W-:Y:S01]  /*06f0*/  IADD3 R46, P6, R65, R8.reuse, RZ ;  /* 0x00000008412e7210 */ /* 0x080fe20007fde0ff */
[----:B------:R-:W-:Y:S01]  /*0700*/  IMAD R41, R223, 0x11, RZ ;  /* 0x00000011df297824 */ /* 0x000fe200078e02ff */
[-C--:B------:R-:W-:Y:S01]  /*0710*/  LEA.HI.X.SX32 R15, R61, R9.reuse, 0x1, P1 ;  /* 0x000000093d0f7211 */ /* 0x080fe200008f0eff */
[C---:B------:R-:W-:Y:S01]  /*0720*/  IMAD R18, R223.reuse, 0xf0, RZ ;  /* 0x000000f0df127824 */ /* 0x040fe200078e02ff */
[-C--:B------:R-:W-:Y:S01]  /*0730*/  IADD3 R34, P1, R34, R8.reuse, RZ ;  /* 0x0000000822227210 */ /* 0x080fe20007f3e0ff */
[----:B------:R-:W-:Y:S01]  /*0740*/  IMAD R67, R223, 0x52, RZ ;  /* 0x00000052df437824 */ /* 0x000fe200078e02ff */
[-C--:B------:R-:W-:Y:S01]  /*0750*/  IADD3 R42, P4, R47, R8.reuse, RZ ;  /* 0x000000082f2a7210 */ /* 0x080fe20007f9e0ff */
[----:B------:R-:W-:Y:S01]  /*0760*/  IMAD R59, R223, 0x39, RZ ;  /* 0x00000039df3b7824 */ /* 0x000fe200078e02ff */
[-C--:B------:R-:W-:Y:S01]  /*0770*/  LEA.HI.X.SX32 R47, R39, R9.reuse, 0x1, P6 ;  /* 0x00000009272f7211 */ /* 0x080fe200030f0eff */
[----:B------:R-:W-:Y:S01]  /*0780*/  IMAD R21, R223, 0x41, RZ ;  /* 0x00000041df157824 */ /* 0x000fe200078e02ff */
        /* <DEDUP_REMOVED lines=9> */
[----:B------:R-:W-:Y:S01]  /*0820*/  IMAD R36, R223, 0xe2, RZ ;  /* 0x000000e2df247824 */ /* 0x000fe200078e02ff */
[-C--:B------:R-:W-:Y:S01]  /*0830*/  IADD3 R58, P6, R81, R8.reuse, RZ ;  /* 0x00000008513a7210 */ /* 0x080fe20007fde0ff */
[----:B------:R-:W-:Y:S01]  /*0840*/  IMAD R68, R223, 0x79, RZ ;  /* 0x00000079df447824 */ /* 0x000fe200078e02ff */
[----:B------:R-:W-:Y:S01]  /*0850*/  LEA.HI.X.SX32 R49, R41, R9, 0x1, P1 ;  /* 0x0000000929317211 */ /* 0x000fe200008f0eff */
[----:B------:R-:W-:Y:S01]  /*0860*/  IMAD R78, R223, 0x34, RZ ;  /* 0x00000034df4e7824 */ /* 0x000fe200078e02ff */
[----:B------:R-:W-:-:S02]  /*0870*/  IADD3 R18, P2, R18, R8, RZ ;  /* 0x0000000812127210 */ /* 0x000fc40007f5e0ff */
[C---:B------:R-:W-:Y:S01]  /*0880*/  SHF.L.U32 R75, R223.reuse, 0x1, RZ ;  /* 0x00000001df4b7819 */ /* 0x040fe200000006ff */
        /* <DEDUP_REMOVED lines=8> */
[C---:B------:R-:W-:Y:S01]  /*0910*/  IMAD R43, R223.reuse, 0xd, RZ ;  /* 0x0000000ddf2b7824 */ /* 0x040fe200078e02ff */
[-C--:B------:R-:W-:Y:S01]  /*0920*/  IADD3 R38, P0, R38, R8.reuse, RZ ;  /* 0x0000000826267210 */ /* 0x080fe20007f1e0ff */
[C---:B------:R-:W-:Y:S01]  /*0930*/  IMAD R72, R223.reuse, 0xb4, RZ ;  /* 0x000000b4df487824 */ /* 0x040fe200078e02ff */
[-C--:B------:R-:W-:Y:S01]  /*0940*/  LEA.HI.X.SX32 R19, R114, R9.reuse, 0x1, P2 ;  /* 0x0000000972137211 */ /* 0x080fe200010f0eff */
        /* <DEDUP_REMOVED lines=8> */
[C---:B------:R-:W-:Y:S01]  /*09d0*/  IMAD R73, R223.reuse, 0x96, RZ ;  /* 0x00000096df497824 */ /* 0x040fe200078e02ff */
[-C--:B------:R-:W-:Y:S01]  /*09e0*/  LEA.HI.X.SX32 R39, R68, R9.reuse, 0x1, P0 ;  /* 0x0000000944277211 */ /* 0x080fe200000f0eff */
[C---:B------:R-:W-:Y:S01]  /*09f0*/  IMAD R164, R223.reuse, 0x5a, RZ ;  /* 0x0000005adfa47824 */ /* 0x040fe200078e02ff */
[-C--:B------:R-:W-:Y:S01]  /*0a00*/  IADD3 R70, P6, R78, R8.reuse, RZ ;  /* 0x000000084e467210 */ /* 0x080fe20007fde0ff */
[----:B------:R-:W-:Y:S01]  /*0a10*/  IMAD R133, R223, 0x44, RZ ;  /* 0x00000044df857824 */ /* 0x000fe200078e02ff */
[-C--:B------:R-:W-:Y:S01]  /*0a20*/  IADD3 R68, P0, R71, R8.reuse, RZ ;  /* 0x0000000847447210 */ /* 0x080fe20007f1e0ff */
[C---:B------:R-:W-:Y:S01]  /*0a30*/  IMAD R79, R223.reuse, 0xa6, RZ ;  /* 0x000000a6df4f7824 */ /* 0x040fe200078e02ff */
[-C--:B------:R-:W-:Y:S01]  /*0a40*/  LEA.HI.X.SX32 R37, R50, R9.reuse, 0x1, P2 ;  /* 0x0000000932257211 */ /* 0x080fe200010f0eff */
[C---:B------:R-:W-:Y:S01]  /*0a50*/  IMAD R155, R223.reuse, 0x6a, RZ ;  /* 0x0000006adf9b7824 */ /* 0x040fe200078e02ff */
[CC--:B------:R-:W-:Y:S01]  /*0a60*/  LEA.HI.X.SX32 R61, R223.reuse, R9.reuse, 0x1, P1 ;  /* 0x00000009df3d7211 */ /* 0x0c0fe200008f0eff */
        /* <DEDUP_REMOVED lines=8> */
[C---:B------:R-:W-:Y:S01]  /*0af0*/  IMAD R99, R223.reuse, 0xc6, RZ ;  /* 0x000000c6df637824 */ /* 0x040fe200078e02ff */
[-C--:B------:R-:W-:Y:S01]  /*0b00*/  IADD3 R72, P3, R72, R8.reuse, RZ ;  /* 0x0000000848487210 */ /* 0x080fe20007f7e0ff */
[----:B------:R-:W-:Y:S01]  /*0b10*/  IMAD R160, R223, 0x3a, RZ ;  /* 0x0000003adfa07824 */ /* 0x000fe200078e02ff */
[-C--:B------:R-:W-:Y:S01]  /*0b20*/  LEA.HI.X.SX32 R69, R43, R9.reuse, 0x1, P0 ;  /* 0x000000092b457211 */ /* 0x080fe200000f0eff */
        /* <DEDUP_REMOVED lines=12> */
[----:B------:R-:W-:Y:S01]  /*0bf0*/  IMAD R105, R223, 0x6b, RZ ;  /* 0x0000006bdf697824 */ /* 0x000fe200078e02ff */
[-C--:B------:R-:W-:Y:S01]  /*0c00*/  IADD3 R86, P1, R73, R8.reuse, RZ ;  /* 0x0000000849567210 */ /* 0x080fe20007f3e0ff */
[C---:B------:R-:W-:Y:S01]  /*0c10*/  IMAD R135, R223.reuse, 0x6, RZ ;  /* 0x00000006df877824 */ /* 0x040fe200078e02ff */
        /* <DEDUP_REMOVED lines=21> */
[C---:B------:R-:W-:Y:S01]  /*0d70*/  IMAD R87, R223.reuse, 0x4b, RZ ;  /* 0x0000004bdf577824 */ /* 0x040fe200078e02ff */
[CC--:B------:R-:W-:Y:S01]  /*0d80*/  LEA R74, P0, R223.reuse, R8.reuse, 0x2 ;  /* 0x00000008df4a7211 */ /* 0x0c0fe200078010ff */
[----:B------:R-:W-:Y:S01]  /*0d90*/  IMAD R100, R223, 0xb6, RZ ;  /* 0x000000b6df647824 */ /* 0x000fe200078e02ff */
[-C--:B------:R-:W-:Y:S01]  /*0da0*/  IADD3 R102, P6, R99, R8.reuse, RZ ;  /* 0x0000000863667210 */ /* 0x080fe20007fde0ff */
[C---:B------:R-:W-:Y:S01]  /*0db0*/  IMAD R123, R223.reuse, 0x1b, RZ ;  /* 0x0000001bdf7b7824 */ /* 0x040fe200078e02ff */
        /* <DEDUP_REMOVED lines=8> */
[----:B------:R-:W-:Y:S01]  /*0e40*/  LEA.HI.X.SX32 R57, R57, R9, 0x1, P2 ;  /* 0x0000000939397211 */ /* 0x000fe200010f0eff */
[----:B------:R-:W-:Y:S01]  /*0e50*/  IMAD R217, R223, 0x76, RZ ;  /* 0x00000076dfd97824 */ /* 0x000fe200078e02ff */
[-C--:B------:R-:W-:Y:S01]  /*0e60*/  IADD3 R80, P0, R82, R8.reuse, RZ ;  /* 0x0000000852507210 */ /* 0x080fe20007f1e0ff */
[----:B------:R0:W2:Y:S01]  /*0e70*/  LDG.E.U16 R3, [R2.64] ;  /* 0x0000000602037981 */ /* 0x0000a2000c1e1500 */
[----:B------:R-:W-:-:S02]  /*0e80*/  IADD3 R62, P2, R62, R8, RZ ;  /* 0x000000083e3e7210 */ /* 0x000fc40007f5e0ff */
        /* <DEDUP_REMOVED lines=13> */
[C---:B0-----:R-:W-:Y:S01]  /*0f60*/  IMAD R2, R223.reuse, 0x5b, RZ ;  /* 0x0000005bdf027824 */ /* 0x041fe200078e02ff */
        /* <DEDUP_REMOVED lines=24> */
[-C--:B------:R-:W-:Y:S01]  /*10f0*/  IADD3 R110, P1, R89, R8.reuse, RZ ;  /* 0x00000008596e7210 */ /* 0x080fe20007f3e0ff */
[----:B------:R-:W-:Y:S01]  /*1100*/  IMAD.SHL.U32 R145, R223, 0x4, RZ ;  /* 0x00000004df917824 */ /* 0x000fe200078e00ff */
[-C--:B------:R-:W-:Y:S01]  /*1110*/  LEA.HI.X.SX32 R123, R123, R9.reuse, 0x1, P6 ;  /* 0x000000097b7b7211 */ /* 0x080fe200030f0eff */
[----:B------:R-:W-:Y:S01]  /*1120*/  IMAD R150, R223, 0xd8, RZ ;  /* 0x000000d8df967824 */ /* 0x000fe200078e02ff */
[-C--:B------:R-:W-:Y:S01]  /*1130*/  LEA.HI.X.SX32 R125, R125, R9.reuse, 0x1, P4 ;  /* 0x000000097d7d7211 */ /* 0x080fe200020f0eff */
[C---:B------:R-:W-:Y:S01]  /*1140*/  IMAD R161, R223.reuse, 0x1d, RZ ;  /* 0x0000001ddfa17824 */ /* 0x040fe200078e02ff */
[-C--:B------:R-:W-:Y:S01]  /*1150*/  LEA.HI.X.SX32 R89, R112, R9.reuse, 0x1, P3 ;  /* 0x0000000970597211 */ /* 0x080fe200018f0eff */
[----:B------:R-:W-:Y:S01]  /*1160*/  IMAD R127, R223, 0x2b, RZ ;  /* 0x0000002bdf7f7824 */ /* 0x000fe200078e02ff */
[-C--:B------:R-:W-:Y:S01]  /*1170*/  IADD3 R128, P6, R211, R8.reuse, RZ ;  /* 0x00000008d3807210 */ /* 0x080fe20007fde0ff */
[----:B------:R-:W-:Y:S01]  /*1180*/  IMAD R176, R223, 0x9a, RZ ;  /* 0x0000009adfb07824 */ /* 0x000fe200078e02ff */
[-C--:B------:R-:W-:Y:S01]  /*1190*/  IADD3 R130, P4, R217, R8.reuse, RZ ;  /* 0x00000008d9827210 */ /* 0x080fe20007f9e0ff */
[----:B------:R-:W-:Y:S01]  /*11a0*/  IMAD R132, R223, 0x88, RZ ;  /* 0x00000088df847824 */ /* 0x000fe200078e02ff */
[-C--:B------:R-:W-:Y:S01]  /*11b0*/  IADD3 R112, P3, R101, R8.reuse, RZ ;  /* 0x0000000865707210 */ /* 0x080fe20007f7e0ff */
[C---:B------:R-:W-:Y:S01]  /*11c0*/  IMAD R151, R223.reuse, 0x6c, RZ ;  /* 0x0000006cdf977824 */ /* 0x040fe200078e02ff */
[-C--:B------:R-:W-:Y:S01]  /*11d0*/  LEA.HI.X.SX32 R83, R170, R9.reuse, 0x1, P5 ;  /* 0x00000009aa537211 */ /* 0x080fe200028f0eff */
[C---:B------:R-:W-:Y:S01]  /*11e0*/  IMAD R177, R223.reuse, 0x4d, RZ ;  /* 0x0000004ddfb17824 */ /* 0x040fe200078e02ff */
[-C--:B------:R-:W-:Y:S01]  /*11f0*/  LEA.HI.X.SX32 R101, R2, R9.reuse, 0x1, P0 ;  /* 0x0000000902657211 */ /* 0x080fe200000f0eff */
[C---:B------:R-:W-:Y:S01]  /*1200*/  IMAD R181, R223.reuse, 0x2e, RZ ;  /* 0x0000002edfb57824 */ /* 0x040fe200078e02ff */
        /* <DEDUP_REMOVED lines=49> */
[C---:B------:R-:W-:Y:S01]  /*1520*/  IMAD R171, R223.reuse, 0x3d, RZ ;  /* 0x0000003ddfab7824 */ /* 0x040fe200078e02ff */
        /* <DEDUP_REMOVED lines=9> */
[----:B------:R-:W-:Y:S01]  /*15c0*/  IMAD R249, R223, 0x8c, RZ ;  /* 0x0000008cdff97824 */ /* 0x000fe200078e02ff */
[----:B------:R-:W-:Y:S01]  /*15d0*/  LEA.HI.X.SX32 R141, R141, R9, 0x1, P6 ;  /* 0x000000098d8d7211 */ /* 0x000fe200030f0eff */
[----:B------:R0:W2:Y:S01]  /*15e0*/  LDG.E.U16 R246, [R246.64] ;  /* 0x00000006f6f67981 */ /* 0x0000a2000c1e1500 */
[----:B------:R-:W-:-:S02]  /*15f0*/  IADD3 R176, P1, R176, R8, RZ ;  /* 0x00000008b0b07210 */ /* 0x000fc40007f3e0ff */
        /* <DEDUP_REMOVED lines=21> */
[C---:B------:R-:W-:Y:S01]  /*1750*/  IMAD R191, R223.reuse, 0x65, RZ ;  /* 0x00000065dfbf7824 */ /* 0x040fe200078e02ff */
[-C--:B------:R-:W-:Y:S01]  /*1760*/  IADD3 R164, P6, R164, R8.reuse, RZ ;  /* 0x00000008a4a47210 */ /* 0x080fe20007fde0ff */
[----:B------:R-:W-:Y:S01]  /*1770*/  IMAD R201, R223, 0x7d, RZ ;  /* 0x0000007ddfc97824 */ /* 0x000fe200078e02ff */
[-C--:B------:R-:W-:Y:S01]  /*1780*/  LEA.HI.X.SX32 R167, R167, R9.reuse, 0x1, P2 ;  /* 0x00000009a7a77211 */ /* 0x080fe200010f0eff */
[----:B------:R-:W-:Y:S01]  /*1790*/  IMAD R237, R223, 0xbc, RZ ;  /* 0x000000bcdfed7824 */ /* 0x000fe200078e02ff */
[----:B------:R-:W-:Y:S01]  /*17a0*/  IADD3 R182, P2, R173, R8, RZ ;  /* 0x00000008adb67210 */ /* 0x000fe20007f5e0ff */
[----:B------:R-:W-:Y:S01]  /*17b0*/  IMAD R233, R223, 0xdc, RZ ;  /* 0x000000dcdfe97824 */ /* 0x000fe200078e02ff */
[-C--:B------:R-:W-:Y:S01]  /*17c0*/  LEA.HI.X.SX32 R163, R163, R9.reuse, 0x1, P3 ;  /* 0x00000009a3a37211 */ /* 0x080fe200018f0eff */
[----:B------:R1:W2:Y:S01]  /*17d0*/  LDG.E.U16 R2, [R8.64] ;  /* 0x0000000608027981 */ /* 0x0002a2000c1e1500 */
[----:B------:R-:W-:-:S02]  /*17e0*/  LEA.HI.X.SX32 R193, R193, R9, 0x1, P1 ;  /* 0x00000009c1c17211 */ /* 0x000fc400008f0eff */
[-C--:B------:R-:W-:Y:S01]  /*17f0*/  LEA.HI.X.SX32 R149, R149, R9.reuse, 0x1, P0 ;  /* 0x0000000995957211 */ /* 0x080fe200000f0eff */
[----:B0-----:R-:W-:Y:S01]  /*1800*/  IMAD R247, R223, 0x9c, RZ ;  /* 0x0000009cdff77824 */ /* 0x001fe200078e02ff */
[-C--:B------:R-:W-:Y:S01]  /*1810*/  LEA.HI.X.SX32 R153, R153, R9.reuse, 0x1, P5 ;  /* 0x0000000999997211 */ /* 0x080fe200028f0eff */
[----:B------:R-:W2:Y:S01]  /*1820*/  LDG.E.U16 R16, [R16.64] ;  /* 0x0000000610107981 */ /* 0x000ea2000c1e1500 */
[-C--:B------:R-:W-:Y:S02]  /*1830*/  IADD3 R178, P3, R178, R8.reuse, RZ ;  /* 0x00000008b2b27210 */ /* 0x080fe40007f7e0ff */
[----:B------:R-:W-:Y:S01]  /*1840*/  LEA.HI.X.SX32 R165, R165, R9, 0x1, P6 ;  /* 0x00000009a5a57211 */ /* 0x000fe200030f0eff */
[----:B------:R0:W2:Y:S01]  /*1850*/  LDG.E.U16 R10, [R10.64] ;  /* 0x000000060a0a7981 */ /* 0x0000a2000c1e1500 */
[-C--:B------:R-:W-:Y:S02]  /*1860*/  IADD3 R198, P1, R198, R8.reuse, RZ ;  /* 0x00000008c6c67210 */ /* 0x080fe40007f3e0ff */
[-C--:B------:R-:W-:Y:S01]  /*1870*/  IADD3 R154, P0, R154, R8.reuse, RZ ;  /* 0x000000089a9a7210 */ /* 0x080fe20007f1e0ff */
[----:B------:R-:W2:Y:S01]  /*1880*/  LDG.E.U16 R12, [R12.64] ;  /* 0x000000060c0c7981 */ /* 0x000ea2000c1e1500 */
[----:B------:R-:W-:-:S02]  /*1890*/  IADD3 R168, P5, R157, R8, RZ ;  /* 0x000000089da87210 */ /* 0x000fc40007fbe0ff */
[-C--:B------:R-:W-:Y:S01]  /*18a0*/  IADD3 R180, P6, R180, R8.reuse, RZ ;  /* 0x00000008b4b47210 */ /* 0x080fe20007fde0ff */
[----:B------:R-:W2:Y:S01]  /*18b0*/  LDG.E.U16 R26, [R26.64] ;  /* 0x000000061a1a7981 */ /* 0x000ea2000c1e1500 */
[-C--:B------:R-:W-:Y:S02]  /*18c0*/  LEA.HI.X.SX32 R157, R157, R9.reuse, 0x1, P4 ;  /* 0x000000099d9d7211 */ /* 0x080fe400020f0eff */
[-C--:B------:R-:W-:Y:S01]  /*18d0*/  LEA.HI.X.SX32 R183, R183, R9.reuse, 0x1, P2 ;  /* 0x00000009b7b77211 */ /* 0x080fe200010f0eff */
[----:B------:R-:W2:Y:S01]  /*18e0*/  LDG.E.U16 R14, [R14.64] ;  /* 0x000000060e0e7981 */ /* 0x000ea2000c1e1500 */
[-C--:B------:R-:W-:Y:S02]  /*18f0*/  IADD3 R172, P4, R172, R8.reuse, RZ ;  /* 0x00000008acac7210 */ /* 0x080fe40007f9e0ff */
[----:B------:R-:W-:Y:S01]  /*1900*/  IADD3 R188, P2, R188, R8, RZ ;  /* 0x00000008bcbc7210 */ /* 0x000fe20007f5e0ff */
[----:B------:R-:W2:Y:S01]  /*1910*/  LDG.E.U16 R18, [R18.64] ;  /* 0x0000000612127981 */ /* 0x000ea2000c1e1500 */
[----:B------:R-:W-:-:S02]  /*1920*/  LEA.HI.X.SX32 R179, R179, R9, 0x1, P3 ;  /* 0x00000009b3b37211 */ /* 0x000fc400018f0eff */
[-C--:B------:R-:W-:Y:S01]  /*1930*/  LEA.HI.X.SX32 R199, R199, R9.reuse, 0x1, P1 ;  /* 0x00000009c7c77211 */ /* 0x080fe200008f0eff */
[----:B------:R-:W2:Y:S01]  /*1940*/  LDG.E.U16 R20, [R20.64] ;  /* 0x0000000614147981 */ /* 0x000ea2000c1e1500 */
[-C--:B------:R-:W-:Y:S02]  /*1950*/  LEA.HI.X.SX32 R155, R184, R9.reuse, 0x1, P0 ;  /* 0x00000009b89b7211 */ /* 0x080fe400000f0eff */
[-C--:B------:R-:W-:Y:S01]  /*1960*/  IADD3 R194, P3, R194, R8.reuse, RZ ;  /* 0x00000008c2c27210 */ /* 0x080fe20007f7e0ff */
[----:B------:R-:W2:Y:S01]  /*1970*/  LDG.E.U16 R22, [R22.64] ;  /* 0x0000000616167981 */ /* 0x000ea2000c1e1500 */
[----:B------:R-:W-:Y:S02]  /*1980*/  LEA.HI.X.SX32 R181, R181, R9, 0x1, P6 ;  /* 0x00000009b5b57211 */ /* 0x000fe400030f0eff */
        /* <DEDUP_REMOVED lines=17> */
[-C--:B------:R-:W-:Y:S02]  /*1aa0*/  LEA.HI.X.SX32 R171, R171, R9.reuse, 0x1, P0 ;  /* 0x00000009abab7211 */ /* 0x080fe400000f0eff */
[----:B------:R-:W-:Y:S01]  /*1ab0*/  LEA.HI.X.SX32 R197, R197, R9, 0x1, P6 ;  /* 0x00000009c5c57211 */ /* 0x000fe200030f0eff */
[----:B------:R-:W2:Y:S01]  /*1ac0*/  LDG.E.U16 R48, [R48.64] ;  /* 0x0000000630307981 */ /* 0x000ea2000c1e1500 */
[----:B------:R-:W-:-:S02]  /*1ad0*/  IADD3 R210, P3, R235, R8, RZ ;  /* 0x00000008ebd27210 */ /* 0x000fc40007f7e0ff */
[-C--:B------:R-:W-:Y:S01]  /*1ae0*/  IADD3 R218, P1, R209, R8.reuse, RZ ;  /* 0x00000008d1da7210 */ /* 0x080fe20007f3e0ff */
[----:B------:R-:W2:Y:S01]  /*1af0*/  LDG.E.U16 R50, [R50.64] ;  /* 0x0000000632327981 */ /* 0x000ea2000c1e1500 */
[-C--:B------:R-:W-:Y:S02]  /*1b00*/  IADD3 R184, P0, R184, R8.reuse, RZ ;  /* 0x00000008b8b87210 */ /* 0x080fe40007f1e0ff */
[-C--:B------:R-:W-:Y:S01]  /*1b10*/  IADD3 R202, P6, R249, R8.reuse, RZ ;  /* 0x00000008f9ca7210 */ /* 0x080fe20007fde0ff */
[----:B------:R-:W2:Y:S01]  /*1b20*/  LDG.E.U16 R52, [R52.64] ;  /* 0x0000000634347981 */ /* 0x000ea2000c1e1500 */
[-C--:B------:R-:W-:Y:S02]  /*1b30*/  LEA.HI.X.SX32 R187, R187, R9.reuse, 0x1, P4 ;  /* 0x00000009bbbb7211 */ /* 0x080fe400020f0eff */
[----:B------:R-:W-:Y:S01]  /*1b40*/  LEA.HI.X.SX32 R207, R207, R9, 0x1, P2 ;  /* 0x00000009cfcf7211 */ /* 0x000fe200010f0eff */
[----:B------:R-:W2:Y:S01]  /*1b50*/  LDG.E.U16 R54, [R54.64] ;  /* 0x0000000636367981 */ /* 0x000ea2000c1e1500 */
[----:B------:R-:W-:-:S02]  /*1b60*/  IADD3 R204, P4, R247, R8, RZ ;  /* 0x00000008f7cc7210 */ /* 0x000fc40007f9e0ff */
[-C--:B------:R-:W-:Y:S01]  /*1b70*/  IADD3 R222, P2, R221, R8.reuse, RZ ;  /* 0x00000008ddde7210 */ /* 0x080fe20007f5e0ff */
[----:B------:R-:W-:Y:S01]  /*1b80*/  IMAD R221, R223, 0x37, RZ ;  /* 0x00000037dfdd7824 */ /* 0x000fe200078e02ff */
[-C--:B------:R-:W-:Y:S01]  /*1b90*/  LEA.HI.X.SX32 R175, R175, R9.reuse, 0x1, P5 ;  /* 0x00000009afaf7211 */ /* 0x080fe200028f0eff */
[----:B------:R-:W2:Y:S01]  /*1ba0*/  LDG.E.U16 R56, [R56.64] ;  /* 0x0000000638387981 */ /* 0x000ea2000c1e1500 */
[-C--:B------:R-:W-:Y:S02]  /*1bb0*/  LEA.HI.X.SX32 R219, R219, R9.reuse, 0x1, P1 ;  /* 0x00000009dbdb7211 */ /* 0x080fe400008f0eff */
[-C--:B------:R-:W-:Y:S01]  /*1bc0*/  LEA.HI.X.SX32 R211, R211, R9.reuse, 0x1, P3 ;  /* 0x00000009d3d37211 */ /* 0x080fe200018f0eff */
[----:B------:R-:W2:Y:S01]  /*1bd0*/  LDG.E.U16 R58, [R58.64] ;  /* 0x000000063a3a7981 */ /* 0x000ea2000c1e1500 */
[----:B------:R-:W-:Y:S02]  /*1be0*/  IADD3 R190, P5, R190, R8, RZ ;  /* 0x00000008bebe7210 */ /* 0x000fe40007fbe0ff */
[-C--:B------:R-:W-:Y:S01]  /*1bf0*/  LEA.HI.X.SX32 R185, R185, R9.reuse, 0x1, P0 ;  /* 0x00000009b9b97211 */ /* 0x080fe200000f0eff */
[----:B------:R-:W2:Y:S01]  /*1c00*/  LDG.E.U16 R60, [R60.64] ;  /* 0x000000063c3c7981 */ /* 0x000ea2000c1e1500 */
[----:B------:R-:W-:-:S02]  /*1c10*/  LEA.HI.X.SX32 R203, R203, R9, 0x1, P6 ;  /* 0x00000009cbcb7211 */ /* 0x000fc400030f0eff */
[-C--:B------:R-:W-:Y:S01]  /*1c20*/  IADD3 R224, P1, R225, R8.reuse, RZ ;  /* 0x00000008e1e07210 */ /* 0x080fe20007f3e0ff */
[----:B------:R-:W-:Y:S01]  /*1c30*/  IMAD R225, R223, 0x7e, RZ ;  /* 0x0000007edfe17824 */ /* 0x000fe200078e02ff */
[-C--:B------:R-:W-:Y:S01]  /*1c40*/  IADD3 R228, P3, R215, R8.reuse, RZ ;  /* 0x00000008d7e47210 */ /* 0x080fe20007f7e0ff */
[----:B------:R-:W2:Y:S01]  /*1c50*/  LDG.E.U16 R38, [R38.64] ;  /* 0x0000000626267981 */ /* 0x000ea2000c1e1500 */
[-C--:B------:R-:W-:Y:S02]  /*1c60*/  IADD3 R200, P0, R251, R8.reuse, RZ ;  /* 0x00000008fbc87210 */ /* 0x080fe40007f1e0ff */
[-C--:B------:R-:W-:Y:S01]  /*1c70*/  IADD3 R216, P6, R231, R8.reuse, RZ ;  /* 0x00000008e7d87210 */ /* 0x080fe20007fde0ff */
[----:B------:R-:W-:Y:S01]  /*1c80*/  IMAD R227, R223, 0xae, RZ ;  /* 0x000000aedfe37824 */ /* 0x000fe200078e02ff */
[-C--:B------:R-:W-:Y:S01]  /*1c90*/  LEA.HI.X.SX32 R205, R205, R9.reuse, 0x1, P4 ;  /* 0x00000009cdcd7211 */ /* 0x080fe200020f0eff */
[----:B------:R-:W-:Y:S01]  /*1ca0*/  IMAD R239, R223, 0xee, RZ ;  /* 0x000000eedfef7824 */ /* 0x000fe200078e02ff */
[----:B------:R-:W-:Y:S01]  /*1cb0*/  IADD3 R220, P4, R229, R8, RZ ;  /* 0x00000008e5dc7210 */ /* 0x000fe20007f9e0ff */
[----:B------:R-:W2:Y:S01]  /*1cc0*/  LDG.E.U16 R64, [R64.64] ;  /* 0x0000000640407981 */ /* 0x000ea2000c1e1500 */
[----:B------:R-:W-:-:S02]  /*1cd0*/  LEA.HI.X.SX32 R191, R191, R9, 0x1, P5 ;  /* 0x00000009bfbf7211 */ /* 0x000fc400028f0eff */
[-C--:B------:R-:W-:Y:S01]  /*1ce0*/  LEA.HI.X.SX32 R229, R221, R9.reuse, 0x1, P3 ;  /* 0x00000009dde57211 */ /* 0x080fe200018f0eff */
[----:B------:R-:W-:Y:S01]  /*1cf0*/  IMAD R221, R223, 0x3f, RZ ;  /* 0x0000003fdfdd7824 */ /* 0x000fe200078e02ff */
[-C--:B------:R-:W-:Y:S01]  /*1d00*/  IADD3 R208, P5, R237, R8.reuse, RZ ;  /* 0x00000008edd07210 */ /* 0x080fe20007fbe0ff */
[----:B------:R-:W-:Y:S01]  /*1d10*/  IMAD R237, R223, 0xde, RZ ;  /* 0x000000dedfed7824 */ /* 0x000fe200078e02ff */
[-C--:B------:R-:W-:Y:S01]  /*1d20*/  LEA.HI.X.SX32 R201, R201, R9.reuse, 0x1, P0 ;  /* 0x00000009c9c97211 */ /* 0x080fe200000f0eff */
[----:B------:R-:W-:Y:S01]  /*1d30*/  IMAD R231, R223, 0xbe, RZ ;  /* 0x000000bedfe77824 */ /* 0x000fe200078e02ff */
[-C--:B------:R-:W-:Y:S01]  /*1d40*/  LEA.HI.X.SX32 R217, R217, R9.reuse, 0x1, P6 ;  /* 0x00000009d9d97211 */ /* 0x080fe200030f0eff */
[----:B------:R-:W2:Y:S01]  /*1d50*/  LDG.E.U16 R70, [R70.64] ;  /* 0x0000000646467981 */ /* 0x000ea2000c1e1500 */
[-C--:B------:R-:W-:Y:S01]  /*1d60*/  IADD3 R214, P0, R233, R8.reuse, RZ ;  /* 0x00000008e9d67210 */ /* 0x080fe20007f1e0ff */
[----:B------:R-:W-:Y:S01]  /*1d70*/  IMAD R233, R223, 0xce, RZ ;  /* 0x000000cedfe97824 */ /* 0x000fe200078e02ff */
[----:B------:R-:W-:Y:S01]  /*1d80*/  IADD3 R234, P6, R225, R8, RZ ;  /* 0x00000008e1ea7210 */ /* 0x000fe20007fde0ff */
[----:B------:R-:W2:Y:S01]  /*1d90*/  LDG.E.U16 R74, [R74.64] ;  /* 0x000000064a4a7981 */ /* 0x000ea2000c1e1500 */
[----:B------:R-:W-:-:S02]  /*1da0*/  LEA.HI.X.SX32 R209, R209, R9, 0x1, P5 ;  /* 0x00000009d1d17211 */ /* 0x000fc400028f0eff */
[-C--:B------:R-:W-:Y:S01]  /*1db0*/  LEA.HI.X.SX32 R235, R221, R9.reuse, 0x1, P6 ;  /* 0x00000009ddeb7211 */ /* 0x080fe200030f0eff */
[----:B------:R-:W2:Y:S01]  /*1dc0*/  LDG.E.U16 R44, [R44.64] ;  /* 0x000000062c2c7981 */ /* 0x000ea2000c1e1500 */
[----:B------:R-:W-:-:S03]  /*1dd0*/  LEA.HI.X.SX32 R215, R215, R9, 0x1, P0 ;  /* 0x00000009d7d77211 */ /* 0x000fc600000f0eff */
[----:B------:R-:W2:Y:S01]  /*1de0*/  LDG.E.U16 R62, [R62.64] ;  /* 0x000000063e3e7981 */ /* 0x000ea2000c1e1500 */
[----:B------:R-:W-:-:S03]  /*1df0*/  IADD3 R236, P6, R237, R8, RZ ;  /* 0x00000008edec7210 */ /* 0x000fc60007fde0ff */
[----:B------:R-:W2:Y:S01]  /*1e00*/  LDG.E.U16 R66, [R66.64] ;  /* 0x0000000642427981 */ /* 0x000ea2000c1e1500 */
[----:B------:R-:W-:-:S03]  /*1e10*/  LEA.HI.X.SX32 R221, R225, R9, 0x1, P4 ;  /* 0x00000009e1dd7211 */ /* 0x000fc600020f0eff */
[----:B------:R-:W2:Y:S01]  /*1e20*/  LDG.E.U16 R72, [R72.64] ;  /* 0x0000000648487981 */ /* 0x000ea2000c1e1500 */
[----:B------:R-:W-:-:S03]  /*1e30*/  IADD3 R226, P5, R227, R8, RZ ;  /* 0x00000008e3e27210 */ /* 0x000fc60007fbe0ff */
[----:B------:R-:W2:Y:S01]  /*1e40*/  LDG.E.U16 R76, [R76.64] ;  /* 0x000000064c4c7981 */ /* 0x000ea2000c1e1500 */
[----:B------:R-:W-:-:S03]  /*1e50*/  IADD3 R230, P3, R231, R8, RZ ;  /* 0x00000008e7e67210 */ /* 0x000fc60007f7e0ff */
[----:B------:R-:W2:Y:S01]  /*1e60*/  LDG.E.U16 R78, [R78.64] ;  /* 0x000000064e4e7981 */ /* 0x000ea2000c1e1500 */
[----:B------:R-:W-:-:S03]  /*1e70*/  IADD3 R232, P0, R233, R8, RZ ;  /* 0x00000008e9e87210 */ /* 0x000fc60007f1e0ff */
[----:B------:R-:W2:Y:S01]  /*1e80*/  LDG.E.U16 R80, [R80.64] ;  /* 0x0000000650507981 */ /* 0x000ea2000c1e1500 */
[----:B------:R-:W-:-:S03]  /*1e90*/  IADD3 R238, P4, R239, R8, RZ ;  /* 0x00000008efee7210 */ /* 0x000fc60007f9e0ff */
[----:B------:R-:W2:Y:S01]  /*1ea0*/  LDG.E.U16 R90, [R90.64] ;  /* 0x000000065a5a7981 */ /* 0x000ea2000c1e1500 */
[----:B------:R-:W-:-:S03]  /*1eb0*/  IMAD R237, R223, 0x47, RZ ;  /* 0x00000047dfed7824 */ /* 0x000fc600078e02ff */
[----:B------:R-:W2:Y:S04]  /*1ec0*/  LDG.E.U16 R94, [R94.64] ;  /* 0x000000065e5e7981 */ /* 0x000ea8000c1e1500 */
[----:B------:R-:W2:Y:S04]  /*1ed0*/  LDG.E.U16 R96, [R96.64] ;  /* 0x0000000660607981 */ /* 0x000ea8000c1e1500 */
[----:B------:R-:W2:Y:S04]  /*1ee0*/  LDG.E.U16 R98, [R98.64] ;  /* 0x0000000662627981 */ /* 0x000ea8000c1e1500 */
[----:B------:R-:W2:Y:S01]  /*1ef0*/  LDG.E.U16 R82, [R82.64] ;  /* 0x0000000652527981 */ /* 0x000ea2000c1e1500 */
[----:B------:R-:W-:-:S03]  /*1f00*/  IMAD R225, R223, 0x4f, RZ ;  /* 0x0000004fdfe17824 */ /* 0x000fc600078e02ff */
[----:B------:R-:W2:Y:S01]  /*1f10*/  LDG.E.U16 R84, [R84.64] ;  /* 0x0000000654547981 */ /* 0x000ea2000c1e1500 */
[----:B------:R-:W-:-:S03]  /*1f20*/  IMAD R227, R223, 0x57, RZ ;  /* 0x00000057dfe37824 */ /* 0x000fc600078e02ff */
[----:B------:R-:W2:Y:S01]  /*1f30*/  LDG.E.U16 R86, [R86.64] ;  /* 0x0000000656567981 */ /* 0x000ea2000c1e1500 */
[----:B------:R-:W-:-:S03]  /*1f40*/  IMAD R231, R223, 0x5f, RZ ;  /* 0x0000005fdfe77824 */ /* 0x000fc600078e02ff */
[----:B------:R-:W2:Y:S01]  /*1f50*/  LDG.E.U16 R88, [R88.64] ;  /* 0x0000000658587981 */ /* 0x000ea2000c1e1500 */
[----:B------:R-:W-:-:S03]  /*1f60*/  IMAD R233, R223, 0x67, RZ ;  /* 0x00000067dfe97824 */ /* 0x000fc600078e02ff */
[----:B------:R-:W2:Y:S01]  /*1f70*/  LDG.E.U16 R100, [R100.64] ;  /* 0x0000000664647981 */ /* 0x000ea2000c1e1500 */
[----:B-1----:R-:W-:-:S03]  /*1f80*/  IMAD R8, R223, 0x6f, RZ ;  /* 0x0000006fdf087824 */ /* 0x002fc600078e02ff */
[----:B------:R-:W2:Y:S01]  /*1f90*/  LDG.E.U16 R102, [R102.64] ;  /* 0x0000000666667981 */ /* 0x000ea2000c1e1500 */
[----:B------:R-:W-:-:S03]  /*1fa0*/  IMAD R239, R223, 0x77, RZ ;  /* 0x00000077dfef7824 */ /* 0x000fc600078e02ff */
[----:B------:R-:W3:Y:S04]  /*1fb0*/  LDG.E.U16 R104, [R104.64] ;  /* 0x0000000668687981 */ /* 0x000ee8000c1e1500 */
[----:B------:R-:W3:Y:S04]  /*1fc0*/  LDG.E.U16 R106, [R106.64] ;  /* 0x000000066a6a7981 */ /* 0x000ee8000c1e1500 */
[----:B------:R-:W3:Y:S04]  /*1fd0*/  LDG.E.U16 R116, [R116.64] ;  /* 0x0000000674747981 */ /* 0x000ee8000c1e1500 */
[----:B------:R-:W4:Y:S04]  /*1fe0*/  LDG.E.U16 R118, [R118.64] ;  /* 0x0000000676767981 */ /* 0x000f28000c1e1500 */
[----:B------:R-:W4:Y:S04]  /*1ff0*/  LDG.E.U16 R120, [R120.64] ;  /* 0x0000000678787981 */ /* 0x000f28000c1e1500 */
[----:B------:R-:W4:Y:S04]  /*2000*/  LDG.E.U16 R122, [R122.64] ;  /* 0x000000067a7a7981 */ /* 0x000f28000c1e1500 */
[----:B------:R-:W5:Y:S04]  /*2010*/  LDG.E.U16 R124, [R124.64] ;  /* 0x000000067c7c7981 */ /* 0x000f68000c1e1500 */
[----:B------:R-:W5:Y:S04]  /*2020*/  LDG.E.U16 R126, [R126.64] ;  /* 0x000000067e7e7981 */ /* 0x000f68000c1e1500 */
[----:B------:R-:W5:Y:S04]  /*2030*/  LDG.E.U16 R128, [R128.64] ;  /* 0x0000000680807981 */ /* 0x000f68000c1e1500 */
[----:B------:R-:W5:Y:S04]  /*2040*/  LDG.E.U16 R130, [R130.64] ;  /* 0x0000000682827981 */ /* 0x000f68000c1e1500 */
[----:B------:R-:W5:Y:S01]  /*2050*/  LDG.E.U16 R108, [R108.64] ;  /* 0x000000066c6c7981 */ /* 0x000f62000c1e1500 */
[----:B------:R-:W-:-:S03]  /*2060*/  LEA.HI.X.SX32 R223, R237, R9, 0x1, P2 ;  /* 0x00000009eddf7211 */ /* 0x000fc600010f0eff */
        /* <DEDUP_REMOVED lines=12> */
[----:B------:R-:W5:Y:S04]  /*2130*/  LDG.E.U16 R144, [R144.64] ;  /* 0x0000000690907981 */ /* 0x000f68000c1e1500 */
        /* <DEDUP_REMOVED lines=54> */
[----:B------:R-:W5:Y:S01]  /*24a0*/  LDG.E.U16 R238, [R238.64] ;  /* 0x00000006eeee7981 */ /* 0x000f62000c1e1500 */
[----:B------:R-:W-:-:S04]  /*24b0*/  LOP3.LUT R252, R248, 0xff, RZ, 0xc0, !PT ;  /* 0x000000fff8fc7812 */ /* 0x000fc800078ec0ff */
[----:B------:R-:W-:-:S05]  /*24c0*/  SHF.L.U32 R9, R252, 0x1, RZ ;  /* 0x00000001fc097819 */ /* 0x000fca00000006ff */
[----:B--2---:R1:W-:Y:S01]  /*24d0*/  STS.U16 [R9+0x1000], R3 ;  /* 0x0010000309007388 */ /* 0x0043e20000000400 */
[----:B0-----:R-:W-:-:S03]  /*24e0*/  LOP3.LUT R11, R9, 0x20, RZ, 0x3c, !PT ;  /* 0x00000020090b7812 */ /* 0x001fc600078e3cff */
[----:B------:R-:W-:Y:S01]  /*24f0*/  STS.U16 [R9], R2 ;  /* 0x0000000209007388 */ /* 0x000fe20000000400 */
[----:B-1----:R-:W-:-:S03]  /*2500*/  LOP3.LUT R3, R9, 0x10, RZ, 0x3c, !PT ;  /* 0x0000001009037812 */ /* 0x002fc600078e3cff */
[----:B---3--:R-:W-:Y:S04]  /*2510*/  STS.U16 [R9+0x2000], R4 ;  /* 0x0020000409007388 */ /* 0x008fe80000000400 */
[----:B------:R-:W-:Y:S04]  /*2520*/  STS.U16 [R9+0x4000], R246 ;  /* 0x004000f609007388 */ /* 0x000fe80000000400 */
[----:B------:R-:W-:Y:S04]  /*2530*/  STS.U16 [R9+0x8000], R245 ;  /* 0x008000f509007388 */ /* 0x000fe80000000400 */
[----:B----4-:R-:W-:Y:S04]  /*2540*/  STS.U16 [R9+0x9000], R244 ;  /* 0x009000f409007388 */ /* 0x010fe80000000400 */
[----:B------:R-:W-:Y:S04]  /*2550*/  STS.U16 [R9+0x5000], R243 ;  /* 0x005000f309007388 */ /* 0x000fe80000000400 */
        /* <DEDUP_REMOVED lines=24> */
[----:B------:R0:W-:Y:S04]  /*26e0*/  STS.U16 [R3+0xf200], R38 ;  /* 0x00f2002603007388 */ /* 0x0001e80000000400 */
[----:B------:R1:W-:Y:S01]  /*26f0*/  STS.U16 [R11+0x1400], R7 ;  /* 0x001400070b007388 */ /* 0x0003e20000000400 */
[----:B0-----:R-:W-:-:S03]  /*2700*/  LOP3.LUT R3, R9, 0x30, RZ, 0x3c, !PT ;  /* 0x0000003009037812 */ /* 0x001fc600078e3cff */
[----:B------:R-:W-:Y:S01]  /*2710*/  STS.U16 [R11+0x2400], R64 ;  /* 0x002400400b007388 */ /* 0x000fe20000000400 */
[----:B-1----:R-:W-:-:S03]  /*2720*/  LOP3.LUT R7, R9, 0x40, RZ, 0x3c, !PT ;  /* 0x0000004009077812 */ /* 0x002fc600078e3cff */
        /* <DEDUP_REMOVED lines=25> */
[----:B-----5:R-:W-:Y:S04]  /*28c0*/  STS.U16 [R3+0x4600], R124 ;  /* 0x0046007c03007388 */ /* 0x020fe80000000400 */
[----:B------:R-:W-:Y:S04]  /*28d0*/  STS.U16 [R3+0x5600], R126 ;  /* 0x0056007e03007388 */ /* 0x000fe80000000400 */
[----:B------:R-:W-:Y:S04]  /*28e0*/  STS.U16 [R3+0x6600], R128 ;  /* 0x0066008003007388 */ /* 0x000fe80000000400 */
[----:B------:R-:W-:Y:S04]  /*28f0*/  STS.U16 [R3+0x7600], R130 ;  /* 0x0076008203007388 */ /* 0x000fe80000000400 */
[----:B------:R0:W-:Y:S04]  /*2900*/  STS.U16 [R3+0xf600], R108 ;  /* 0x00f6006c03007388 */ /* 0x0001e80000000400 */
[----:B------:R-:W-:Y:S01]  /*2910*/  STS.U16 [R7+0x2800], R6 ;  /* 0x0028000607007388 */ /* 0x000fe20000000400 */
[----:B0-----:R-:W-:-:S03]  /*2920*/  LOP3.LUT R3, R9, 0x50, RZ, 0x3c, !PT ;  /* 0x0000005009037812 */ /* 0x001fc600078e3cff */
        /* <DEDUP_REMOVED lines=16> */
[----:B------:R-:W-:Y:S04]  /*2a30*/  STS.U16 [R3+0x1a00], R68 ;  /* 0x001a004403007388 */ /* 0x000fe80000000400 */
        /* <DEDUP_REMOVED lines=14> */
[----:B------:R0:W-:Y:S01]  /*2b20*/  STS.U16 [R3+0xfa00], R200 ;  /* 0x00fa00c803007388 */ /* 0x0001e20000000400 */
[----:B------:R-:W-:Y:S01]  /*2b30*/  IMAD.MOV.U32 R2, RZ, RZ, 0x3f800000 ;  /* 0x3f800000ff027424 */ /* 0x000fe200078e00ff */
[----:B------:R-:W-:-:S02]  /*2b40*/  MOV R4, 0x3f800000 ;  /* 0x3f80000000047802 */ /* 0x000fc40000000f00 */
        /* <DEDUP_REMOVED lines=33> */
[----:B------:R-:W-:-:S03]  /*2d60*/  SHF.L.U32 R0, R0, 0x8, RZ ;  /* 0x0000000800007819 */ /* 0x000fc600000006ff */
[----:B------:R-:W-:Y:S01]  /*2d70*/  STL [R1+0x48], R2 ;  /* 0x0000480201007387 */ /* 0x000fe20000100800 */
[----:B0-----:R-:W-:-:S03]  /*2d80*/  IMAD.MOV.U32 R3, RZ, RZ, 0x3f800000 ;  /* 0x3f800000ff037424 */ /* 0x001fc600078e00ff */
[----:B------:R-:W-:Y:S04]  /*2d90*/  STL [R1+0x44], R4 ;  /* 0x0000440401007387 */ /* 0x000fe80000100800 */
[----:B------:R-:W-:Y:S04]  /*2da0*/  STL [R1+0x40], R3 ;  /* 0x0000400301007387 */ /* 0x000fe80000100800 */
[----:B------:R0:W-:Y:S02]  /*2db0*/  STL [R1+0x3c], R2 ;  /* 0x00003c0201007387 */ /* 0x0001e40000100800 */
[----:B0-----:R-:W-:-:S04]  /*2dc0*/  IADD3 R2, R0, 0x100, RZ ;  /* 0x0000010000027810 */ /* 0x001fc80007ffe0ff */
[----:B------:R-:W-:Y:S01]  /*2dd0*/  ISETP.GE.AND P0, PT, R2, 0x1, PT ;  /* 0x000000010200780c */ /* 0x000fe20003f06270 */
[----:B------:R-:W-:Y:S01]  /*2de0*/  IMAD.MOV.U32 R229, RZ, RZ, -0x800000 ;  /* 0xff800000ffe57424 */ /* 0x000fe200078e00ff */
[----:B------:R-:W-:Y:S01]  /*2df0*/  MOV R228, 0xff800000 ;  /* 0xff80000000e47802 */ /* 0x000fe20000000f00 */
[----:B------:R-:W-:Y:S01]  /*2e00*/  IMAD.MOV.U32 R231, RZ, RZ, -0x800000 ;  /* 0xff800000ffe77424 */ /* 0x000fe200078e00ff */
[----:B------:R-:W-:Y:S01]  /*2e10*/  MOV R230, 0xff800000 ;  /* 0xff80000000e67802 */ /* 0x000fe20000000f00 */
[----:B------:R-:W-:Y:S01]  /*2e20*/  CS2R R188, SRZ ;  /* 0x0000000000bc7805 */ /* 0x000fe2000001ff00 */
        /* <DEDUP_REMOVED lines=63> */
[C---:B------:R-:W-:Y:S01]  /*3220*/  LOP3.LUT R2, R248.reuse, 0xe0, RZ, 0xc0, !PT ;  /* 0x000000e0f8027812 */ /* 0x040fe200078ec0ff */
[C---:B------:R-:W-:Y:S01]  /*3230*/  IMAD.SHL.U32 R31, R248.reuse, 0x2, RZ ;  /* 0x00000002f81f7824 */ /* 0x040fe200078e00ff */
[----:B------:R-:W-:Y:S01]  /*3240*/  LOP3.LUT R7, R248, 0x1c, RZ, 0xc0, !PT ;  /* 0x0000001cf8077812 */ /* 0x000fe200078ec0ff */
[----:B------:R-:W-:Y:S05]  /*3250*/  @!P0 BRA `(.L_x_0) ;  /* 0x00008b8000008947 */ /* 0x000fea0003800000 */
[----:B------:R-:W-:Y:S01]  /*3260*/  SHF.R.U32.HI R6, RZ, 0x1, R2 ;  /* 0x00000001ff067819 */ /* 0x000fe20000011602 */
[----:B------:R-:W-:Y:S01]  /*3270*/  CS2R R188, SRZ ;  /* 0x0000000000bc7805 */ /* 0x000fe2000001ff00 */
[--C-:B------:R-:W-:Y:S01]  /*3280*/  SHF.R.U32.HI R3, RZ, 0x7, R248.reuse ;  /* 0x00000007ff037819 */ /* 0x100fe200000116f8 */
[----:B------:R-:W-:Y:S01]  /*3290*/  CS2R R190, SRZ ;  /* 0x0000000000be7805 */ /* 0x000fe2000001ff00 */
[----:B------:R-:W-:Y:S01]  /*32a0*/  LOP3.LUT R4, R248, 0x7, RZ, 0xc0, !PT ;  /* 0x00000007f8047812 */ /* 0x000fe200078ec0ff */
[----:B------:R-:W-:Y:S01]  /*32b0*/  CS2R R184, SRZ ;  /* 0x0000000000b87805 */ /* 0x000fe2000001ff00 */
[----:B------:R-:W-:Y:S01]  /*32c0*/  LEA.HI R7, R7, R6, RZ, 0x1e ;  /* 0x0000000607077211 */ /* 0x000fe200078ff0ff */
[----:B------:R-:W-:Y:S01]  /*32d0*/  CS2R R186, SRZ ;  /* 0x0000000000ba7805 */ /* 0x000fe2000001ff00 */
[----:B------:R-:W-:Y:S01]  /*32e0*/  LOP3.LUT R8, R31, 0x10, RZ, 0xc0, !PT ;  /* 0x000000101f087812 */ /* 0x000fe200078ec0ff */
[----:B------:R-:W-:Y:S01]  /*32f0*/  IMAD R6, R4, 0x210, RZ ;  /* 0x0000021004067824 */ /* 0x000fe200078e02ff */
[----:B------:R-:W-:Y:S01]  /*3300*/  LOP3.LUT R2, R248, 0xc0, RZ, 0xc0, !PT ;  /* 0x000000c0f8027812 */ /* 0x000fe200078ec0ff */
[----:B------:R-:W-:Y:S01]  /*3310*/  IMAD.IADD R0, R0, 0x1, R7 ;  /* 0x0000000100007824 */ /* 0x000fe200078e0207 */
[----:B------:R-:W-:Y:S01]  /*3320*/  SGXT.U32 R3, R3, 0x1 ;  /* 0x000000010303781a */ /* 0x000fe20000000000 */
[----:B------:R-:W-:Y:S01]  /*3330*/  IMAD R242, R4, 0x110, RZ ;  /* 0x0000011004f27824 */ /* 0x000fe200078e02ff */
[----:B------:R-:W-:Y:S01]  /*3340*/  LOP3.LUT R5, R248, 0x7f, RZ, 0xc0, !PT ;  /* 0x0000007ff8057812 */ /* 0x000fe200078ec0ff */
[----:B------:R-:W-:Y:S01]  /*3350*/  IMAD R241, R4, 0x90, RZ ;  /* 0x0000009004f17824 */ /* 0x000fe200078e02ff */
[----:B------:R-:W-:Y:S01]  /*3360*/  LOP3.LUT R13, R8, 0xe0, R248, 0xf8, !PT ;  /* 0x000000e0080d7812 */ /* 0x000fe200078ef8f8 */
[----:B------:R-:W-:Y:S01]  /*3370*/  IMAD R7, R3, c[0x0][0x1a4], RZ ;  /* 0x0000690003077a24 */ /* 0x000fe200078e02ff */
[----:B------:R-:W-:Y:S01]  /*3380*/  SHF.R.U32.HI R2, RZ, 0x2, R2 ;  /* 0x00000002ff027819 */ /* 0x000fe20000011602 */
[----:B------:R-:W-:Y:S01]  /*3390*/  IMAD R3, R250, c[0x0][0x1b0], RZ ;  /* 0x00006c00fa037a24 */ /* 0x000fe200078e02ff */
[----:B------:R-:W-:Y:S01]  /*33a0*/  MOV R30, c[0x0][0x1a4] ;  /* 0x00006900001e7a02 */ /* 0x000fe20000000f00 */
[----:B------:R-:W-:Y:S01]  /*33b0*/  CS2R R180, SRZ ;  /* 0x0000000000b47805 */ /* 0x000fe2000001ff00 */
[C---:B------:R-:W-:Y:S01]  /*33c0*/  LOP3.LUT R8, R248.reuse, 0x3f, RZ, 0xc0, !PT ;  /* 0x0000003ff8087812 */ /* 0x040fe200078ec0ff */
[----:B------:R-:W-:Y:S01]  /*33d0*/  CS2R R182, SRZ ;  /* 0x0000000000b67805 */ /* 0x000fe2000001ff00 */
[----:B------:R-:W-:Y:S01]  /*33e0*/  LOP3.LUT P0, RZ, R248, 0x80, RZ, 0xc0, !PT ;  /* 0x00000080f8ff7812 */ /* 0x000fe2000780c0ff */
[----:B------:R-:W-:Y:S01]  /*33f0*/  CS2R R80, SRZ ;  /* 0x0000000000507805 */ /* 0x000fe2000001ff00 */
[----:B------:R-:W-:Y:S01]  /*3400*/  LOP3.LUT R16, R6, R13, RZ, 0x3c, !PT ;  /* 0x0000000d06107212 */ /* 0x000fe200078e3cff */
[----:B------:R-:W-:Y:S01]  /*3410*/  IMAD R6, R5, c[0x0][0x1a8], RZ ;  /* 0x00006a0005067a24 */ /* 0x000fe200078e02ff */
[----:B------:R-:W-:Y:S01]  /*3420*/  LOP3.LUT R240, R9, R2, RZ, 0x3c, !PT ;  /* 0x0000000209f07212 */ /* 0x000fe200078e3cff */
[----:B------:R-:W-:Y:S01]  /*3430*/  IMAD R2, R250, c[0x0][0x1a0], RZ ;  /* 0x00006800fa027a24 */ /* 0x000fe200078e02ff */
[----:B------:R-:W-:Y:S01]  /*3440*/  SHF.L.U32 R244, R5, 0x1, RZ ;  /* 0x0000000105f47819 */ /* 0x000fe200000006ff */
[----:B------:R-:W-:Y:S01]  /*3450*/  IMAD R9, R30, 0x2, R7 ;  /* 0x000000021e097824 */ /* 0x000fe200078e0207 */
[----:B------:R-:W-:Y:S01]  /*3460*/  SEL R11, RZ, 0x110, !P0 ;  /* 0x00000110ff0b7807 */ /* 0x000fe20004000000 */
[----:B------:R-:W-:Y:S01]  /*3470*/  IMAD R14, R8, c[0x0][0x1b4], RZ ;  /* 0x00006d00080e7a24 */ /* 0x000fe200078e02ff */
[----:B------:R-:W-:Y:S01]  /*3480*/  SHF.L.U32 R5, R2, 0x1, RZ ;  /* 0x0000000102057819 */ /* 0x000fe200000006ff */
[----:B------:R-:W-:Y:S01]  /*3490*/  IMAD R10, R30, 0x2, R9 ;  /* 0x000000021e0a7824 */ /* 0x000fe200078e0209 */
[----:B------:R-:W-:Y:S01]  /*34a0*/  LOP3.LUT R244, R11, R244, RZ, 0x3c, !PT ;  /* 0x000000f40bf47212 */ /* 0x000fe200078e3cff */
[----:B------:R-:W-:Y:S01]  /*34b0*/  IMAD.SHL.U32 R8, R6, 0x2, RZ ;  /* 0x0000000206087824 */ /* 0x000fe200078e00ff */
[----:B------:R-:W-:Y:S01]  /*34c0*/  SHF.L.U32 R12, R3, 0x1, RZ ;  /* 0x00000001030c7819 */ /* 0x000fe200000006ff */
[----:B------:R-:W-:Y:S01]  /*34d0*/  IMAD R11, R30, 0x2, R10 ;  /* 0x000000021e0b7824 */ /* 0x000fe200078e020a */
[----:B------:R-:W-:Y:S01]  /*34e0*/  SHF.L.U32 R13, R14, 0x1, RZ ;  /* 0x000000010e0d7819 */ /* 0x000fe200000006ff */
[----:B------:R-:W-:Y:S01]  /*34f0*/  IMAD.HI R6, R6, 0x2, RZ ;  /* 0x0000000206067827 */ /* 0x000fe200078e02ff */
[----:B------:R-:W-:Y:S01]  /*3500*/  IADD3 R27, P0, P1, R8, c[0x0][0x168], R5 ;  /* 0x00005a00081b7a10 */ /* 0x000fe2000791e005 */
[----:B------:R-:W-:Y:S01]  /*3510*/  CS2R R82, SRZ ;  /* 0x0000000000527805 */ /* 0x000fe2000001ff00 */
[----:B------:R-:W-:Y:S01]  /*3520*/  IADD3 R26, P2, P3, R13, c[0x0][0x170], R12 ;  /* 0x00005c000d1a7a10 */ /* 0x000fe20007b5e00c */
[----:B------:R-:W-:Y:S01]  /*3530*/  IMAD.HI R5, R2, 0x2, RZ ;  /* 0x0000000202057827 */ /* 0x000fe200078e02ff */
[----:B------:R-:W-:Y:S01]  /*3540*/  SHF.R.U32.HI R13, RZ, 0x6, R248 ;  /* 0x00000006ff0d7819 */ /* 0x000fe200000116f8 */
[----:B------:R-:W-:Y:S01]  /*3550*/  CS2R R88, SRZ ;  /* 0x0000000000587805 */ /* 0x000fe2000001ff00 */
[----:B------:R-:W-:Y:S01]  /*3560*/  SHF.L.U32 R15, R248, 0x8, RZ ;  /* 0x00000008f80f7819 */ /* 0x000fe200000006ff */
[----:B------:R-:W-:Y:S01]  /*3570*/  IMAD R8, R30, 0x2, R11 ;  /* 0x000000021e087824 */ /* 0x000fe200078e020b */
[----:B------:R-:W-:Y:S01]  /*3580*/  IADD3.X R29, R6, c[0x0][0x16c], R5, P0, P1 ;  /* 0x00005b00061d7a10 */ /* 0x000fe200007e2405 */
[----:B------:R-:W-:Y:S01]  /*3590*/  IMAD.HI R14, R14, 0x2, RZ ;  /* 0x000000020e0e7827 */ /* 0x000fe200078e02ff */
[----:B------:R-:W-:Y:S01]  /*35a0*/  LEA R18, P1, R7, R27, 0x1 ;  /* 0x0000001b07127211 */ /* 0x000fe200078208ff */
[----:B------:R-:W-:Y:S01]  /*35b0*/  CS2R R90, SRZ ;  /* 0x00000000005a7805 */ /* 0x000fe2000001ff00 */
[----:B------:R-:W-:Y:S01]  /*35c0*/  SGXT.U32 R2, R13, 0x2 ;  /* 0x000000020d02781a */ /* 0x000fe20000000000 */
[C---:B------:R-:W-:Y:S01]  /*35d0*/  IMAD R12, R30.reuse, 0x2, R8 ;  /* 0x000000021e0c7824 */ /* 0x040fe200078e0208 */
[----:B------:R-:W-:Y:S01]  /*35e0*/  LOP3.LUT R15, R15, 0x1000, RZ, 0xc0, !PT ;  /* 0x000010000f0f7812 */ /* 0x000fe200078ec0ff */
[----:B------:R-:W-:Y:S01]  /*35f0*/  IMAD.HI R13, R3, 0x2, RZ ;  /* 0x00000002030d7827 */ /* 0x000fe200078e02ff */
[----:B------:R-:W-:Y:S01]  /*3600*/  LEA.HI.X.SX32 R19, R7, R29, 0x1, P1 ;  /* 0x0000001d07137211 */ /* 0x000fe200008f0eff */
[----:B------:R-:W-:Y:S01]  /*3610*/  CS2R R96, SRZ ;  /* 0x0000000000607805 */ /* 0x000fe2000001ff00 */
[----:B------:R-:W-:Y:S01]  /*3620*/  LEA R3, R30, R12, 0x1 ;  /* 0x0000000c1e037211 */ /* 0x000fe200078e08ff */
[----:B------:R-:W-:Y:S01]  /*3630*/  CS2R R98, SRZ ;  /* 0x0000000000627805 */ /* 0x000fe2000001ff00 */
[----:B------:R-:W-:Y:S01]  /*3640*/  IADD3 R243, R15, R16, RZ ;  /* 0x000000100ff37210 */ /* 0x000fe20007ffe0ff */
[----:B------:R-:W-:Y:S01]  /*3650*/  IMAD R15, R2, c[0x0][0x1b8], RZ ;  /* 0x00006e00020f7a24 */ /* 0x000fe200078e02ff */
[----:B------:R-:W-:Y:S01]  /*3660*/  IADD3.X R28, R14, c[0x0][0x174], R13, P2, P3 ;  /* 0x00005d000e1c7a10 */ /* 0x000fe200017e640d */
[----:B------:R0:W-:Y:S01]  /*3670*/  STL.64 [R1+0x248], R18 ;  /* 0x0002481201007387 */ /* 0x0001e20000100a00 */
[C---:B------:R-:W-:Y:S01]  /*3680*/  LEA R20, P2, R9.reuse, R27, 0x1 ;  /* 0x0000001b09147211 */ /* 0x040fe200078408ff */
[C---:B------:R-:W-:Y:S01]  /*3690*/  IMAD R2, R30.reuse, 0x2, R3 ;  /* 0x000000021e027824 */ /* 0x040fe200078e0203 */
[----:B------:R-:W-:Y:S01]  /*36a0*/  MOV R32, c[0x0][0x1b8] ;  /* 0x00006e0000207a02 */ /* 0x000fe20000000f00 */
[----:B------:R-:W-:Y:S01]  /*36b0*/  CS2R R104, SRZ ;  /* 0x0000000000687805 */ /* 0x000fe2000001ff00 */
[----:B------:R-:W-:Y:S01]  /*36c0*/  LEA.HI.X.SX32 R21, R9, R29, 0x1, P2 ;  /* 0x0000001d09157211 */ /* 0x000fe200010f0eff */
[----:B------:R-:W-:Y:S01]  /*36d0*/  IMAD R5, R30, 0x2, R2 ;  /* 0x000000021e057824 */ /* 0x000fe200078e0202 */
[----:B------:R-:W-:Y:S01]  /*36e0*/  LEA R13, R32, R15, 0x2 ;  /* 0x0000000f200d7211 */ /* 0x000fe200078e10ff */
[----:B------:R-:W-:Y:S01]  /*36f0*/  CS2R R106, SRZ ;  /* 0x00000000006a7805 */ /* 0x000fe2000001ff00 */
[C---:B------:R-:W-:Y:S01]  /*3700*/  LEA R34, P0, R15.reuse, R26, 0x1 ;  /* 0x0000001a0f227211 */ /* 0x040fe200078008ff */
[----:B------:R-:W-:Y:S01]  /*3710*/  IMAD R6, R30, 0x2, R5 ;  /* 0x000000021e067824 */ /* 0x000fe200078e0205 */
[----:B------:R1:W-:Y:S01]  /*3720*/  STL.64 [R1+0x240], R20 ;  /* 0x0002401401007387 */ /* 0x0003e20000100a00 */
[----:B0-----:R-:W-:Y:S01]  /*3730*/  LEA R18, P1, R10, R27, 0x1 ;  /* 0x0000001b0a127211 */ /* 0x001fe200078208ff */
[----:B------:R-:W-:Y:S01]  /*3740*/  CS2R R112, SRZ ;  /* 0x0000000000707805 */ /* 0x000fe2000001ff00 */
[----:B------:R-:W-:Y:S01]  /*3750*/  IMAD R7, R30, 0x2, R6 ;  /* 0x000000021e077824 */ /* 0x000fe200078e0206 */
[----:B------:R-:W-:Y:S01]  /*3760*/  LEA R14, R32, R13, 0x2 ;  /* 0x0000000d200e7211 */ /* 0x000fe200078e10ff */
[----:B------:R-:W-:Y:S01]  /*3770*/  CS2R R114, SRZ ;  /* 0x0000000000727805 */ /* 0x000fe2000001ff00 */
[----:B------:R-:W-:Y:S01]  /*3780*/  LEA.HI.X.SX32 R19, R10, R29, 0x1, P1 ;  /* 0x0000001d0a137211 */ /* 0x000fe200008f0eff */
[----:B------:R-:W-:Y:S01]  /*3790*/  IMAD R9, R30, 0x2, R7 ;  /* 0x000000021e097824 */ /* 0x000fe200078e0207 */
[----:B------:R-:W-:Y:S01]  /*37a0*/  LEA R16, R32, R14, 0x2 ;  /* 0x0000000e20107211 */ /* 0x000fe200078e10ff */
[----:B------:R-:W-:Y:S01]  /*37b0*/  CS2R R120, SRZ ;  /* 0x0000000000787805 */ /* 0x000fe2000001ff00 */
[----:B------:R-:W-:Y:S01]  /*37c0*/  LEA.HI.X.SX32 R35, R15, R28, 0x1, P0 ;  /* 0x0000001c0f237211 */ /* 0x000fe200000f0eff */
[----:B------:R0:W-:Y:S01]  /*37d0*/  STL.64 [R1+0x238], R18 ;  /* 0x0002381201007387 */ /* 0x0001e20000100a00 */
[----:B-1----:R-:W-:Y:S01]  /*37e0*/  LEA R20, P2, R8, R27, 0x1 ;  /* 0x0000001b08147211 */ /* 0x002fe200078408ff */
[----:B------:R-:W-:Y:S01]  /*37f0*/  IMAD R10, R30, 0x2, R9 ;  /* 0x000000021e0a7824 */ /* 0x000fe200078e0209 */
[----:B------:R-:W-:Y:S01]  /*3800*/  LEA R17, R32, R16, 0x2 ;  /* 0x0000001020117211 */ /* 0x000fe200078e10ff */
[----:B------:R-:W-:Y:S01]  /*3810*/  CS2R R122, SRZ ;  /* 0x00000000007a7805 */ /* 0x000fe2000001ff00 */
[----:B------:R-:W-:Y:S01]  /*3820*/  LEA.HI.X.SX32 R21, R8, R29, 0x1, P2 ;  /* 0x0000001d08157211 */ /* 0x000fe200010f0eff */
[----:B------:R-:W-:Y:S01]  /*3830*/  CS2R R200, SRZ ;  /* 0x0000000000c87805 */ /* 0x000fe2000001ff00 */
[C---:B------:R-:W-:Y:S01]  /*3840*/  LEA R22, P2, R3.reuse, R27, 0x1 ;  /* 0x0000001b03167211 */ /* 0x040fe200078408ff */
[----:B------:R-:W-:Y:S01]  /*3850*/  CS2R R202, SRZ ;  /* 0x0000000000ca7805 */ /* 0x000fe2000001ff00 */
[----:B------:R-:W-:Y:S01]  /*3860*/  LOP3.LUT R242, R242, 0x30, R31, 0x78, !PT ;  /* 0x00000030f2f27812 */ /* 0x000fe200078e781f */
[----:B------:R-:W-:Y:S01]  /*3870*/  CS2R R204, SRZ ;  /* 0x0000000000cc7805 */ /* 0x000fe2000001ff00 */
[----:B------:R-:W-:Y:S01]  /*3880*/  LEA.HI.X.SX32 R23, R3, R29, 0x1, P2 ;  /* 0x0000001d03177211 */ /* 0x000fe200010f0eff */
[----:B------:R-:W-:Y:S01]  /*3890*/  CS2R R206, SRZ ;  /* 0x0000000000ce7805 */ /* 0x000fe2000001ff00 */
[-C--:B0-----:R-:W-:Y:S01]  /*38a0*/  LEA R18, P1, R11, R27.reuse, 0x1 ;  /* 0x0000001b0b127211 */ /* 0x081fe200078208ff */
[----:B------:R-:W-:Y:S01]  /*38b0*/  CS2R R208, SRZ ;  /* 0x0000000000d07805 */ /* 0x000fe2000001ff00 */
[----:B------:R-:W-:Y:S01]  /*38c0*/  LEA R24, P2, R5, R27, 0x1 ;  /* 0x0000001b05187211 */ /* 0x000fe200078408ff */
[----:B------:R-:W-:Y:S01]  /*38d0*/  CS2R R210, SRZ ;  /* 0x0000000000d27805 */ /* 0x000fe2000001ff00 */
[-C--:B------:R-:W-:Y:S01]  /*38e0*/  LEA.HI.X.SX32 R19, R11, R29.reuse, 0x1, P1 ;  /* 0x0000001d0b137211 */ /* 0x080fe200008f0eff */
[C---:B------:R-:W-:Y:S01]  /*38f0*/  IMAD R11, R30.reuse, 0x2, R10 ;  /* 0x000000021e0b7824 */ /* 0x040fe200078e020a */
[----:B------:R-:W-:Y:S01]  /*3900*/  LEA.HI.X.SX32 R25, R5, R29, 0x1, P2 ;  /* 0x0000001d05197211 */ /* 0x000fe200010f0eff */
[----:B------:R-:W-:Y:S01]  /*3910*/  CS2R R212, SRZ ;  /* 0x0000000000d47805 */ /* 0x000fe2000001ff00 */
[----:B------:R-:W-:Y:S01]  /*3920*/  LEA R36, P2, R7, R27, 0x1 ;  /* 0x0000001b07247211 */ /* 0x000fe200078408ff */
[----:B------:R0:W-:Y:S01]  /*3930*/  STL.64 [R1+0x230], R18 ;  /* 0x0002301201007387 */ /* 0x0001e20000100a00 */
[----:B------:R-:W-:Y:S01]  /*3940*/  IMAD R8, R30, 0x2, R11 ;  /* 0x000000021e087824 */ /* 0x000fe200078e020b */
[----:B------:R-:W-:Y:S01]  /*3950*/  LOP3.LUT R241, R241, 0x30, R31, 0x78, !PT ;  /* 0x00000030f1f17812 */ /* 0x000fe200078e781f */
[----:B------:R-:W-:Y:S01]  /*3960*/  CS2R R214, SRZ ;  /* 0x0000000000d67805 */ /* 0x000fe2000001ff00 */
[----:B------:R1:W-:Y:S01]  /*3970*/  STL.64 [R1+0x228], R20 ;  /* 0x0002281401007387 */ /* 0x0003e20000100a00 */
[----:B------:R-:W-:Y:S01]  /*3980*/  LEA.HI.X.SX32 R37, R7, R29, 0x1, P2 ;  /* 0x0000001d07257211 */ /* 0x000fe200010f0eff */
[----:B------:R-:W-:Y:S01]  /*3990*/  CS2R R216, SRZ ;  /* 0x0000000000d87805 */ /* 0x000fe2000001ff00 */
[----:B------:R-:W-:Y:S01]  /*39a0*/  IADD3 R4, R0, 0x8, RZ ;  /* 0x0000000800047810 */ /* 0x000fe20007ffe0ff */
[----:B------:R-:W-:Y:S01]  /*39b0*/  CS2R R218, SRZ ;  /* 0x0000000000da7805 */ /* 0x000fe2000001ff00 */
[----:B------:R-:W-:Y:S01]  /*39c0*/  LOP3.LUT R4, R244, 0x60, RZ, 0x3c, !PT ;  /* 0x00000060f4047812 */ /* 0x000fe200078e3cff */
[----:B------:R-:W-:Y:S01]  /*39d0*/  CS2R R220, SRZ ;  /* 0x0000000000dc7805 */ /* 0x000fe2000001ff00 */
[----:B------:R-:W-:Y:S01]  /*39e0*/  CS2R R222, SRZ ;  /* 0x0000000000de7805 */ /* 0x000fe2000001ff00 */
[----:B0-----:R-:W-:Y:S01]  /*39f0*/  LEA R18, R32, R17, 0x2 ;  /* 0x0000001120127211 */ /* 0x001fe200078e10ff */
[----:B------:R-:W-:Y:S01]  /*3a00*/  CS2R R224, SRZ ;  /* 0x0000000000e07805 */ /* 0x000fe2000001ff00 */
[----:B------:R-:W-:Y:S01]  /*3a10*/  CS2R R226, SRZ ;  /* 0x0000000000e27805 */ /* 0x000fe2000001ff00 */
[----:B------:R-:W-:Y:S01]  /*3a20*/  CS2R R128, SRZ ;  /* 0x0000000000807805 */ /* 0x000fe2000001ff00 */
[----:B-1----:R-:W-:Y:S01]  /*3a30*/  LEA R20, P1, R12, R27, 0x1 ;  /* 0x0000001b0c147211 */ /* 0x002fe200078208ff */
[----:B------:R-:W-:Y:S01]  /*3a40*/  CS2R R130, SRZ ;  /* 0x0000000000827805 */ /* 0x000fe2000001ff00 */
[----:B------:R-:W-:Y:S01]  /*3a50*/  LEA R19, R32, R18, 0x2 ;  /* 0x0000001220137211 */ /* 0x000fe200078e10ff */
[----:B------:R-:W-:Y:S01]  /*3a60*/  CS2R R72, SRZ ;  /* 0x0000000000487805 */ /* 0x000fe2000001ff00 */
[----:B------:R-:W-:Y:S01]  /*3a70*/  LEA.HI.X.SX32 R21, R12, R29, 0x1, P1 ;  /* 0x0000001d0c157211 */ /* 0x000fe200008f0eff */
[C---:B------:R-:W-:Y:S01]  /*3a80*/  IMAD R12, R30.reuse, 0x2, R8 ;  /* 0x000000021e0c7824 */ /* 0x040fe200078e0208 */
[----:B------:R-:W-:Y:S01]  /*3a90*/  CS2R R74, SRZ ;  /* 0x00000000004a7805 */ /* 0x000fe2000001ff00 */
[----:B------:R-:W-:Y:S01]  /*3aa0*/  CS2R R76, SRZ ;  /* 0x00000000004c7805 */ /* 0x000fe2000001ff00 */
[----:B------:R-:W-:Y:S01]  /*3ab0*/  CS2R R78, SRZ ;  /* 0x00000000004e7805 */ /* 0x000fe2000001ff00 */
[----:B------:R0:W-:Y:S01]  /*3ac0*/  STL.64 [R1+0x220], R20 ;  /* 0x0002201401007387 */ /* 0x0001e20000100a00 */
[----:B------:R-:W-:Y:S01]  /*3ad0*/  IMAD R3, R30, 0x2, R12 ;  /* 0x000000021e037824 */ /* 0x000fe200078e020c */
[----:B------:R-:W-:Y:S01]  /*3ae0*/  CS2R R84, SRZ ;  /* 0x0000000000547805 */ /* 0x000fe2000001ff00 */
[----:B------:R-:W-:Y:S01]  /*3af0*/  CS2R R86, SRZ ;  /* 0x0000000000567805 */ /* 0x000fe2000001ff00 */
[----:B------:R1:W-:Y:S01]  /*3b00*/  STL.64 [R1+0x218], R22 ;  /* 0x0002181601007387 */ /* 0x0003e20000100a00 */
[----:B------:R-:W-:Y:S01]  /*3b10*/  CS2R R92, SRZ ;  /* 0x00000000005c7805 */ /* 0x000fe2000001ff00 */
[----:B------:R-:W-:Y:S01]  /*3b20*/  CS2R R94, SRZ ;  /* 0x00000000005e7805 */ /* 0x000fe2000001ff00 */
[----:B------:R-:W-:Y:S01]  /*3b30*/  CS2R R100, SRZ ;  /* 0x0000000000647805 */ /* 0x000fe2000001ff00 */
[----:B------:R-:W-:Y:S01]  /*3b40*/  CS2R R102, SRZ ;  /* 0x0000000000667805 */ /* 0x000fe2000001ff00 */
[----:B------:R-:W-:Y:S01]  /*3b50*/  CS2R R108, SRZ ;  /* 0x00000000006c7805 */ /* 0x000fe2000001ff00 */
        /* <DEDUP_REMOVED lines=28> */
[----:B------:R-:W-:Y:S01]  /*3d20*/  UMOV UR4, URZ ;  /* 0x0000003f00047c82 */ /* 0x000fe20008000000 */
[----:B------:R-:W-:Y:S01]  /*3d30*/  LOP3.LUT R4, R241, 0x40, RZ, 0x3c, !PT ;  /* 0x00000040f1047812 */ /* 0x000fe200078e3cff */
[----:B------:R-:W-:Y:S01]  /*3d40*/  UMOV UR5, URZ ;  /* 0x0000003f00057c82 */ /* 0x000fe20008000000 */
[----:B-1----:R-:W-:-:S02]  /*3d50*/  LEA R24, P1, R6, R27, 0x1 ;  /* 0x0000001b06187211 */ /* 0x002fc400078208ff */
[----:B------:R-:W-:Y:S02]  /*3d60*/  LEA R23, R32, R22, 0x2 ;  /* 0x0000001620177211 */ /* 0x000fe400078e10ff */
[----:B------:R-:W-:Y:S01]  /*3d70*/  LEA.HI.X.SX32 R25, R6, R29, 0x1, P1 ;  /* 0x0000001d06197211 */ /* 0x000fe200008f0eff */
[----:B------:R-:W-:Y:S01]  /*3d80*/  IMAD R6, R30, 0x2, R5 ;  /* 0x000000021e067824 */ /* 0x000fe200078e0205 */
[----:B------:R-:W-:-:S03]  /*3d90*/  LEA R38, P1, R9, R27, 0x1 ;  /* 0x0000001b09267211 */ /* 0x000fc600078208ff */
[----:B------:R0:W-:Y:S01]  /*3da0*/  STL.64 [R1+0x200], R24 ;  /* 0x0002001801007387 */ /* 0x0001e20000100a00 */
[C---:B------:R-:W-:Y:S02]  /*3db0*/  LEA R7, R30.reuse, R6, 0x1 ;  /* 0x000000061e077211 */ /* 0x040fe400078e08ff */
[----:B------:R-:W-:Y:S01]  /*3dc0*/  LEA.HI.X.SX32 R39, R9, R29, 0x1, P1 ;  /* 0x0000001d09277211 */ /* 0x000fe200008f0eff */
[----:B------:R1:W-:Y:S01]  /*3dd0*/  STL.64 [R1+0x1f8], R36 ;  /* 0x0001f82401007387 */ /* 0x0003e20000100a00 */
[----:B------:R-:W-:Y:S02]  /*3de0*/  LEA R9, R30, R7, 0x1 ;  /* 0x000000071e097211 */ /* 0x000fe400078e08ff */
[C---:B------:R-:W-:Y:S01]  /*3df0*/  LEA R40, P1, R11.reuse, R27, 0x1 ;  /* 0x0000001b0b287211 */ /* 0x040fe200078208ff */
[----:B------:R2:W-:Y:S03]  /*3e00*/  STL.64 [R1+0x1f0], R38 ;  /* 0x0001f02601007387 */ /* 0x0005e60000100a00 */
[----:B------:R-:W-:-:S02]  /*3e10*/  LEA.HI.X.SX32 R41, R11, R29, 0x1, P1 ;  /* 0x0000001d0b297211 */ /* 0x000fc400008f0eff */
[----:B0-----:R-:W-:Y:S02]  /*3e20*/  LEA R24, R32, R23, 0x2 ;  /* 0x0000001720187211 */ /* 0x001fe400078e10ff */
[----:B-1----:R-:W-:-:S03]  /*3e30*/  LEA R36, P2, R10, R27, 0x1 ;  /* 0x0000001b0a247211 */ /* 0x002fc600078408ff */
[----:B------:R-:W-:Y:S01]  /*3e40*/  IMAD R25, R32, 0x4, R24 ;  /* 0x0000000420197824 */ /* 0x000fe200078e0218 */
[----:B------:R-:W-:Y:S01]  /*3e50*/  LEA.HI.X.SX32 R37, R10, R29, 0x1, P2 ;  /* 0x0000001d0a257211 */ /* 0x000fe200010f0eff */
[----:B------:R-:W-:Y:S01]  /*3e60*/  IMAD R10, R30, 0x2, R9 ;  /* 0x000000021e0a7824 */ /* 0x000fe200078e0209 */
[----:B--2---:R-:W-:-:S03]  /*3e70*/  LEA R38, P2, R8, R27, 0x1 ;  /* 0x0000001b08267211 */ /* 0x004fc600078408ff */
[----:B------:R0:W-:Y:S01]  /*3e80*/  STL.64 [R1+0x1e8], R36 ;  /* 0x0001e82401007387 */ /* 0x0001e20000100a00 */
[----:B------:R-:W-:Y:S02]  /*3e90*/  LEA.HI.X.SX32 R39, R8, R29, 0x1, P2 ;  /* 0x0000001d08277211 */ /* 0x000fe400010f0eff */
[C---:B------:R-:W-:Y:S01]  /*3ea0*/  LEA R8, R30.reuse, R10, 0x1 ;  /* 0x0000000a1e087211 */ /* 0x040fe200078e08ff */
[----:B------:R1:W-:Y:S04]  /*3eb0*/  STL.64 [R1+0x1e0], R40 ;  /* 0x0001e02801007387 */ /* 0x0003e80000100a00 */
[----:B------:R2:W-:Y:S01]  /*3ec0*/  STL.64 [R1+0x1d8], R38 ;  /* 0x0001d82601007387 */ /* 0x0005e20000100a00 */
[----:B------:R-:W-:Y:S01]  /*3ed0*/  IMAD R11, R30, 0x2, R8 ;  /* 0x000000021e0b7824 */ /* 0x000fe200078e0208 */
[----:B0-----:R-:W-:-:S02]  /*3ee0*/  LEA R36, P3, R12, R27, 0x1 ;  /* 0x0000001b0c247211 */ /* 0x001fc400078608ff */
[C---:B-1----:R-:W-:Y:S02]  /*3ef0*/  LEA R40, P1, R3.reuse, R27, 0x1 ;  /* 0x0000001b03287211 */ /* 0x042fe400078208ff */
[----:B------:R-:W-:Y:S02]  /*3f00*/  LEA.HI.X.SX32 R37, R12, R29, 0x1, P3 ;  /* 0x0000001d0c257211 */ /* 0x000fe400018f0eff */
[C---:B--2---:R-:W-:Y:S02]  /*3f10*/  LEA R38, P2, R2.reuse, R27, 0x1 ;  /* 0x0000001b02267211 */ /* 0x044fe400078408ff */
[-C--:B------:R-:W-:Y:S01]  /*3f20*/  LEA.HI.X.SX32 R41, R3, R29.reuse, 0x1, P1 ;  /* 0x0000001d03297211 */ /* 0x080fe200008f0eff */
[----:B------:R0:W-:Y:S01]  /*3f30*/  STL.64 [R1+0x1d0], R36 ;  /* 0x0001d02401007387 */ /* 0x0001e20000100a00 */
[----:B------:R-:W-:Y:S02]  /*3f40*/  LEA.HI.X.SX32 R39, R2, R29, 0x1, P2 ;  /* 0x0000001d02277211 */ /* 0x000fe400010f0eff */
[C---:B------:R-:W-:Y:S01]  /*3f50*/  LEA R2, R30.reuse, R11, 0x1 ;  /* 0x0000000b1e027211 */ /* 0x040fe200078e08ff */
[----:B------:R1:W-:Y:S04]  /*3f60*/  STL.64 [R1+0x1c8], R40 ;  /* 0x0001c82801007387 */ /* 0x0003e80000100a00 */
[----:B------:R-:W-:Y:S01]  /*3f70*/  IMAD R3, R30, 0x2, R2 ;  /* 0x000000021e037824 */ /* 0x000fe200078e0202 */
[----:B------:R2:W-:Y:S01]  /*3f80*/  STL.64 [R1+0x1c0], R38 ;  /* 0x0001c02601007387 */ /* 0x0005e20000100a00 */
[----:B0-----:R-:W-:-:S02]  /*3f90*/  LEA R36, P3, R5, R27, 0x1 ;  /* 0x0000001b05247211 */ /* 0x001fc400078608ff */
[C---:B-1----:R-:W-:Y:S02]  /*3fa0*/  LEA R40, P1, R6.reuse, R27, 0x1 ;  /* 0x0000001b06287211 */ /* 0x042fe400078208ff */
[-C--:B------:R-:W-:Y:S02]  /*3fb0*/  LEA.HI.X.SX32 R37, R5, R29.reuse, 0x1, P3 ;  /* 0x0000001d05257211 */ /* 0x080fe400018f0eff */
[----:B------:R-:W-:Y:S02]  /*3fc0*/  LEA.HI.X.SX32 R41, R6, R29, 0x1, P1 ;  /* 0x0000001d06297211 */ /* 0x000fe400008f0eff */
[C---:B--2---:R-:W-:Y:S01]  /*3fd0*/  LEA R38, P2, R7.reuse, R27, 0x1 ;  /* 0x0000001b07267211 */ /* 0x044fe200078408ff */
[----:B------:R0:W-:Y:S01]  /*3fe0*/  STL.64 [R1+0x1b8], R36 ;  /* 0x0001b82401007387 */ /* 0x0001e20000100a00 */
[C---:B------:R-:W-:Y:S02]  /*3ff0*/  LEA R5, R30.reuse, R3, 0x1 ;  /* 0x000000031e057211 */ /* 0x040fe400078e08ff */
[----:B------:R-:W-:Y:S01]  /*4000*/  LEA.HI.X.SX32 R39, R7, R29, 0x1, P2 ;  /* 0x0000001d07277211 */ /* 0x000fe200010f0eff */
[----:B------:R1:W-:Y:S02]  /*4010*/  STL.64 [R1+0x1b0], R40 ;  /* 0x0001b02801007387 */ /* 0x0003e40000100a00 */
[----:B------:R-:W-:-:S02]  /*4020*/  IMAD R6, R30, 0x2, R5 ;  /* 0x000000021e067824 */ /* 0x000fc400078e0205 */
[----:B------:R2:W-:Y:S03]  /*4030*/  STL.64 [R1+0x1a8], R38 ;  /* 0x0001a82601007387 */ /* 0x0005e60000100a00 */
[----:B------:R-:W-:Y:S02]  /*4040*/  LEA R7, R30, R6, 0x1 ;  /* 0x000000061e077211 */ /* 0x000fe400078e08ff */
[CC--:B0-----:R-:W-:Y:S02]  /*4050*/  LEA R36, P3, R9.reuse, R27.reuse, 0x1 ;  /* 0x0000001b09247211 */ /* 0x0c1fe400078608ff */
[C---:B-1----:R-:W-:Y:S02]  /*4060*/  LEA R40, P1, R10.reuse, R27, 0x1 ;  /* 0x0000001b0a287211 */ /* 0x042fe400078208ff */
[-C--:B------:R-:W-:Y:S02]  /*4070*/  LEA.HI.X.SX32 R37, R9, R29.reuse, 0x1, P3 ;  /* 0x0000001d09257211 */ /* 0x080fe400018f0eff */
[----:B------:R-:W-:-:S02]  /*4080*/  LEA.HI.X.SX32 R41, R10, R29, 0x1, P1 ;  /* 0x0000001d0a297211 */ /* 0x000fc400008f0eff */
[C---:B--2---:R-:W-:Y:S01]  /*4090*/  LEA R38, P2, R8.reuse, R27, 0x1 ;  /* 0x0000001b08267211 */ /* 0x044fe200078408ff */
[----:B------:R0:W-:Y:S03]  /*40a0*/  STL.64 [R1+0x1a0], R36 ;  /* 0x0001a02401007387 */ /* 0x0001e60000100a00 */
[----:B------:R-:W-:Y:S01]  /*40b0*/  LEA.HI.X.SX32 R39, R8, R29, 0x1, P2 ;  /* 0x0000001d08277211 */ /* 0x000fe200010f0eff */
[----:B------:R1:W-:Y:S01]  /*40c0*/  STL.64 [R1+0x198], R40 ;  /* 0x0001982801007387 */ /* 0x0003e20000100a00 */
[----:B------:R-:W-:-:S03]  /*40d0*/  IMAD R8, R30, 0x2, R7 ;  /* 0x000000021e087824 */ /* 0x000fc600078e0207 */
[----:B------:R2:W-:Y:S01]  /*40e0*/  STL.64 [R1+0x190], R38 ;  /* 0x0001902601007387 */ /* 0x0005e20000100a00 */
[CC--:B0-----:R-:W-:Y:S02]  /*40f0*/  LEA R36, P3, R11.reuse, R27.reuse, 0x1 ;  /* 0x0000001b0b247211 */ /* 0x0c1fe400078608ff */
[C---:B-1----:R-:W-:Y:S02]  /*4100*/  LEA R40, P1, R2.reuse, R27, 0x1 ;  /* 0x0000001b02287211 */ /* 0x042fe400078208ff */
[-C--:B------:R-:W-:Y:S02]  /*4110*/  LEA.HI.X.SX32 R37, R11, R29.reuse, 0x1, P3 ;  /* 0x0000001d0b257211 */ /* 0x080fe400018f0eff */
[----:B------:R-:W-:Y:S02]  /*4120*/  LEA.HI.X.SX32 R41, R2, R29, 0x1, P1 ;  /* 0x0000001d02297211 */ /* 0x000fe400008f0eff */
[----:B--2---:R-:W-:Y:S01]  /*4130*/  LEA R38, P2, R3, R27, 0x1 ;  /* 0x0000001b03267211 */ /* 0x004fe200078408ff */
[----:B------:R0:W-:Y:S01]  /*4140*/  STL.64 [R1+0x188], R36 ;  /* 0x0001882401007387 */ /* 0x0001e20000100a00 */
[----:B------:R-:W-:-:S02]  /*4150*/  LEA R2, R30, R8, 0x1 ;  /* 0x000000081e027211 */ /* 0x000fc400078e08ff */
[----:B------:R-:W-:Y:S01]  /*4160*/  LEA.HI.X.SX32 R39, R3, R29, 0x1, P2 ;  /* 0x0000001d03277211 */ /* 0x000fe200010f0eff */
[----:B------:R1:W-:Y:S01]  /*4170*/  STL.64 [R1+0x180], R40 ;  /* 0x0001802801007387 */ /* 0x0003e20000100a00 */
[----:B------:R-:W-:-:S03]  /*4180*/  LEA R10, P4, R2, R27, 0x1 ;  /* 0x0000001b020a7211 */ /* 0x000fc600078808ff */
[----:B------:R2:W-:Y:S01]  /*4190*/  STL.64 [R1+0x178], R38 ;  /* 0x0001782601007387 */ /* 0x0005e20000100a00 */
[----:B------:R-:W-:Y:S01]  /*41a0*/  LEA.HI.X.SX32 R11, R2, R29, 0x1, P4 ;  /* 0x0000001d020b7211 */ /* 0x000fe200020f0eff */
[----:B------:R-:W-:Y:S01]  /*41b0*/  IMAD R2, R32, 0x4, R25 ;  /* 0x0000000420027824 */ /* 0x000fe200078e0219 */
[----:B0-----:R-:W-:-:S04]  /*41c0*/  LEA R36, P3, R5, R27, 0x1 ;  /* 0x0000001b05247211 */ /* 0x001fc800078608ff */
[----:B------:R-:W-:Y:S02]  /*41d0*/  LEA R3, R32, R2, 0x2 ;  /* 0x0000000220037211 */ /* 0x000fe400078e10ff */
[----:B-1----:R-:W-:Y:S02]  /*41e0*/  LEA R40, P1, R6, R27, 0x1 ;  /* 0x0000001b06287211 */ /* 0x002fe400078208ff */
[-C--:B------:R-:W-:Y:S01]  /*41f0*/  LEA.HI.X.SX32 R37, R5, R29.reuse, 0x1, P3 ;  /* 0x0000001d05257211 */ /* 0x080fe200018f0eff */
[----:B------:R-:W-:Y:S01]  /*4200*/  IMAD R5, R32, 0x4, R3 ;  /* 0x0000000420057824 */ /* 0x000fe200078e0203 */
[----:B------:R-:W-:Y:S02]  /*4210*/  LEA.HI.X.SX32 R41, R6, R29, 0x1, P1 ;  /* 0x0000001d06297211 */ /* 0x000fe400008f0eff */
[C---:B--2---:R-:W-:Y:S01]  /*4220*/  LEA R38, P2, R7.reuse, R27, 0x1 ;  /* 0x0000001b07267211 */ /* 0x044fe200078408ff */
[----:B------:R0:W-:Y:S03]  /*4230*/  STL.64 [R1+0x170], R36 ;  /* 0x0001702401007387 */ /* 0x0001e60000100a00 */
[----:B------:R-:W-:Y:S01]  /*4240*/  LEA.HI.X.SX32 R39, R7, R29, 0x1, P2 ;  /* 0x0000001d07277211 */ /* 0x000fe200010f0eff */
[----:B------:R-:W-:Y:S01]  /*4250*/  STL.64 [R1+0x168], R40 ;  /* 0x0001682801007387 */ /* 0x000fe20000100a00 */
[----:B------:R-:W-:-:S03]  /*4260*/  LEA R6, P2, R16, R26, 0x1 ;  /* 0x0000001a10067211 */ /* 0x000fc600078408ff */
[----:B------:R1:W-:Y:S01]  /*4270*/  STL.64 [R1+0x150], R10 ;  /* 0x0001500a01007387 */ /* 0x0003e20000100a00 */
[----:B------:R-:W-:Y:S02]  /*4280*/  LEA.HI.X.SX32 R7, R16, R28, 0x1, P2 ;  /* 0x0000001c10077211 */ /* 0x000fe400010f0eff */
[C---:B0-----:R-:W-:Y:S01]  /*4290*/  LEA R36, P3, R8.reuse, R27, 0x1 ;  /* 0x0000001b08247211 */ /* 0x041fe200078608ff */
[----:B------:R-:W-:Y:S03]  /*42a0*/  STL.64 [R1+0x160], R38 ;  /* 0x0001602601007387 */ /* 0x000fe60000100a00 */
[----:B------:R-:W-:Y:S02]  /*42b0*/  LEA.HI.X.SX32 R37, R8, R29, 0x1, P3 ;  /* 0x0000001d08257211 */ /* 0x000fe400018f0eff */
[CC--:B------:R-:W-:Y:S02]  /*42c0*/  LEA R8, P0, R14.reuse, R26.reuse, 0x1 ;  /* 0x0000001a0e087211 */ /* 0x0c0fe400078008ff */
[----:B-1----:R-:W-:Y:S01]  /*42d0*/  LEA R10, P1, R13, R26, 0x1 ;  /* 0x0000001a0d0a7211 */ /* 0x002fe200078208ff */
[----:B------:R-:W-:Y:S01]  /*42e0*/  STL.64 [R1+0x158], R36 ;  /* 0x0001582401007387 */ /* 0x000fe20000100a00 */
[----:B------:R-:W-:-:S02]  /*42f0*/  LEA.HI.X.SX32 R9, R14, R28, 0x1, P0 ;  /* 0x0000001c0e097211 */ /* 0x000fc400000f0eff */
[----:B------:R-:W-:Y:S01]  /*4300*/  LEA.HI.X.SX32 R11, R13, R28, 0x1, P1 ;  /* 0x0000001c0d0b7211 */ /* 0x000fe200008f0eff */
[----:B------:R-:W-:Y:S01]  /*4310*/  STL.64 [R1+0x148], R34 ;  /* 0x0001482201007387 */ /* 0x000fe20000100a00 */
[----:B------:R-:W-:-:S03]  /*4320*/  LEA R12, P0, R17, R26, 0x1 ;  /* 0x0000001a110c7211 */ /* 0x000fc600078008ff */
[----:B------:R0:W-:Y:S01]  /*4330*/  STL.64 [R1+0x140], R10 ;  /* 0x0001400a01007387 */ /* 0x0001e20000100a00 */
[----:B------:R-:W-:Y:S02]  /*4340*/  LEA.HI.X.SX32 R13, R17, R28, 0x1, P0 ;  /* 0x0000001c110d7211 */ /* 0x000fe400000f0eff */
[C---:B------:R-:W-:Y:S01]  /*4350*/  LEA R14, P0, R20.reuse, R26, 0x1 ;  /* 0x0000001a140e7211 */ /* 0x040fe200078008ff */
[----:B------:R1:W-:Y:S03]  /*4360*/  STL.64 [R1+0x138], R8 ;  /* 0x0001380801007387 */ /* 0x0003e60000100a00 */
[----:B------:R-:W-:Y:S01]  /*4370*/  LEA.HI.X.SX32 R15, R20, R28, 0x1, P0 ;  /* 0x0000001c140f7211 */ /* 0x000fe200000f0eff */
[----:B------:R2:W-:Y:S01]  /*4380*/  STL.64 [R1+0x130], R6 ;  /* 0x0001300601007387 */ /* 0x0005e20000100a00 */
[CC--:B------:R-:W-:Y:S02]  /*4390*/  LEA R16, P0, R23.reuse, R26.reuse, 0x1 ;  /* 0x0000001a17107211 */ /* 0x0c0fe400078008ff */
[----:B0-----:R-:W-:Y:S01]  /*43a0*/  LEA R10, P1, R18, R26, 0x1 ;  /* 0x0000001a120a7211 */ /* 0x001fe200078208ff */
[----:B------:R0:W-:Y:S01]  /*43b0*/  STL.64 [R1+0x128], R12 ;  /* 0x0001280c01007387 */ /* 0x0001e20000100a00 */
[----:B------:R-:W-:-:S02]  /*43c0*/  LEA.HI.X.SX32 R17, R23, R28, 0x1, P0 ;  /* 0x0000001c17117211 */ /* 0x000fc400000f0eff */
[C---:B-1----:R-:W-:Y:S02]  /*43d0*/  LEA R8, P2, R19.reuse, R26, 0x1 ;  /* 0x0000001a13087211 */ /* 0x042fe400078408ff */
[-C--:B------:R-:W-:Y:S02]  /*43e0*/  LEA.HI.X.SX32 R11, R18, R28.reuse, 0x1, P1 ;  /* 0x0000001c120b7211 */ /* 0x080fe400008f0eff */
[----:B--2---:R-:W-:Y:S02]  /*43f0*/  LEA R6, R32, R5, 0x2 ;  /* 0x0000000520067211 */ /* 0x004fe400078e10ff */
[----:B------:R-:W-:Y:S01]  /*4400*/  LEA.HI.X.SX32 R9, R19, R28, 0x1, P2 ;  /* 0x0000001c13097211 */ /* 0x000fe200010f0eff */
[----:B------:R1:W-:Y:S01]  /*4410*/  STL.64 [R1+0x120], R10 ;  /* 0x0001200a01007387 */ /* 0x0003e20000100a00 */
[-C--:B------:R-:W-:Y:S01]  /*4420*/  LEA R18, P0, R2, R26.reuse, 0x1 ;  /* 0x0000001a02127211 */ /* 0x080fe200078008ff */
[----:B------:R-:W-:Y:S01]  /*4430*/  IMAD R7, R32, 0x4, R6 ;  /* 0x0000000420077824 */ /* 0x000fe200078e0206 */
[----:B0-----:R-:W-:Y:S01]  /*4440*/  LEA R12, P1, R21, R26, 0x1 ;  /* 0x0000001a150c7211 */ /* 0x001fe200078208ff */
[----:B------:R0:W-:Y:S01]  /*4450*/  STL.64 [R1+0x118], R8 ;  /* 0x0001180801007387 */ /* 0x0001e20000100a00 */
[----:B------:R-:W-:-:S02]  /*4460*/  LEA.HI.X.SX32 R19, R2, R28, 0x1, P0 ;  /* 0x0000001c02137211 */ /* 0x000fc400000f0eff */
[----:B------:R-:W-:Y:S01]  /*4470*/  LEA.HI.X.SX32 R13, R21, R28, 0x1, P1 ;  /* 0x0000001c150d7211 */ /* 0x000fe200008f0eff */
[----:B------:R2:W-:Y:S01]  /*4480*/  STL.64 [R1+0x110], R14 ;  /* 0x0001100e01007387 */ /* 0x0005e20000100a00 */
[----:B-1----:R-:W-:-:S03]  /*4490*/  LEA R10, P2, R22, R26, 0x1 ;  /* 0x0000001a160a7211 */ /* 0x002fc600078408ff */
[----:B------:R1:W-:Y:S01]  /*44a0*/  STL.64 [R1+0x108], R12 ;  /* 0x0001080c01007387 */ /* 0x0003e20000100a00 */
[----:B0-----:R-:W-:Y:S02]  /*44b0*/  LEA R8, R32, R7, 0x2 ;  /* 0x0000000720087211 */ /* 0x001fe400078e10ff */
[----:B------:R-:W-:Y:S02]  /*44c0*/  LEA.HI.X.SX32 R11, R22, R28, 0x1, P2 ;  /* 0x0000001c160b7211 */ /* 0x000fe400010f0eff */
[----:B--2---:R-:W-:Y:S01]  /*44d0*/  LEA R14, P1, R24, R26, 0x1 ;  /* 0x0000001a180e7211 */ /* 0x004fe200078208ff */
[----:B------:R-:W-:Y:S02]  /*44e0*/  IMAD R9, R32, 0x4, R8 ;  /* 0x0000000420097824 */ /* 0x000fe400078e0208 */
[----:B------:R0:W-:Y:S01]  /*44f0*/  STL.64 [R1+0x100], R10 ;  /* 0x0001000a01007387 */ /* 0x0001e20000100a00 */
[----:B------:R-:W-:Y:S02]  /*4500*/  LEA.HI.X.SX32 R15, R24, R28, 0x1, P1 ;  /* 0x0000001c180f7211 */ /* 0x000fe400008f0eff */
[C---:B-1----:R-:W-:Y:S01]  /*4510*/  LEA R12, P2, R25.reuse, R26, 0x1 ;  /* 0x0000001a190c7211 */ /* 0x042fe200078408ff */
[----:B------:R1:W-:Y:S03]  /*4520*/  STL.64 [R1+0xf8], R16 ;  /* 0x0000f81001007387 */ /* 0x0003e60000100a00 */
[----:B------:R-:W-:Y:S01]  /*4530*/  LEA.HI.X.SX32 R13, R25, R28, 0x1, P2 ;  /* 0x0000001c190d7211 */ /* 0x000fe200010f0eff */
[----:B------:R2:W-:Y:S01]  /*4540*/  STL.64 [R1+0xf0], R14 ;  /* 0x0000f00e01007387 */ /* 0x0005e20000100a00 */
[----:B0-----:R-:W-:-:S03]  /*4550*/  LEA R10, R32, R9, 0x2 ;  /* 0x00000009200a7211 */ /* 0x001fc600078e10ff */
[----:B------:R0:W-:Y:S01]  /*4560*/  STL.64 [R1+0xe8], R12 ;  /* 0x0000e80c01007387 */ /* 0x0001e20000100a00 */
[-C--:B-1----:R-:W-:Y:S01]  /*4570*/  LEA R16, P1, R3, R26.reuse, 0x1 ;  /* 0x0000001a03107211 */ /* 0x082fe200078208ff */
[C---:B------:R-:W-:Y:S02]  /*4580*/  IMAD R11, R32.reuse, 0x4, R10 ;  /* 0x00000004200b7824 */ /* 0x040fe400078e020a */
[----:B------:R1:W-:Y:S01]  /*4590*/  STL.64 [R1+0xe0], R18 ;  /* 0x0000e01201007387 */ /* 0x0003e20000100a00 */
[----:B--2---:R-:W-:Y:S02]  /*45a0*/  LEA R14, P2, R5, R26, 0x1 ;  /* 0x0000001a050e7211 */ /* 0x004fe400078408ff */
[-C--:B------:R-:W-:Y:S02]  /*45b0*/  LEA.HI.X.SX32 R17, R3, R28.reuse, 0x1, P1 ;  /* 0x0000001c03117211 */ /* 0x080fe400008f0eff */
[----:B------:R-:W-:Y:S02]  /*45c0*/  LEA.HI.X.SX32 R15, R5, R28, 0x1, P2 ;  /* 0x0000001c050f7211 */ /* 0x000fe400010f0eff */
[----:B0-----:R-:W-:Y:S01]  /*45d0*/  LEA R12, R32, R11, 0x2 ;  /* 0x0000000b200c7211 */ /* 0x001fe200078e10ff */
[----:B------:R0:W-:Y:S01]  /*45e0*/  STL.64 [R1+0xd8], R16 ;  /* 0x0000d81001007387 */ /* 0x0001e20000100a00 */
[----:B-1----:R-:W-:-:S03]  /*45f0*/  LEA R18, P0, R6, R26, 0x1 ;  /* 0x0000001a06127211 */ /* 0x002fc600078008ff */
[----:B------:R-:W-:Y:S01]  /*4600*/  IMAD R2, R32, 0x4, R12 ;  /* 0x0000000420027824 */ /* 0x000fe200078e020c */
[----:B------:R1:W-:Y:S01]  /*4610*/  STL.64 [R1+0xd0], R14 ;  /* 0x0000d00e01007387 */ /* 0x0003e20000100a00 */
[----:B------:R-:W-:-:S03]  /*4620*/  LEA.HI.X.SX32 R19, R6, R28, 0x1, P0 ;  /* 0x0000001c06137211 */ /* 0x000fc600000f0eff */
[C---:B------:R-:W-:Y:S02]  /*4630*/  LEA R3, R32.reuse, R2, 0x2 ;  /* 0x0000000220037211 */ /* 0x040fe400078e10ff */
[C---:B0-----:R-:W-:Y:S01]  /*4640*/  LEA R16, P1, R7.reuse, R26, 0x1 ;  /* 0x0000001a07107211 */ /* 0x041fe200078208ff */
[----:B------:R0:W-:Y:S02]  /*4650*/  STL.64 [R1+0xc8], R18 ;  /* 0x0000c81201007387 */ /* 0x0001e40000100a00 */
[----:B------:R-:W-:Y:S01]  /*4660*/  IMAD R5, R32, 0x4, R3 ;  /* 0x0000000420057824 */ /* 0x000fe200078e0203 */
[----:B------:R-:W-:Y:S02]  /*4670*/  LEA.HI.X.SX32 R17, R7, R28, 0x1, P1 ;  /* 0x0000001c07117211 */ /* 0x000fe400008f0eff */
[----:B-1----:R-:W-:Y:S02]  /*4680*/  LEA R14, P2, R8, R26, 0x1 ;  /* 0x0000001a080e7211 */ /* 0x002fe400078408ff */
[----:B------:R-:W-:Y:S01]  /*4690*/  LEA R6, R32, R5, 0x2 ;  /* 0x0000000520067211 */ /* 0x000fe200078e10ff */
[----:B------:R1:W-:Y:S01]  /*46a0*/  STL.64 [R1+0xc0], R16 ;  /* 0x0000c01001007387 */ /* 0x0003e20000100a00 */
[----:B------:R-:W-:-:S02]  /*46b0*/  LEA.HI.X.SX32 R15, R8, R28, 0x1, P2 ;  /* 0x0000001c080f7211 */ /* 0x000fc400010f0eff */
[C---:B0-----:R-:W-:Y:S01]  /*46c0*/  LEA R18, P0, R9.reuse, R26, 0x1 ;  /* 0x0000001a09127211 */ /* 0x041fe200078008ff */
[C---:B------:R-:W-:Y:S02]  /*46d0*/  IMAD R7, R32.reuse, 0x4, R6 ;  /* 0x0000000420077824 */ /* 0x040fe400078e0206 */
[----:B------:R0:W-:Y:S01]  /*46e0*/  STL.64 [R1+0xb8], R14 ;  /* 0x0000b80e01007387 */ /* 0x0001e20000100a00 */
[----:B------:R-:W-:Y:S02]  /*46f0*/  LEA.HI.X.SX32 R19, R9, R28, 0x1, P0 ;  /* 0x0000001c09137211 */ /* 0x000fe400000f0eff */
[----:B------:R-:W-:Y:S02]  /*4700*/  LEA R8, R32, R7, 0x2 ;  /* 0x0000000720087211 */ /* 0x000fe400078e10ff */
[C---:B-1----:R-:W-:Y:S01]  /*4710*/  LEA R16, P1, R10.reuse, R26, 0x1 ;  /* 0x0000001a0a107211 */ /* 0x042fe200078208ff */
[----:B------:R1:W-:Y:S03]  /*4720*/  STL.64 [R1+0xb0], R18 ;  /* 0x0000b01201007387 */ /* 0x0003e60000100a00 */
[----:B------:R-:W-:-:S02]  /*4730*/  LEA.HI.X.SX32 R17, R10, R28, 0x1, P1 ;  /* 0x0000001c0a117211 */ /* 0x000fc400008f0eff */
[----:B0-----:R-:W-:-:S03]  /*4740*/  LEA R14, P2, R11, R26, 0x1 ;  /* 0x0000001a0b0e7211 */ /* 0x001fc600078408ff */
[----:B------:R0:W-:Y:S01]  /*4750*/  STL.64 [R1+0xa8], R16 ;  /* 0x0000a81001007387 */ /* 0x0001e20000100a00 */
[----:B------:R-:W-:Y:S02]  /*4760*/  LEA.HI.X.SX32 R15, R11, R28, 0x1, P2 ;  /* 0x0000001c0b0f7211 */ /* 0x000fe400010f0eff */
[----:B-1----:R-:W-:-:S03]  /*4770*/  LEA R18, P0, R12, R26, 0x1 ;  /* 0x0000001a0c127211 */ /* 0x002fc600078008ff */
[----:B------:R1:W-:Y:S01]  /*4780*/  STL.64 [R1+0xa0], R14 ;  /* 0x0000a00e01007387 */ /* 0x0003e20000100a00 */
[----:B------:R-:W-:Y:S02]  /*4790*/  LEA.HI.X.SX32 R19, R12, R28, 0x1, P0 ;  /* 0x0000001c0c137211 */ /* 0x000fe400000f0eff */
[----:B0-----:R-:W-:-:S03]  /*47a0*/  LEA R16, P1, R2, R26, 0x1 ;  /* 0x0000001a02107211 */ /* 0x001fc600078208ff */
[----:B------:R-:W-:Y:S01]  /*47b0*/  STL.64 [R1+0x98], R18 ;  /* 0x0000981201007387 */ /* 0x000fe20000100a00 */
[----:B------:R-:W-:Y:S01]  /*47c0*/  LEA.HI.X.SX32 R17, R2, R28, 0x1, P1 ;  /* 0x0000001c02117211 */ /* 0x000fe200008f0eff */
[----:B------:R-:W-:Y:S01]  /*47d0*/  IMAD R2, R32, 0x4, R8 ;  /* 0x0000000420027824 */ /* 0x000fe200078e0208 */
[CC--:B-1----:R-:W-:Y:S02]  /*47e0*/  LEA R14, P2, R3.reuse, R26.reuse, 0x1 ;  /* 0x0000001a030e7211 */ /* 0x0c2fe400078408ff */
[----:B------:R-:W-:Y:S02]  /*47f0*/  LEA R12, P1, R6, R26, 0x1 ;  /* 0x0000001a060c7211 */ /* 0x000fe400078208ff */
[----:B------:R-:W-:Y:S02]  /*4800*/  LEA.HI.X.SX32 R15, R3, R28, 0x1, P2 ;  /* 0x0000001c030f7211 */ /* 0x000fe400010f0eff */
[C---:B------:R-:W-:Y:S02]  /*4810*/  LEA R10, P2, R7.reuse, R26, 0x1 ;  /* 0x0000001a070a7211 */ /* 0x040fe400078408ff */
[----:B------:R-:W-:Y:S01]  /*4820*/  LEA R3, R32, R2, 0x2 ;  /* 0x0000000220037211 */ /* 0x000fe200078e10ff */
[----:B------:R0:W-:Y:S01]  /*4830*/  STL.64 [R1+0x88], R14 ;  /* 0x0000880e01007387 */ /* 0x0001e20000100a00 */
[-C--:B------:R-:W-:Y:S01]  /*4840*/  LEA.HI.X.SX32 R13, R6, R28.reuse, 0x1, P1 ;  /* 0x0000001c060d7211 */ /* 0x080fe200008f0eff */
[----:B------:R-:W-:Y:S01]  /*4850*/  IMAD.MOV.U32 R6, RZ, RZ, 0x3f800000 ;  /* 0x3f800000ff067424 */ /* 0x000fe200078e00ff */
[----:B------:R-:W-:Y:S01]  /*4860*/  LEA.HI.X.SX32 R11, R7, R28, 0x1, P2 ;  /* 0x0000001c070b7211 */ /* 0x000fe200010f0eff */
[----:B------:R1:W-:Y:S01]  /*4870*/  STL.64 [R1+0x90], R16 ;  /* 0x0000901001007387 */ /* 0x0003e20000100a00 */
[----:B------:R-:W-:-:S02]  /*4880*/  MOV R7, 0x3f800000 ;  /* 0x3f80000000077802 */ /* 0x000fc40000000f00 */
[----:B0-----:R-:W-:-:S04]  /*4890*/  LEA R14, P0, R5, R26, 0x1 ;  /* 0x0000001a050e7211 */ /* 0x001fc800078008ff */
[----:B------:R-:W-:Y:S01]  /*48a0*/  LEA.HI.X.SX32 R15, R5, R28, 0x1, P0 ;  /* 0x0000001c050f7211 */ /* 0x000fe200000f0eff */
[----:B------:R-:W-:Y:S01]  /*48b0*/  IMAD R5, R32, 0x4, R3 ;  /* 0x0000000420057824 */ /* 0x000fe200078e0203 */
[----:B-1----:R-:W-:-:S03]  /*48c0*/  LEA R16, P0, R8, R26, 0x1 ;  /* 0x0000001a08107211 */ /* 0x002fc600078008ff */
[----:B------:R0:W-:Y:S01]  /*48d0*/  STL.64 [R1+0x80], R14 ;  /* 0x0000800e01007387 */ /* 0x0001e20000100a00 */
[----:B------:R-:W-:-:S03]  /*48e0*/  LEA.HI.X.SX32 R17, R8, R28, 0x1, P0 ;  /* 0x0000001c08117211 */ /* 0x000fc600000f0eff */
[----:B------:R1:W-:Y:S04]  /*48f0*/  STL.64 [R1+0x78], R12 ;  /* 0x0000780c01007387 */ /* 0x0003e80000100a00 */
[----:B------:R2:W-:Y:S01]  /*4900*/  STL.64 [R1+0x70], R10 ;  /* 0x0000700a01007387 */ /* 0x0005e20000100a00 */
[----:B0-----:R-:W-:-:S03]  /*4910*/  LEA R14, P1, R2, R26, 0x1 ;  /* 0x0000001a020e7211 */ /* 0x001fc600078208ff */
[----:B------:R-:W-:Y:S01]  /*4920*/  STL.64 [R1+0x68], R16 ;  /* 0x0000681001007387 */ /* 0x000fe20000100a00 */
[----:B-1----:R-:W-:Y:S02]  /*4930*/  LEA R12, P2, R3, R26, 0x1 ;  /* 0x0000001a030c7211 */ /* 0x002fe400078408ff */
[----:B------:R-:W-:Y:S02]  /*4940*/  LEA.HI.X.SX32 R15, R2, R28, 0x1, P1 ;  /* 0x0000001c020f7211 */ /* 0x000fe400008f0eff */
[----:B--2---:R-:W-:Y:S02]  /*4950*/  LEA R10, P3, R5, R26, 0x1 ;  /* 0x0000001a050a7211 */ /* 0x004fe400078608ff */
[-C--:B------:R-:W-:Y:S01]  /*4960*/  LEA.HI.X.SX32 R13, R3, R28.reuse, 0x1, P2 ;  /* 0x0000001c030d7211 */ /* 0x080fe200010f0eff */
[----:B------:R-:W-:Y:S01]  /*4970*/  STL.64 [R1+0x60], R14 ;  /* 0x0000600e01007387 */ /* 0x000fe20000100a00 */
[----:B------:R-:W-:Y:S01]  /*4980*/  LEA.HI.X.SX32 R11, R5, R28, 0x1, P3 ;  /* 0x0000001c050b7211 */ /* 0x000fe200018f0eff */
[----:B------:R-:W-:Y:S01]  /*4990*/  IMAD.MOV.U32 R5, RZ, RZ, 0x3f800000 ;  /* 0x3f800000ff057424 */ /* 0x000fe200078e00ff */
[----:B------:R-:W-:Y:S01]  /*49a0*/  MOV R3, 0xff800000 ;  /* 0xff80000000037802 */ /* 0x000fe20000000f00 */
[----:B------:R-:W-:Y:S04]  /*49b0*/  STL.64 [R1+0x58], R12 ;  /* 0x0000580c01007387 */ /* 0x000fe80000100a00 */
[----:B------:R-:W-:Y:S04]  /*49c0*/  STL.64 [R1+0x50], R10 ;  /* 0x0000500a01007387 */ /* 0x000fe80000100a00 */
[----:B------:R0:W-:Y:S04]  /*49d0*/  STL [R1], R3 ;  /* 0x0000000301007387 */ /* 0x0001e80000100800 */
[----:B------:R-:W-:Y:S04]  /*49e0*/  STL [R1+0x48], R5 ;  /* 0x0000480501007387 */ /* 0x000fe80000100800 */
[----:B------:R1:W-:Y:S01]  /*49f0*/  STL [R1+0x44], R7 ;  /* 0x0000440701007387 */ /* 0x0003e20000100800 */
[----:B0-----:R-:W-:-:S03]  /*4a00*/  CS2R R2, SRZ ;  /* 0x0000000000027805 */ /* 0x001fc6000001ff00 */
[----:B------:R0:W-:Y:S04]  /*4a10*/  STL [R1+0x40], R6 ;  /* 0x0000400601007387 */ /* 0x0001e80000100800 */
[----:B------:R2:W-:Y:S01]  /*4a20*/  STL [R1+0x3c], R5 ;  /* 0x00003c0501007387 */ /* 0x0005e20000100800 */
[----:B-1----:R-:W-:Y:S01]  /*4a30*/  MOV R7, 0xff800000 ;  /* 0xff80000000077802 */ /* 0x002fe20000000f00 */
[----:B0-----:R-:W-:-:S04]  /*4a40*/  IMAD.MOV.U32 R6, RZ, RZ, -0x800000 ;  /* 0xff800000ff067424 */ /* 0x001fc800078e00ff */
[----:B------:R-:W-:Y:S01]  /*4a50*/  STL [R1+0x4], R7 ;  /* 0x0000040701007387 */ /* 0x000fe20000100800 */
[----:B--2---:R-:W-:-:S03]  /*4a60*/  MOV R5, 0xff800000 ;  /* 0xff80000000057802 */ /* 0x004fc60000000f00 */
[----:B------:R0:W-:Y:S04]  /*4a70*/  STL [R1+0xc], R6 ;  /* 0x00000c0601007387 */ /* 0x0001e80000100800 */
[----:B------:R1:W-:Y:S01]  /*4a80*/  STL [R1+0x10], R5 ;  /* 0x0000100501007387 */ /* 0x0003e20000100800 */
[----:B0-----:R-:W-:Y:S02]  /*4a90*/  IADD3 R6, R0, 0x88, RZ ;  /* 0x0000008800067810 */ /* 0x001fe40007ffe0ff */
[----:B------:R-:W-:Y:S02]  /*4aa0*/  LOP3.LUT R6, R244, 0x20, RZ, 0x3c, !PT ;  /* 0x00000020f4067812 */ /* 0x000fe400078e3cff */
[----:B-1----:R-:W-:Y:S02]  /*4ab0*/  IADD3 R5, R0, 0x80, RZ ;  /* 0x0000008000057810 */ /* 0x002fe40007ffe0ff */
[----:B------:R-:W-:-:S02]  /*4ac0*/  LOP3.LUT R5, R244, 0x40, RZ, 0x3c, !PT ;  /* 0x00000040f4057812 */ /* 0x000fc400078e3cff */
[----:B------:R-:W-:Y:S02]  /*4ad0*/  LOP3.LUT R6, R242, 0x40, RZ, 0x3c, !PT ;  /* 0x00000040f2067812 */ /* 0x000fe400078e3cff */
[----:B------:R-:W-:-:S04]  /*4ae0*/  LOP3.LUT R5, R240, 0x40, RZ, 0x3c, !PT ;  /* 0x00000040f0057812 */ /* 0x000fc800078e3cff */
.L_x_1:
[----:B------:R-:W2:Y:S04]  /*4af0*/  LDL.64 R6, [R1+0x240] ;  /* 0x0002400001067983 */ /* 0x000ea80000100a00 */
[----:B------:R-:W3:Y:S04]  /*4b00*/  LDL.64 R14, [R1+0x238] ;  /* 0x00023800010e7983 */ /* 0x000ee80000100a00 */
[----:B------:R-:W4:Y:S04]  /*4b10*/  LDL.64 R10, [R1+0x230] ;  /* 0x00023000010a7983 */ /* 0x000f280000100a00 */
        /* <DEDUP_REMOVED lines=23> */
[----:B------:R-:W4:Y:S01]  /*4c90*/  LDL.64 R44, [R1+0x170] ;  /* 0x00017000012c7983 */ /* 0x000f220000100a00 */
[----:B--2---:R-:W-:-:S04]  /*4ca0*/  IMAD.WIDE R6, R2, 0x2, R6 ;  /* 0x0000000202067825 */ /* 0x004fc800078e0206 */
[C---:B---3--:R-:W-:Y:S01]  /*4cb0*/  IMAD.WIDE R14, R2.reuse, 0x2, R14 ;  /* 0x00000002020e7825 */ /* 0x048fe200078e020e */
[----:B------:R0:W2:Y:S03]  /*4cc0*/  LDG.E.U16 R13, [R6.64] ;  /* 0x00000006060d7981 */ /* 0x0000a6000c1e1500 */
[C---:B----4-:R-:W-:Y:S02]  /*4cd0*/  IMAD.WIDE R10, R2.reuse, 0x2, R10 ;  /* 0x00000002020a7825 */ /* 0x050fe400078e020a */
[----:B------:R1:W3:Y:S02]  /*4ce0*/  LDG.E.U16 R15, [R14.64] ;  /* 0x000000060e0f7981 */ /* 0x0002e4000c1e1500 */
[C---:B------:R-:W-:Y:S02]  /*4cf0*/  IMAD.WIDE R8, R2.reuse, 0x2, R8 ;  /* 0x0000000202087825 */ /* 0x040fe400078e0208 */
[----:B------:R4:W2:Y:S02]  /*4d00*/  LDG.E.U16 R10, [R10.64] ;  /* 0x000000060a0a7981 */ /* 0x0008a4000c1e1500 */
[----:B0-----:R-:W-:-:S02]  /*4d10*/  IMAD.WIDE R6, R2, 0x2, R22 ;  /* 0x0000000202067825 */ /* 0x001fc400078e0216 */
[----:B------:R-:W2:Y:S04]  /*4d20*/  LDL.64 R22, [R1+0x1c0] ;  /* 0x0001c00001167983 */ /* 0x000ea80000100a00 */
[----:B-1----:R0:W3:Y:S04]  /*4d30*/  LDG.E.U16 R14, [R6.64] ;  /* 0x00000006060e7981 */ /* 0x0020e8000c1e1500 */
[----:B----4-:R1:W4:Y:S01]  /*4d40*/  LDG.E.U16 R11, [R8.64] ;  /* 0x00000006080b7981 */ /* 0x010322000c1e1500 */
[----:B------:R-:W-:-:S04]  /*4d50*/  IMAD.WIDE R4, R2, 0x2, R4 ;  /* 0x0000000202047825 */ /* 0x000fc800078e0204 */
[C---:B0-----:R-:W-:Y:S02]  /*4d60*/  IMAD.WIDE R6, R2.reuse, 0x2, R24 ;  /* 0x0000000202067825 */ /* 0x041fe400078e0218 */
[----:B------:R-:W3:Y:S02]  /*4d70*/  LDL.64 R24, [R1+0x168] ;  /* 0x0001680001187983 */ /* 0x000ee40000100a00 */
[C---:B-1----:R-:W-:Y:S02]  /*4d80*/  IMAD.WIDE R8, R2.reuse, 0x2, R32 ;  /* 0x0000000202087825 */ /* 0x042fe400078e0220 */
[----:B------:R-:W4:Y:S02]  /*4d90*/  LDL.64 R32, [R1+0x188] ;  /* 0x0001880001207983 */ /* 0x000f240000100a00 */
[C---:B------:R-:W-:Y:S02]  /*4da0*/  IMAD.WIDE R16, R2.reuse, 0x2, R16 ;  /* 0x0000000202107825 */ /* 0x040fe400078e0210 */
[----:B------:R0:W4:Y:S04]  /*4db0*/  LDG.E.U16 R4, [R4.64] ;  /* 0x0000000604047981 */ /* 0x000128000c1e1500 */
[----:B------:R1:W4:Y:S01]  /*4dc0*/  LDG.E.U16 R9, [R8.64] ;  /* 0x0000000608097981 */ /* 0x000322000c1e1500 */
[----:B------:R-:W-:-:S03]  /*4dd0*/  IMAD.WIDE R18, R2, 0x2, R18 ;  /* 0x0000000202127825 */ /* 0x000fc600078e0212 */
[----:B------:R1:W4:Y:S04]  /*4de0*/  LDG.E.U16 R6, [R6.64] ;  /* 0x0000000606067981 */ /* 0x000328000c1e1500 */
[----:B0-----:R0:W4:Y:S01]  /*4df0*/  LDG.E.U16 R5, [R16.64] ;  /* 0x0000000610057981 */ /* 0x001122000c1e1500 */
[----:B------:R-:W-:-:S03]  /*4e00*/  IMAD.WIDE R20, R2, 0x2, R20 ;  /* 0x0000000202147825 */ /* 0x000fc600078e0214 */
[----:B-1----:R1:W4:Y:S01]  /*4e10*/  LDG.E.U16 R7, [R18.64] ;  /* 0x0000000612077981 */ /* 0x002322000c1e1500 */
[----:B0-----:R-:W-:-:S03]  /*4e20*/  IMAD.WIDE R16, R2, 0x2, R36 ;  /* 0x0000000202107825 */ /* 0x001fc600078e0224 */
[----:B------:R0:W4:Y:S04]  /*4e30*/  LDG.E.U16 R12, [R20.64] ;  /* 0x00000006140c7981 */ /* 0x000128000c1e1500 */
[----:B------:R-:W4:Y:S04]  /*4e40*/  LDL.64 R36, [R1+0x158] ;  /* 0x0001580001247983 */ /* 0x000f280000100a00 */
[----:B------:R0:W4:Y:S02]  /*4e50*/  LDG.E.U16 R8, [R16.64] ;  /* 0x0000000610087981 */ /* 0x000124000c1e1500 */
[----:B0-----:R-:W-:-:S02]  /*4e60*/  IMAD.WIDE R16, R2, 0x2, R42 ;  /* 0x0000000202107825 */ /* 0x001fc400078e022a */
[----:B------:R-:W4:Y:S02]  /*4e70*/  LDL.64 R42, [R1+0x150] ;  /* 0x00015000012a7983 */ /* 0x000f240000100a00 */
[----:B-1----:R-:W-:-:S04]  /*4e80*/  IMAD.WIDE R18, R2, 0x2, R30 ;  /* 0x0000000202127825 */ /* 0x002fc800078e021e */
[C---:B------:R-:W-:Y:S02]  /*4e90*/  IMAD.WIDE R20, R2.reuse, 0x2, R28 ;  /* 0x0000000202147825 */ /* 0x040fe400078e021c */
[----:B------:R0:W4:Y:S02]  /*4ea0*/  LDG.E.U16 R28, [R18.64] ;  /* 0x00000006121c7981 */ /* 0x000124000c1e1500 */
[C---:B------:R-:W-:Y:S02]  /*4eb0*/  IMAD.WIDE R26, R2.reuse, 0x2, R26 ;  /* 0x00000002021a7825 */ /* 0x040fe400078e021a */
[----:B------:R1:W4:Y:S04]  /*4ec0*/  LDG.E.U16 R29, [R20.64] ;  /* 0x00000006141d7981 */ /* 0x000328000c1e1500 */
[----:B------:R1:W4:Y:S01]  /*4ed0*/  LDG.E.U16 R26, [R26.64] ;  /* 0x000000061a1a7981 */ /* 0x000322000c1e1500 */
[----:B0-----:R-:W-:-:S04]  /*4ee0*/  IMAD.WIDE R18, R2, 0x2, R56 ;  /* 0x0000000202127825 */ /* 0x001fc800078e0238 */
[C---:B-1----:R-:W-:Y:S01]  /*4ef0*/  IMAD.WIDE R20, R2.reuse, 0x2, R34 ;  /* 0x0000000202147825 */ /* 0x042fe200078e0222 */
[----:B------:R0:W4:Y:S03]  /*4f00*/  LDG.E.U16 R27, [R16.64] ;  /* 0x00000006101b7981 */ /* 0x000126000c1e1500 */
[----:B0-----:R-:W-:-:S05]  /*4f10*/  IMAD.WIDE R16, R2, 0x2, R58 ;  /* 0x0000000202107825 */ /* 0x001fca00078e023a */
[----:B------:R0:W4:Y:S02]  /*4f20*/  LDG.E.U16 R31, [R16.64] ;  /* 0x00000006101f7981 */ /* 0x000124000c1e1500 */
[----:B0-----:R-:W-:-:S04]  /*4f30*/  IMAD.WIDE R16, R2, 0x2, R54 ;  /* 0x0000000202107825 */ /* 0x001fc800078e0236 */
[----:B--2---:R-:W-:-:S05]  /*4f40*/  IMAD.WIDE R22, R2, 0x2, R22 ;  /* 0x0000000202167825 */ /* 0x004fca00078e0216 */
[----:B------:R4:W2:Y:S01]  /*4f50*/  LDG.E.U16 R30, [R22.64] ;  /* 0x00000006161e7981 */ /* 0x0008a2000c1e1500 */
[----:B---3--:R-:W-:-:S04]  /*4f60*/  IMAD.WIDE R24, R2, 0x2, R24 ;  /* 0x0000000202187825 */ /* 0x008fc800078e0218 */
[C---:B----4-:R-:W-:Y:S01]  /*4f70*/  IMAD.WIDE R22, R2.reuse, 0x2, R32 ;  /* 0x0000000202167825 */ /* 0x050fe200078e0220 */
[----:B------:R0:W3:Y:S04]  /*4f80*/  LDG.E.U16 R35, [R24.64] ;  /* 0x0000000618237981 */ /* 0x0000e8000c1e1500 */
[----:B------:R1:W4:Y:S04]  /*4f90*/  LDG.E.U16 R32, [R18.64] ;  /* 0x0000000612207981 */ /* 0x000328000c1e1500 */
[----:B------:R0:W2:Y:S04]  /*4fa0*/  LDG.E.U16 R34, [R22.64] ;  /* 0x0000000616227981 */ /* 0x0000a8000c1e1500 */
[----:B------:R0:W2:Y:S01]  /*4fb0*/  LDG.E.U16 R33, [R20.64] ;  /* 0x0000000614217981 */ /* 0x0000a2000c1e1500 */
[----:B-1----:R-:W-:-:S04]  /*4fc0*/  IMAD.WIDE R18, R2, 0x2, R52 ;  /* 0x0000000202127825 */ /* 0x002fc800078e0234 */
[----:B0-----:R-:W-:-:S05]  /*4fd0*/  IMAD.WIDE R22, R2, 0x2, R38 ;  /* 0x0000000202167825 */ /* 0x001fca00078e0226 */
[----:B------:R0:W2:Y:S01]  /*4fe0*/  LDG.E.U16 R39, [R22.64] ;  /* 0x0000000616277981 */ /* 0x0000a2000c1e1500 */
[----:B------:R-:W-:-:S03]  /*4ff0*/  IMAD.WIDE R24, R2, 0x2, R36 ;  /* 0x0000000202187825 */ /* 0x000fc600078e0224 */
[----:B------:R1:W2:Y:S01]  /*5000*/  LDG.E.U16 R37, [R18.64] ;  /* 0x0000000612257981 */ /* 0x0002a2000c1e1500 */
[----:B------:R-:W-:-:S03]  /*5010*/  IMAD.WIDE R20, R2, 0x2, R40 ;  /* 0x0000000202147825 */ /* 0x000fc600078e0228 */
[----:B------:R1:W2:Y:S01]  /*5020*/  LDG.E.U16 R36, [R16.64] ;  /* 0x0000000610247981 */ /* 0x0002a2000c1e1500 */
[----:B0-----:R-:W-:-:S03]  /*5030*/  IMAD.WIDE R22, R2, 0x2, R44 ;  /* 0x0000000202167825 */ /* 0x001fc600078e022c */
[----:B------:R0:W2:Y:S01]  /*5040*/  LDG.E.U16 R38, [R20.64] ;  /* 0x0000000614267981 */ /* 0x0000a2000c1e1500 */
[----:B-1----:R-:W-:-:S03]  /*5050*/  IMAD.WIDE R18, R2, 0x2, R48 ;  /* 0x0000000202127825 */ /* 0x002fc600078e0230 */
[----:B------:R1:W2:Y:S01]  /*5060*/  LDG.E.U16 R40, [R24.64] ;  /* 0x0000000618287981 */ /* 0x0002a2000c1e1500 */
[----:B------:R-:W-:-:S03]  /*5070*/  IMAD.WIDE R16, R2, 0x2, R50 ;  /* 0x0000000202107825 */ /* 0x000fc600078e0232 */
[----:B------:R-:W2:Y:S01]  /*5080*/  LDG.E.U16 R18, [R18.64] ;  /* 0x0000000612127981 */ /* 0x000ea2000c1e1500 */
[----:B0-----:R-:W-:-:S03]  /*5090*/  IMAD.WIDE R20, R2, 0x2, R46 ;  /* 0x0000000202147825 */ /* 0x001fc600078e022e */
[----:B------:R-:W2:Y:S01]  /*50a0*/  LDG.E.U16 R16, [R16.64] ;  /* 0x0000000610107981 */ /* 0x000ea2000c1e1500 */
[----:B-1----:R-:W-:-:S03]  /*50b0*/  IMAD.WIDE R24, R2, 0x2, R42 ;  /* 0x0000000202187825 */ /* 0x002fc600078e022a */
[----:B------:R-:W2:Y:S04]  /*50c0*/  LDG.E.U16 R20, [R20.64] ;  /* 0x0000000614147981 */ /* 0x000ea8000c1e1500 */
[----:B------:R-:W2:Y:S04]  /*50d0*/  LDG.E.U16 R22, [R22.64] ;  /* 0x0000000616167981 */ /* 0x000ea8000c1e1500 */
[----:B------:R-:W2:Y:S04]  /*50e0*/  LDG.E.U16 R24, [R24.64] ;  /* 0x0000000618187981 */ /* 0x000ea8000c1e1500 */
[----:B------:R-:W0:Y:S04]  /*50f0*/  S2R R41, SR_TID.X ;  /* 0x0000000000297919 */ /* 0x000e280000002100 */
[----:B------:R-:W-:Y:S01]  /*5100*/  BAR.SYNC.DEFER_BLOCKING 0x0 ;  /* 0x0000000000007b1d */ /* 0x000fe20000010000 */
[----:B-----5:R-:W-:-:S02]  /*5110*/  LOP3.LUT R42, R244, 0x20, RZ, 0x3c, !PT ;  /* 0x00000020f42a7812 */ /* 0x020fc400078e3cff */
[C---:B0-----:R-:W-:Y:S02]  /*5120*/  LOP3.LUT R44, R41.reuse, 0x7f, RZ, 0xc0, !PT ;  /* 0x0000007f292c7812 */ /* 0x041fe400078ec0ff */
[----:B------:R-:W-:Y:S01]  /*5130*/  LOP3.LUT P1, RZ, R41, 0x80, RZ, 0xc0, !PT ;  /* 0x0000008029ff7812 */ /* 0x000fe2000782c0ff */
[----:B------:R-:W-:Y:S04]  /*5140*/  STS.U16 [R244+0x10000], R4 ;  /* 0x01000004f4007388 */ /* 0x000fe80000000400 */
[----:B------:R-:W-:Y:S04]  /*5150*/  STS.U16 [R244+0x10800], R5 ;  /* 0x01080005f4007388 */ /* 0x000fe80000000400 */
[----:B------:R-:W-:Y:S04]  /*5160*/  STS.U16 [R244+0x11000], R6 ;  /* 0x01100006f4007388 */ /* 0x000fe80000000400 */
[----:B------:R-:W-:Y:S04]  /*5170*/  STS.U16 [R244+0x11800], R26 ;  /* 0x0118001af4007388 */ /* 0x000fe80000000400 */
[----:B------:R-:W-:Y:S01]  /*5180*/  STS.U16 [R244+0x12000], R29 ;  /* 0x0120001df4007388 */ /* 0x000fe20000000400 */
[----:B------:R-:W-:Y:S01]  /*5190*/  IMAD.SHL.U32 R44, R44, 0x2, RZ ;  /* 0x000000022c2c7824 */ /* 0x000fe200078e00ff */
[----:B------:R-:W-:-:S02]  /*51a0*/  SEL R43, RZ, 0x110, !P1 ;  /* 0x00000110ff2b7807 */ /* 0x000fc40004800000 */
[----:B------:R-:W-:Y:S02]  /*51b0*/  LOP3.LUT P0, RZ, R41, 0x80, RZ, 0xc0, !PT ;  /* 0x0000008029ff7812 */ /* 0x000fe4000780c0ff */
[----:B------:R-:W-:-:S04]  /*51c0*/  LOP3.LUT R43, R43, R44, RZ, 0x3c, !PT ;  /* 0x0000002c2b2b7212 */ /* 0x000fc800078e3cff */
[----:B------:R-:W-:Y:S01]  /*51d0*/  LOP3.LUT R43, R43, 0x40, RZ, 0x3c, !PT ;  /* 0x000000402b2b7812 */ /* 0x000fe200078e3cff */
[----:B------:R0:W-:Y:S02]  /*51e0*/  STL [R1+0x250], R2 ;  /* 0x0002500201007387 */ /* 0x0001e40000100800 */
[----:B0-----:R-:W-:Y:S02]  /*51f0*/  LOP3.LUT R2, R242, 0x40, RZ, 0x3c, !PT ;  /* 0x00000040f2027812 */ /* 0x001fe400078e3cff */
[----:B---3--:R-:W-:Y:S04]  /*5200*/  STS.U16 [R244+0x13800], R35 ;  /* 0x01380023f4007388 */ /* 0x008fe80000000400 */
[----:B----4-:R-:W-:Y:S04]  /*5210*/  STS.U16 [R244+0x12800], R32 ;  /* 0x01280020f4007388 */ /* 0x010fe80000000400 */
[----:B--2---:R-:W-:Y:S04]  /*5220*/  STS.U16 [R244+0x13000], R34 ;  /* 0x01300022f4007388 */ /* 0x004fe80000000400 */
[----:B------:R-:W-:Y:S04]  /*5230*/  STS.U16 [R42+0x10200], R13 ;  /* 0x0102000d2a007388 */ /* 0x000fe80000000400 */
[----:B------:R-:W-:Y:S04]  /*5240*/  STS.U16 [R42+0x10a00], R11 ;  /* 0x010a000b2a007388 */ /* 0x000fe80000000400 */
[----:B------:R-:W-:Y:S04]  /*5250*/  STS.U16 [R42+0x11200], R12 ;  /* 0x0112000c2a007388 */ /* 0x000fe80000000400 */
[----:B------:R-:W-:Y:S04]  /*5260*/  STS.U16 [R42+0x11a00], R27 ;  /* 0x011a001b2a007388 */ /* 0x000fe80000000400 */
[----:B------:R-:W-:Y:S04]  /*5270*/  STS.U16 [R42+0x12200], R30 ;  /* 0x0122001e2a007388 */ /* 0x000fe80000000400 */
[----:B------:R-:W-:Y:S04]  /*5280*/  STS.U16 [R42+0x12a00], R33 ;  /* 0x012a00212a007388 */ /* 0x000fe80000000400 */
[----:B------:R-:W-:Y:S04]  /*5290*/  STS.U16 [R42+0x13200], R37 ;  /* 0x013200252a007388 */ /* 0x000fe80000000400 */
[----:B------:R0:W-:Y:S02]  /*52a0*/  STS.U16 [R42+0x13a00], R39 ;  /* 0x013a00272a007388 */ /* 0x0001e40000000400 */
[----:B0-----:R-:W-:-:S02]  /*52b0*/  LOP3.LUT R42, R41, 0x7f, RZ, 0xc0, !PT ;  /* 0x0000007f292a7812 */ /* 0x001fc400078ec0ff */
[----:B------:R-:W-:Y:S02]  /*52c0*/  SEL R41, RZ, 0x110, !P0 ;  /* 0x00000110ff297807 */ /* 0x000fe40004000000 */
[----:B------:R-:W-:Y:S01]  /*52d0*/  SHF.L.U32 R42, R42, 0x1, RZ ;  /* 0x000000012a2a7819 */ /* 0x000fe200000006ff */
[----:B------:R-:W-:Y:S03]  /*52e0*/  STS.U16 [R43+0x10400], R15 ;  /* 0x0104000f2b007388 */ /* 0x000fe60000000400 */
[----:B------:R-:W-:Y:S01]  /*52f0*/  LOP3.LUT R41, R41, R42, RZ, 0x3c, !PT ;  /* 0x0000002a29297212 */ /* 0x000fe200078e3cff */
[----:B------:R-:W-:Y:S03]  /*5300*/  STS.U16 [R43+0x10c00], R14 ;  /* 0x010c000e2b007388 */ /* 0x000fe60000000400 */
[----:B------:R-:W-:Y:S01]  /*5310*/  LOP3.LUT R41, R41, 0x60, RZ, 0x3c, !PT ;  /* 0x0000006029297812 */ /* 0x000fe200078e3cff */
        /* <DEDUP_REMOVED lines=14> */
[----:B------:R-:W-:Y:S06]  /*5400*/  BAR.SYNC.DEFER_BLOCKING 0x0 ;  /* 0x0000000000007b1d */ /* 0x000fec0000010000 */
[----:B------:R-:W-:Y:S04]  /*5410*/  LDSM.16.MT88.4 R228, [R243] ;  /* 0x00000000f3e4783b */ /* 0x000fe80000004200 */
[----:B------:R-:W0:Y:S04]  /*5420*/  LDSM.16.M88.4 R192, [R242+0x10000] ;  /* 0x01000000f2c0783b */ /* 0x000e280000000200 */
[----:B------:R-:W1:Y:S04]  /*5430*/  LDSM.16.M88.4 R152, [R242+0x10800] ;  /* 0x01080000f298783b */ /* 0x000e680000000200 */
[----:B------:R-:W2:Y:S04]  /*5440*/  LDSM.16.M88.4 R148, [R242+0x11000] ;  /* 0x01100000f294783b */ /* 0x000ea80000000200 */
[----:B------:R-:W3:Y:S04]  /*5450*/  LDSM.16.M88.4 R44, [R242+0x11800] ;  /* 0x01180000f22c783b */ /* 0x000ee80000000200 */
[----:B------:R-:W4:Y:S04]  /*5460*/  LDSM.16.M88.4 R28, [R242+0x12000] ;  /* 0x01200000f21c783b */ /* 0x000f280000000200 */
[----:B------:R-:W3:Y:S04]  /*5470*/  LDSM.16.M88.4 R36, [R242+0x12800] ;  /* 0x01280000f224783b */ /* 0x000ee80000000200 */
[----:B------:R-:W3:Y:S04]  /*5480*/  LDSM.16.M88.4 R232, [R242+0x13000] ;  /* 0x01300000f2e8783b */ /* 0x000ee80000000200 */
[----:B------:R-:W4:Y:S04]  /*5490*/  LDSM.16.MT88.4 R8, [R243+0x100] ;  /* 0x00010000f308783b */ /* 0x000f280000004200 */
[----:B------:R-:W4:Y:S04]  /*54a0*/  LDSM.16.M88.4 R4, [R242+0x13800] ;  /* 0x01380000f204783b */ /* 0x000f280000000200 */
[----:B------:R-:W4:Y:S04]  /*54b0*/  LDSM.16.MT88.4 R48, [R243+0x2000] ;  /* 0x00200000f330783b */ /* 0x000f280000004200 */
[----:B------:R-:W4:Y:S01]  /*54c0*/  LDSM.16.MT88.4 R12, [R243+0x2100] ;  /* 0x00210000f30c783b */ /* 0x000f220000004200 */
[C---:B0-----:R-:W-:Y:S03]  /*54d0*/  HMMA.16816.F32 R132, R228.reuse, R192, RZ ;  /* 0x000000c0e484723c */ /* 0x041fe600000018ff */
[----:B------:R-:W-:Y:S05]  /*54e0*/  LDSM.16.M88.4 R236, [R2+0x12800] ;  /* 0x0128000002ec783b */ /* 0x000fea0000000200 */
[C---:B-1----:R-:W-:Y:S08]  /*54f0*/  HMMA.16816.F32 R56, R228.reuse, R152, RZ ;  /* 0x00000098e438723c */ /* 0x042ff000000018ff */
[C---:B--2---:R-:W-:Y:S08]  /*5500*/  HMMA.16816.F32 R144, R228.reuse, R148, RZ ;  /* 0x00000094e490723c */ /* 0x044ff000000018ff */
[C---:B---3--:R-:W-:Y:S08]  /*5510*/  HMMA.16816.F32 R68, R228.reuse, R44, RZ ;  /* 0x0000002ce444723c */ /* 0x048ff000000018ff */
[C---:B----4-:R-:W-:Y:S08]  /*5520*/  HMMA.16816.F32 R32, R228.reuse, R28, RZ ;  /* 0x0000001ce420723c */ /* 0x050ff000000018ff */
[C---:B------:R-:W-:Y:S08]  /*5530*/  HMMA.16816.F32 R52, R228.reuse, R36, RZ ;  /* 0x00000024e434723c */ /* 0x040ff000000018ff */
[----:B------:R-:W-:Y:S08]  /*5540*/  HMMA.16816.F32 R60, R228, R232, RZ ;  /* 0x000000e8e43c723c */ /* 0x000ff000000018ff */
[C---:B------:R-:W-:Y:S08]  /*5550*/  HMMA.16816.F32 R196, R8.reuse, R192, RZ ;  /* 0x000000c008c4723c */ /* 0x040ff000000018ff */
[C---:B------:R-:W-:Y:S08]  /*5560*/  HMMA.16816.F32 R140, R8.reuse, R152, RZ ;  /* 0x00000098088c723c */ /* 0x040ff000000018ff */
[C---:B------:R-:W-:Y:S08]  /*5570*/  HMMA.16816.F32 R136, R8.reuse, R148, RZ ;  /* 0x000000940888723c */ /* 0x040ff000000018ff */
[C---:B------:R-:W-:Y:S08]  /*5580*/  HMMA.16816.F32 R24, R8.reuse, R44, RZ ;  /* 0x0000002c0818723c */ /* 0x040ff000000018ff */
[C---:B------:R-:W-:Y:S08]  /*5590*/  HMMA.16816.F32 R40, R8.reuse, R28, RZ ;  /* 0x0000001c0828723c */ /* 0x040ff000000018ff */
[C---:B------:R-:W-:Y:S08]  /*55a0*/  HMMA.16816.F32 R16, R8.reuse, R36, RZ ;  /* 0x000000240810723c */ /* 0x040ff000000018ff */
[----:B------:R-:W-:Y:S08]  /*55b0*/  HMMA.16816.F32 R20, R8, R232, RZ ;  /* 0x000000e80814723c */ /* 0x000ff000000018ff */
[-C--:B------:R-:W-:Y:S08]  /*55c0*/  HMMA.16816.F32 R228, R228, R4.reuse, RZ ;  /* 0x00000004e4e4723c */ /* 0x080ff000000018ff */
[----:B------:R-:W-:Y:S08]  /*55d0*/  HMMA.16816.F32 R8, R8, R4, RZ ;  /* 0x000000040808723c */ /* 0x000ff000000018ff */
[C---:B------:R-:W-:Y:S08]  /*55e0*/  HMMA.16816.F32 R132, R48.reuse, R194, R132 ;  /* 0x000000c23084723c */ /* 0x040ff00000001884 */
[C---:B------:R-:W-:Y:S08]  /*55f0*/  HMMA.16816.F32 R56, R48.reuse, R154, R56 ;  /* 0x0000009a3038723c */ /* 0x040ff00000001838 */
[C---:B------:R-:W-:Y:S08]  /*5600*/  HMMA.16816.F32 R144, R48.reuse, R150, R144 ;  /* 0x000000963090723c */ /* 0x040ff00000001890 */
[C---:B------:R-:W-:Y:S08]  /*5610*/  HMMA.16816.F32 R68, R48.reuse, R46, R68 ;  /* 0x0000002e3044723c */ /* 0x040ff00000001844 */
[C---:B------:R-:W-:Y:S08]  /*5620*/  HMMA.16816.F32 R32, R48.reuse, R30, R32 ;  /* 0x0000001e3020723c */ /* 0x040ff00000001820 */
[C---:B------:R-:W-:Y:S08]  /*5630*/  HMMA.16816.F32 R52, R48.reuse, R38, R52 ;  /* 0x000000263034723c */ /* 0x040ff00000001834 */
[C---:B------:R-:W-:Y:S08]  /*5640*/  HMMA.16816.F32 R60, R48.reuse, R234, R60 ;  /* 0x000000ea303c723c */ /* 0x040ff0000000183c */
[----:B------:R-:W-:Y:S01]  /*5650*/  HMMA.16816.F32 R48, R48, R6, R228 ;  /* 0x000000063030723c */ /* 0x000fe200000018e4 */
[----:B------:R-:W-:Y:S07]  /*5660*/  LDSM.16.MT88.4 R228, [R243+0x4100] ;  /* 0x00410000f3e4783b */ /* 0x000fee0000004200 */
[C---:B------:R-:W-:Y:S01]  /*5670*/  HMMA.16816.F32 R192, R12.reuse, R194, R196 ;  /* 0x000000c20cc0723c */ /* 0x040fe200000018c4 */
[----:B------:R-:W-:Y:S07]  /*5680*/  LDSM.16.MT88.4 R196, [R243+0x6000] ;  /* 0x00600000f3c4783b */ /* 0x000fee0000004200 */
[C---:B------:R-:W-:Y:S01]  /*5690*/  HMMA.16816.F32 R152, R12.reuse, R154, R140 ;  /* 0x0000009a0c98723c */ /* 0x040fe2000000188c */
[----:B------:R-:W-:Y:S07]  /*56a0*/  LDSM.16.M88.4 R140, [R2+0x11800] ;  /* 0x01180000028c783b */ /* 0x000fee0000000200 */
[C---:B------:R-:W-:Y:S01]  /*56b0*/  HMMA.16816.F32 R148, R12.reuse, R150, R136 ;  /* 0x000000960c94723c */ /* 0x040fe20000001888 */
[----:B------:R-:W0:Y:S07]  /*56c0*/  LDSM.16.M88.4 R136, [R2+0x10800] ;  /* 0x010800000288783b */ /* 0x000e2e0000000200 */
[C---:B------:R-:W-:Y:S01]  /*56d0*/  HMMA.16816.F32 R24, R12.reuse, R46, R24 ;  /* 0x0000002e0c18723c */ /* 0x040fe20000001818 */
[----:B------:R-:W1:Y:S07]  /*56e0*/  LDSM.16.M88.4 R44, [R2+0x10000] ;  /* 0x01000000022c783b */ /* 0x000e6e0000000200 */
[C---:B------:R-:W-:Y:S01]  /*56f0*/  HMMA.16816.F32 R28, R12.reuse, R30, R40 ;  /* 0x0000001e0c1c723c */ /* 0x040fe20000001828 */
[----:B------:R-:W2:Y:S07]  /*5700*/  LDSM.16.M88.4 R40, [R2+0x11000] ;  /* 0x011000000228783b */ /* 0x000eae0000000200 */
[C---:B------:R-:W-:Y:S01]  /*5710*/  HMMA.16816.F32 R16, R12.reuse, R38, R16 ;  /* 0x000000260c10723c */ /* 0x040fe20000001810 */
[----:B------:R-:W-:Y:S07]  /*5720*/  LDSM.16.M88.4 R36, [R2+0x13800] ;  /* 0x013800000224783b */ /* 0x000fee0000000200 */
[C---:B------:R-:W-:Y:S01]  /*5730*/  HMMA.16816.F32 R232, R12.reuse, R234, R20 ;  /* 0x000000ea0ce8723c */ /* 0x040fe20000001814 */
[----:B------:R-:W-:Y:S07]  /*5740*/  LDSM.16.M88.4 R20, [R2+0x12000] ;  /* 0x012000000214783b */ /* 0x000fee0000000200 */
[----:B------:R-:W-:Y:S01]  /*5750*/  HMMA.16816.F32 R8, R12, R6, R8 ;  /* 0x000000060c08723c */ /* 0x000fe20000001808 */
[----:B------:R-:W3:Y:S04]  /*5760*/  LDSM.16.MT88.4 R4, [R243+0x4000] ;  /* 0x00400000f304783b */ /* 0x000ee80000004200 */
[----:B------:R-:W4:Y:S03]  /*5770*/  LDSM.16.M88.4 R12, [R2+0x13000] ;  /* 0x01300000020c783b */ /* 0x000f260000000200 */
[C---:B0-----:R-:W-:Y:S08]  /*5780*/  HMMA.16816.F32 R152, R228.reuse, R136, R152 ;  /* 0x00000088e498723c */ /* 0x041ff00000001898 */
[C---:B-1----:R-:W-:Y:S08]  /*5790*/  HMMA.16816.F32 R192, R228.reuse, R44, R192 ;  /* 0x0000002ce4c0723c */ /* 0x042ff000000018c0 */
[----:B--2---:R-:W-:Y:S08]  /*57a0*/  HMMA.16816.F32 R148, R228, R40, R148 ;  /* 0x00000028e494723c */ /* 0x004ff00000001894 */
[C---:B---3--:R-:W-:Y:S08]  /*57b0*/  HMMA.16816.F32 R132, R4.reuse, R44, R132 ;  /* 0x0000002c0484723c */ /* 0x048ff00000001884 */
[C---:B------:R-:W-:Y:S08]  /*57c0*/  HMMA.16816.F32 R56, R4.reuse, R136, R56 ;  /* 0x000000880438723c */ /* 0x040ff00000001838 */
[C---:B------:R-:W-:Y:S08]  /*57d0*/  HMMA.16816.F32 R144, R4.reuse, R40, R144 ;  /* 0x000000280490723c */ /* 0x040ff00000001890 */
[C---:B------:R-:W-:Y:S08]  /*57e0*/  HMMA.16816.F32 R68, R4.reuse, R140, R68 ;  /* 0x0000008c0444723c */ /* 0x040ff00000001844 */
[C---:B------:R-:W-:Y:S08]  /*57f0*/  HMMA.16816.F32 R32, R4.reuse, R20, R32 ;  /* 0x000000140420723c */ /* 0x040ff00000001820 */
[C---:B------:R-:W-:Y:S08]  /*5800*/  HMMA.16816.F32 R52, R4.reuse, R236, R52 ;  /* 0x000000ec0434723c */ /* 0x040ff00000001834 */
[C---:B----4-:R-:W-:Y:S08]  /*5810*/  HMMA.16816.F32 R60, R4.reuse, R12, R60 ;  /* 0x0000000c043c723c */ /* 0x050ff0000000183c */
[----:B------:R-:W-:Y:S01]  /*5820*/  HMMA.16816.F32 R48, R4, R36, R48 ;  /* 0x000000240430723c */ /* 0x000fe20000001830 */
[----:B------:R-:W0:Y:S07]  /*5830*/  LDSM.16.MT88.4 R4, [R243+0x6100] ;  /* 0x00610000f304783b */ /* 0x000e2e0000004200 */
[C---:B------:R-:W-:Y:S08]  /*5840*/  HMMA.16816.F32 R24, R228.reuse, R140, R24 ;  /* 0x0000008ce418723c */ /* 0x040ff00000001818 */
[C---:B------:R-:W-:Y:S08]  /*5850*/  HMMA.16816.F32 R28, R228.reuse, R20, R28 ;  /* 0x00000014e41c723c */ /* 0x040ff0000000181c */
[C---:B------:R-:W-:Y:S08]  /*5860*/  HMMA.16816.F32 R16, R228.reuse, R236, R16 ;  /* 0x000000ece410723c */ /* 0x040ff00000001810 */
[C---:B------:R-:W-:Y:S08]  /*5870*/  HMMA.16816.F32 R232, R228.reuse, R12, R232 ;  /* 0x0000000ce4e8723c */ /* 0x040ff000000018e8 */
[----:B------:R-:W-:Y:S01]  /*5880*/  HMMA.16816.F32 R8, R228, R36, R8 ;  /* 0x00000024e408723c */ /* 0x000fe20000001808 */
[----:B------:R-:W-:Y:S07]  /*5890*/  LDSM.16.M88.4 R228, [R242+0x13080] ;  /* 0x01308000f2e4783b */ /* 0x000fee0000000200 */
        /* <DEDUP_REMOVED lines=8> */
[----:B------:R-:W-:Y:S07]  /*5920*/  LDSM.16.M88.4 R196, [R242+0x13880] ;  /* 0x01388000f2c4783b */ /* 0x000fee0000000200 */
[C---:B0-----:R-:W-:Y:S01]  /*5930*/  HMMA.16816.F32 R44, R4.reuse, R46, R192 ;  /* 0x0000002e042c723c */ /* 0x041fe200000018c0 */
[----:B------:R-:W-:Y:S07]  /*5940*/  LDSM.16.MT88.4 R192, [R243+0x8100] ;  /* 0x00810000f3c0783b */ /* 0x000fee0000004200 */
[C---:B------:R-:W-:Y:S01]  /*5950*/  HMMA.16816.F32 R136, R4.reuse, R138, R152 ;  /* 0x0000008a0488723c */ /* 0x040fe20000001898 */
[----:B------:R-:W-:Y:S07]  /*5960*/  LDSM.16.MT88.4 R152, [R243+0xa000] ;  /* 0x00a00000f398783b */ /* 0x000fee0000004200 */
[C---:B------:R-:W-:Y:S01]  /*5970*/  HMMA.16816.F32 R40, R4.reuse, R42, R148 ;  /* 0x0000002a0428723c */ /* 0x040fe20000001894 */
[----:B------:R-:W0:Y:S07]  /*5980*/  LDSM.16.MT88.4 R148, [R243+0x8000] ;  /* 0x00800000f394783b */ /* 0x000e2e0000004200 */
[C---:B------:R-:W-:Y:S01]  /*5990*/  HMMA.16816.F32 R140, R4.reuse, R142, R24 ;  /* 0x0000008e048c723c */ /* 0x040fe20000001818 */
[----:B------:R-:W1:Y:S07]  /*59a0*/  LDSM.16.M88.4 R24, [R242+0x10080] ;  /* 0x01008000f218783b */ /* 0x000e6e0000000200 */
[C---:B------:R-:W-:Y:S01]  /*59b0*/  HMMA.16816.F32 R28, R4.reuse, R22, R28 ;  /* 0x00000016041c723c */ /* 0x040fe2000000181c */
[----:B------:R-:W2:Y:S07]  /*59c0*/  LDSM.16.M88.4 R20, [R242+0x10880] ;  /* 0x01088000f214783b */ /* 0x000eae0000000200 */
[C---:B------:R-:W-:Y:S01]  /*59d0*/  HMMA.16816.F32 R236, R4.reuse, R238, R16 ;  /* 0x000000ee04ec723c */ /* 0x040fe20000001810 */
[----:B------:R-:W3:Y:S07]  /*59e0*/  LDSM.16.M88.4 R16, [R242+0x11080] ;  /* 0x01108000f210783b */ /* 0x000eee0000000200 */
[C---:B------:R-:W-:Y:S01]  /*59f0*/  HMMA.16816.F32 R232, R4.reuse, R14, R232 ;  /* 0x0000000e04e8723c */ /* 0x040fe200000018e8 */
[----:B------:R-:W4:Y:S07]  /*5a00*/  LDSM.16.M88.4 R12, [R242+0x11880] ;  /* 0x01188000f20c783b */ /* 0x000f2e0000000200 */
[----:B------:R-:W-:Y:S01]  /*5a10*/  HMMA.16816.F32 R36, R4, R38, R8 ;  /* 0x000000260424723c */ /* 0x000fe20000001808 */
[----:B------:R-:W4:Y:S04]  /*5a20*/  LDSM.16.M88.4 R8, [R242+0x12080] ;  /* 0x01208000f208783b */ /* 0x000f280000000200 */
[----:B------:R-:W4:Y:S03]  /*5a30*/  LDSM.16.M88.4 R4, [R242+0x12880] ;  /* 0x01288000f204783b */ /* 0x000f260000000200 */
[C---:B0-----:R-:W-:Y:S08]  /*5a40*/  HMMA.16816.F32 R60, R148.reuse, R228, R60 ;  /* 0x000000e4943c723c */ /* 0x041ff0000000183c */
[C---:B-1----:R-:W-:Y:S08]  /*5a50*/  HMMA.16816.F32 R132, R148.reuse, R24, R132 ;  /* 0x000000189484723c */ /* 0x042ff00000001884 */
[C---:B--2---:R-:W-:Y:S08]  /*5a60*/  HMMA.16816.F32 R56, R148.reuse, R20, R56 ;  /* 0x000000149438723c */ /* 0x044ff00000001838 */
[C---:B---3--:R-:W-:Y:S08]  /*5a70*/  HMMA.16816.F32 R144, R148.reuse, R16, R144 ;  /* 0x000000109490723c */ /* 0x048ff00000001890 */
[C---:B----4-:R-:W-:Y:S08]  /*5a80*/  HMMA.16816.F32 R68, R148.reuse, R12, R68 ;  /* 0x0000000c9444723c */ /* 0x050ff00000001844 */
[C---:B------:R-:W-:Y:S08]  /*5a90*/  HMMA.16816.F32 R32, R148.reuse, R8, R32 ;  /* 0x000000089420723c */ /* 0x040ff00000001820 */
[C---:B------:R-:W-:Y:S08]  /*5aa0*/  HMMA.16816.F32 R52, R148.reuse, R4, R52 ;  /* 0x000000049434723c */ /* 0x040ff00000001834 */
[----:B------:R-:W-:Y:S01]  /*5ab0*/  HMMA.16816.F32 R48, R148, R196, R48 ;  /* 0x000000c49430723c */ /* 0x000fe20000001830 */
[----:B------:R-:W0:Y:S07]  /*5ac0*/  LDSM.16.MT88.4 R148, [R243+0xa100] ;  /* 0x00a10000f394783b */ /* 0x000e2e0000004200 */
        /* <DEDUP_REMOVED lines=19> */
[----:B------:R-:W-:Y:S07]  /*5c00*/  LDSM.16.M88.4 R24, [R2+0x11880] ;  /* 0x011880000218783b */ /* 0x000fee0000000200 */
[C---:B------:R-:W-:Y:S01]  /*5c10*/  HMMA.16816.F32 R136, R148.reuse, R22, R136 ;  /* 0x000000169488723c */ /* 0x040fe20000001888 */
[----:B------:R-:W0:Y:S07]  /*5c20*/  LDSM.16.MT88.4 R20, [R243+0xc100] ;  /* 0x00c10000f314783b */ /* 0x000e2e0000004200 */
[C---:B------:R-:W-:Y:S01]  /*5c30*/  HMMA.16816.F32 R40, R148.reuse, R18, R40 ;  /* 0x000000129428723c */ /* 0x040fe20000001828 */
[----:B------:R-:W-:Y:S07]  /*5c40*/  LDSM.16.M88.4 R16, [R2+0x12880] ;  /* 0x012880000210783b */ /* 0x000fee0000000200 */
[C---:B------:R-:W-:Y:S01]  /*5c50*/  HMMA.16816.F32 R140, R148.reuse, R14, R140 ;  /* 0x0000000e948c723c */ /* 0x040fe2000000188c */
[----:B------:R-:W-:Y:S07]  /*5c60*/  LDSM.16.M88.4 R12, [R2+0x12080] ;  /* 0x01208000020c783b */ /* 0x000fee0000000200 */
[C---:B------:R-:W-:Y:S01]  /*5c70*/  HMMA.16816.F32 R28, R148.reuse, R10, R28 ;  /* 0x0000000a941c723c */ /* 0x040fe2000000181c */
[----:B------:R-:W-:Y:S07]  /*5c80*/  LDSM.16.M88.4 R8, [R2+0x13880] ;  /* 0x013880000208783b */ /* 0x000fee0000000200 */
[C---:B------:R-:W-:Y:S01]  /*5c90*/  HMMA.16816.F32 R236, R148.reuse, R6, R236 ;  /* 0x0000000694ec723c */ /* 0x040fe200000018ec */
[----:B------:R-:W-:Y:S07]  /*5ca0*/  LDSM.16.M88.4 R4, [R2+0x13080] ;  /* 0x013080000204783b */ /* 0x000fee0000000200 */
[C---:B------:R-:W-:Y:S01]  /*5cb0*/  HMMA.16816.F32 R232, R148.reuse, R230, R232 ;  /* 0x000000e694e8723c */ /* 0x040fe200000018e8 */
[----:B------:R-:W-:Y:S07]  /*5cc0*/  LDSM.16.MT88.4 R228, [R243+0xe000] ;  /* 0x00e00000f3e4783b */ /* 0x000fee0000004200 */
[----:B------:R-:W-:Y:S01]  /*5cd0*/  HMMA.16816.F32 R36, R148, R198, R36 ;  /* 0x000000c69424723c */ /* 0x000fe20000001824 */
[----:B------:R-:W1:Y:S04]  /*5ce0*/  LDSM.16.MT88.4 R196, [R243+0xc000] ;  /* 0x00c00000f3c4783b */ /* 0x000e680000004200 */
[----:B------:R-:W2:Y:S03]  /*5cf0*/  LDSM.16.M88.4 R148, [R2+0x11080] ;  /* 0x011080000294783b */ /* 0x000ea60000000200 */
[----:B0-----:R-:W-:Y:S01]  /*5d00*/  HMMA.16816.F32 R136, R20, R152, R136 ;  /* 0x000000981488723c */ /* 0x001fe20000001888 */
[----:B------:R-:W0:Y:S07]  /*5d10*/  S2R R245, SR_TID.X ;  /* 0x0000000000f57919 */ /* 0x000e2e0000002100 */
[C---:B-1----:R-:W-:Y:S08]  /*5d20*/  HMMA.16816.F32 R132, R196.reuse, R192, R132 ;  /* 0x000000c0c484723c */ /* 0x042ff00000001884 */
[C---:B------:R-:W-:Y:S08]  /*5d30*/  HMMA.16816.F32 R56, R196.reuse, R152, R56 ;  /* 0x00000098c438723c */ /* 0x040ff00000001838 */
[C---:B--2---:R-:W-:Y:S08]  /*5d40*/  HMMA.16816.F32 R144, R196.reuse, R148, R144 ;  /* 0x00000094c490723c */ /* 0x044ff00000001890 */
[C---:B------:R-:W-:Y:S08]  /*5d50*/  HMMA.16816.F32 R68, R196.reuse, R24, R68 ;  /* 0x00000018c444723c */ /* 0x040ff00000001844 */
[C---:B------:R-:W-:Y:S08]  /*5d60*/  HMMA.16816.F32 R32, R196.reuse, R12, R32 ;  /* 0x0000000cc420723c */ /* 0x040ff00000001820 */
[C---:B------:R-:W-:Y:S08]  /*5d70*/  HMMA.16816.F32 R52, R196.reuse, R16, R52 ;  /* 0x00000010c434723c */ /* 0x040ff00000001834 */
[C---:B------:R-:W-:Y:S08]  /*5d80*/  HMMA.16816.F32 R60, R196.reuse, R4, R60 ;  /* 0x00000004c43c723c */ /* 0x040ff0000000183c */
[----:B------:R-:W-:Y:S01]  /*5d90*/  HMMA.16816.F32 R48, R196, R8, R48 ;  /* 0x00000008c430723c */ /* 0x000fe20000001830 */
[----:B------:R-:W1:Y:S07]  /*5da0*/  LDSM.16.MT88.4 R196, [R243+0xe100] ;  /* 0x00e10000f3c4783b */ /* 0x000e6e0000004200 */
[----:B------:R-:W-:Y:S01]  /*5db0*/  HMMA.16816.F32 R40, R20, R148, R40 ;  /* 0x000000941428723c */ /* 0x000fe20000001828 */
[----:B0-----:R-:W-:-:S07]  /*5dc0*/  LOP3.LUT R2, R245, 0x3, RZ, 0xc0, !PT ;  /* 0x00000003f5027812 */ /* 0x001fce00078ec0ff */
[----:B------:R-:W-:Y:S08]  /*5dd0*/  HMMA.16816.F32 R28, R20, R12, R28 ;  /* 0x0000000c141c723c */ /* 0x000ff0000000181c */
[C---:B------:R-:W-:Y:S08]  /*5de0*/  HMMA.16816.F32 R56, R228.reuse, R154, R56 ;  /* 0x0000009ae438723c */ /* 0x040ff00000001838 */
[----:B------:R-:W-:Y:S08]  /*5df0*/  HMMA.16816.F32 R144, R228, R150, R144 ;  /* 0x00000096e490723c */ /* 0x000ff00000001890 */
[----:B-1----:R-:W-:Y:S01]  /*5e00*/  HMMA.16816.F32 R136, R196, R154, R136 ;  /* 0x0000009ac488723c */ /* 0x002fe20000001888 */
[----:B------:R0:W-:Y:S07]  /*5e10*/  STL [R1+0x254], R244 ;  /* 0x000254f401007387 */ /* 0x0001ee0000100800 */
[----:B------:R-:W-:Y:S01]  /*5e20*/  HMMA.16816.F32 R232, R20, R4, R232 ;  /* 0x0000000414e8723c */ /* 0x000fe200000018e8 */
[----:B------:R1:W-:Y:S01]  /*5e30*/  STL [R1+0x258], R242 ;  /* 0x000258f201007387 */ /* 0x0003e20000100800 */
[----:B0-----:R-:W-:-:S05]  /*5e40*/  IADD3 R244, R0, 0x80, RZ ;  /* 0x0000008000f47810 */ /* 0x001fca0007ffe0ff */
[----:B------:R-:W-:Y:S01]  /*5e50*/  LEA R5, P0, R2, UR4, 0x1 ;  /* 0x0000000402057c11 */ /* 0x000fe2000f8008ff */
[----:B------:R-:W-:Y:S03]  /*5e60*/  HMMA.16816.F32 R140, R20, R24, R140 ;  /* 0x00000018148c723c */ /* 0x000fe6000000188c */
[----:B------:R-:W-:Y:S01]  /*5e70*/  IADD3 R4, P1, R5, 0x9, RZ ;  /* 0x0000000905047810 */ /* 0x000fe20007f3e0ff */
[----:B------:R-:W-:Y:S01]  /*5e80*/  IMAD.X R13, RZ, RZ, UR5, P0 ;  /* 0x00000005ff0d7e24 */ /* 0x000fe200080e06ff */
[----:B-1----:R-:W-:-:S03]  /*5e90*/  IADD3 R242, R0, 0x88, RZ ;  /* 0x0000008800f27810 */ /* 0x002fc60007ffe0ff */
[----:B------:R-:W-:Y:S01]  /*5ea0*/  HMMA.16816.F32 R132, R228, R194, R132 ;  /* 0x000000c2e484723c */ /* 0x000fe20000001884 */
[C---:B------:R-:W-:Y:S02]  /*5eb0*/  ISETP.GT.U32.AND P3, PT, R4.reuse, R0, PT ;  /* 0x000000000400720c */ /* 0x040fe40003f64070 */
[----:B------:R-:W-:-:S05]  /*5ec0*/  ISETP.GT.U32.AND P2, PT, R4, R244, PT ;  /* 0x000000f40400720c */ /* 0x000fca0003f44070 */
[----:B------:R-:W-:Y:S01]  /*5ed0*/  HMMA.16816.F32 R68, R228, R26, R68 ;  /* 0x0000001ae444723c */ /* 0x000fe20000001844 */
[----:B------:R-:W-:-:S07]  /*5ee0*/  ISETP.GT.U32.AND P4, PT, R4, R242, PT ;  /* 0x000000f20400720c */ /* 0x000fce0003f84070 */
[C---:B------:R-:W-:Y:S08]  /*5ef0*/  HMMA.16816.F32 R32, R228.reuse, R14, R32 ;  /* 0x0000000ee420723c */ /* 0x040ff00000001820 */
[C---:B------:R-:W-:Y:S08]  /*5f00*/  HMMA.16816.F32 R52, R228.reuse, R18, R52 ;  /* 0x00000012e434723c */ /* 0x040ff00000001834 */
[C---:B------:R-:W-:Y:S08]  /*5f10*/  HMMA.16816.F32 R60, R228.reuse, R6, R60 ;  /* 0x00000006e43c723c */ /* 0x040ff0000000183c */
[----:B------:R-:W-:Y:S07]  /*5f20*/  HMMA.16816.F32 R48, R228, R10, R48 ;  /* 0x0000000ae430723c */ /* 0x000fee0000001830 */
[----:B------:R-:W-:Y:S01]  /*5f30*/  IADD3 R231, R0, 0x8, RZ ;  /* 0x0000000800e77810 */ /* 0x000fe20007ffe0ff */
[----:B------:R-:W-:Y:S03]  /*5f40*/  HMMA.16816.F32 R40, R196, R150, R40 ;  /* 0x00000096c428723c */ /* 0x000fe60000001828 */
[----:B------:R-:W-:-:S02]  /*5f50*/  ISETP.GT.U32.AND P0, PT, R4, R231, PT ;  /* 0x000000e70400720c */ /* 0x000fc40003f04070 */
[----:B------:R-:W-:-:S03]  /*5f60*/  IADD3 R4, P5, R5, 0x10, RZ ;  /* 0x0000001005047810 */ /* 0x000fc60007fbe0ff */
[----:B------:R-:W-:Y:S01]  /*5f70*/  HMMA.16816.F32 R36, R20, R8, R36 ;  /* 0x000000081424723c */ /* 0x000fe20000001824 */
[----:B------:R-:W-:Y:S02]  /*5f80*/  FMUL R12, R57, c[0x0][0x188] ;  /* 0x00006200390c7a20 */ /* 0x000fe40000400000 */
[----:B------:R-:W-:-:S04]  /*5f90*/  FMUL R137, R137, c[0x0][0x188] ;  /* 0x0000620089897a20 */ /* 0x000fc80000400000 */
[----:B------:R-:W-:Y:S01]  /*5fa0*/  IADD3.X R8, RZ, R13, RZ, P1, !PT ;  /* 0x0000000dff087210 */ /* 0x000fe20000ffe4ff */
[----:B------:R-:W-:Y:S01]  /*5fb0*/  HMMA.16816.F32 R28, R196, R14, R28 ;  /* 0x0000000ec41c723c */ /* 0x000fe2000000181c */
[----:B------:R-:W-:Y:S01]  /*5fc0*/  FMUL R9, R59, c[0x0][0x188] ;  /* 0x000062003b097a20 */ /* 0x000fe20000400000 */
[----:B------:R-:W-:Y:S02]  /*5fd0*/  ISETP.GT.U32.AND P1, PT, R4, R0, PT ;  /* 0x000000000400720c */ /* 0x000fe40003f24070 */
[C---:B------:R-:W-:Y:S02]  /*5fe0*/  ISETP.GT.U32.AND.EX P3, PT, R8.reuse, RZ, PT, P3 ;  /* 0x000000ff0800720c */ /* 0x040fe40003f64130 */
[C---:B------:R-:W-:Y:S01]  /*5ff0*/  ISETP.GT.U32.AND.EX P0, PT, R8.reuse, RZ, PT, P0 ;  /* 0x000000ff0800720c */ /* 0x040fe20003f04100 */
[----:B------:R-:W-:Y:S01]  /*6000*/  IMAD.X R15, RZ, RZ, R13, P5 ;  /* 0x000000ffff0f7224 */ /* 0x000fe200028e060d */
[----:B------:R-:W-:Y:S01]  /*6010*/  ISETP.GT.U32.AND.EX P2, PT, R8, RZ, PT, P2 ;  /* 0x000000ff0800720c */ /* 0x000fe20003f44120 */
[----:B------:R0:W-:Y:S01]  /*6020*/  STL [R1+0x25c], R243 ;  /* 0x00025cf301007387 */ /* 0x0001e20000100800 */
[----:B------:R-:W-:Y:S01]  /*6030*/  FSEL R12, R12, -INF , !P3 ;  /* 0xff8000000c0c7808 */ /* 0x000fe20005800000 */
[----:B------:R-:W-:Y:S01]  /*6040*/  FMUL R144, R144, c[0x0][0x188] ;  /* 0x0000620090907a20 */ /* 0x000fe20000400000 */
[----:B------:R-:W-:Y:S01]  /*6050*/  FSEL R9, R9, -INF , !P0 ;  /* 0xff80000009097808 */ /* 0x000fe20004000000 */
[----:B------:R-:W2:Y:S01]  /*6060*/  LDL.64 R24, [R1+0x148] ;  /* 0x0001480001187983 */ /* 0x000ea20000100a00 */
[----:B------:R-:W-:-:S02]  /*6070*/  ISETP.GT.U32.AND.EX P4, PT, R8, RZ, PT, P4 ;  /* 0x000000ff0800720c */ /* 0x000fc40003f84140 */
[C---:B------:R-:W-:Y:S02]  /*6080*/  ISETP.GT.U32.AND P6, PT, R4.reuse, R231, PT ;  /* 0x000000e70400720c */ /* 0x040fe40003fc4070 */
[C---:B------:R-:W-:Y:S02]  /*6090*/  ISETP.GT.U32.AND P3, PT, R4.reuse, R244, PT ;  /* 0x000000f40400720c */ /* 0x040fe40003f64070 */
[----:B------:R-:W-:Y:S02]  /*60a0*/  ISETP.GT.U32.AND P0, PT, R4, R242, PT ;  /* 0x000000f20400720c */ /* 0x000fe40003f04070 */
[----:B------:R-:W-:Y:S02]  /*60b0*/  FSEL R8, R137, -INF , !P2 ;  /* 0xff80000089087808 */ /* 0x000fe40005000000 */
[----:B------:R-:W-:Y:S02]  /*60c0*/  ISETP.GT.U32.AND.EX P1, PT, R15, RZ, PT, P1 ;  /* 0x000000ff0f00720c */ /* 0x000fe40003f24110 */
[----:B------:R-:W-:Y:S01]  /*60d0*/  IADD3 R14, P2, R5, 0x11, RZ ;  /* 0x00000011050e7810 */ /* 0x000fe20007f5e0ff */
[----:B------:R-:W-:Y:S01]  /*60e0*/  HMMA.16816.F32 R140, R196, R26, R140 ;  /* 0x0000001ac48c723c */ /* 0x000fe2000000188c */
[----:B------:R-:W-:Y:S01]  /*60f0*/  ISETP.GT.U32.AND.EX P6, PT, R15, RZ, PT, P6 ;  /* 0x000000ff0f00720c */ /* 0x000fe20003fc4160 */
[----:B------:R-:W3:Y:S01]  /*6100*/  LDL.64 R26, [R1+0x138] ;  /* 0x00013800011a7983 */ /* 0x000ee20000100a00 */
[----:B------:R-:W-:-:S02]  /*6110*/  FSEL R252, R144, -INF , !P1 ;  /* 0xff80000090fc7808 */ /* 0x000fc40004800000 */
[C---:B------:R-:W-:Y:S02]  /*6120*/  ISETP.GT.U32.AND.EX P3, PT, R15.reuse, RZ, PT, P3 ;  /* 0x000000ff0f00720c */ /* 0x040fe40003f64130 */
[----:B------:R-:W-:Y:S02]  /*6130*/  ISETP.GT.U32.AND.EX P0, PT, R15, RZ, PT, P0 ;  /* 0x000000ff0f00720c */ /* 0x000fe40003f04100 */
[----:B------:R-:W-:Y:S02]  /*6140*/  ISETP.GT.U32.AND P1, PT, R14, R244, PT ;  /* 0x000000f40e00720c */ /* 0x000fe40003f24070 */
[----:B------:R-:W-:Y:S01]  /*6150*/  IADD3.X R15, RZ, R13, RZ, P2, !PT ;  /* 0x0000000dff0f7210 */ /* 0x000fe200017fe4ff */
[----:B------:R-:W-:Y:S01]  /*6160*/  HMMA.16816.F32 R44, R20, R192, R44 ;  /* 0x000000c0142c723c */ /* 0x000fe2000000182c */
[----:B------:R-:W-:Y:S02]  /*6170*/  FMUL R40, R40, c[0x0][0x188] ;  /* 0x0000620028287a20 */ /* 0x000fe40000400000 */
[----:B------:R-:W-:Y:S01]  /*6180*/  FMUL R41, R41, c[0x0][0x188] ;  /* 0x0000620029297a20 */ /* 0x000fe20000400000 */
[----:B------:R-:W-:-:S04]  /*6190*/  ISETP.GT.U32.AND.EX P1, PT, R15, RZ, PT, P1 ;  /* 0x000000ff0f00720c */ /* 0x000fc80003f24110 */
[----:B------:R-:W-:Y:S01]  /*61a0*/  HMMA.16816.F32 R236, R20, R16, R236 ;  /* 0x0000001014ec723c */ /* 0x000fe200000018ec */
[----:B------:R-:W4:Y:S01]  /*61b0*/  LDL.64 R20, [R1+0x128] ;  /* 0x0001280001147983 */ /* 0x000f220000100a00 */
[----:B------:R-:W-:Y:S02]  /*61c0*/  FSEL R150, R40, -INF , !P3 ;  /* 0xff80000028967808 */ /* 0x000fe40005800000 */
[----:B------:R-:W-:Y:S01]  /*61d0*/  FSEL R153, R41, -INF , !P1 ;  /* 0xff80000029997808 */ /* 0x000fe20004800000 */
[----:B------:R-:W-:Y:S01]  /*61e0*/  FMUL R4, R139, c[0x0][0x188] ;  /* 0x000062008b047a20 */ /* 0x000fe20000400000 */
[----:B------:R-:W4:Y:S01]  /*61f0*/  LDL.64 R40, [R1+0xf8] ;  /* 0x0000f80001287983 */ /* 0x000f220000100a00 */
[----:B------:R-:W-:Y:S01]  /*6200*/  FMUL R146, R146, c[0x0][0x188] ;  /* 0x0000620092927a20 */ /* 0x000fe20000400000 */
[----:B------:R-:W-:Y:S02]  /*6210*/  ISETP.GT.U32.AND P5, PT, R14, R0, PT ;  /* 0x000000000e00720c */ /* 0x000fe40003fa4070 */
[----:B------:R-:W-:Y:S01]  /*6220*/  FSEL R4, R4, -INF , !P4 ;  /* 0xff80000004047808 */ /* 0x000fe20006000000 */
[----:B------:R-:W-:Y:S01]  /*6230*/  FMUL R42, R42, c[0x0][0x188] ;  /* 0x000062002a2a7a20 */ /* 0x000fe20000400000 */
[----:B------:R-:W-:Y:S01]  /*6240*/  FSEL R251, R146, -INF , !P6 ;  /* 0xff80000092fb7808 */ /* 0x000fe20007000000 */
[----:B------:R-:W-:Y:S01]  /*6250*/  FMUL R145, R145, c[0x0][0x188] ;  /* 0x0000620091917a20 */ /* 0x000fe20000400000 */
[CC--:B------:R-:W-:Y:S01]  /*6260*/  ISETP.GT.U32.AND P4, PT, R14.reuse, R231.reuse, PT ;  /* 0x000000e70e00720c */ /* 0x0c0fe20003f84070 */
[----:B------:R-:W-:Y:S01]  /*6270*/  FMUL R147, R147, c[0x0][0x188] ;  /* 0x0000620093937a20 */ /* 0x000fe20000400000 */
[----:B------:R-:W-:Y:S01]  /*6280*/  ISETP.GT.U32.AND P6, PT, R14, R242, PT ;  /* 0x000000f20e00720c */ /* 0x000fe20003fc4070 */
[----:B------:R-:W-:Y:S01]  /*6290*/  FMUL R43, R43, c[0x0][0x188] ;  /* 0x000062002b2b7a20 */ /* 0x000fe20000400000 */
[----:B------:R-:W-:Y:S01]  /*62a0*/  IADD3 R14, P3, R5, 0x18, RZ ;  /* 0x00000018050e7810 */ /* 0x000fe20007f7e0ff */
[----:B------:R-:W-:Y:S01]  /*62b0*/  FMUL R68, R68, c[0x0][0x188] ;  /* 0x0000620044447a20 */ /* 0x000fe20000400000 */
[C---:B------:R-:W-:Y:S01]  /*62c0*/  ISETP.GT.U32.AND.EX P5, PT, R15.reuse, RZ, PT, P5 ;  /* 0x000000ff0f00720c */ /* 0x040fe20003fa4150 */
[----:B------:R-:W-:Y:S01]  /*62d0*/  FMUL R70, R70, c[0x0][0x188] ;  /* 0x0000620046467a20 */ /* 0x000fe20000400000 */
[C---:B------:R-:W-:Y:S01]  /*62e0*/  ISETP.GT.U32.AND.EX P4, PT, R15.reuse, RZ, PT, P4 ;  /* 0x000000ff0f00720c */ /* 0x040fe20003f84140 */
[----:B------:R-:W-:Y:S01]  /*62f0*/  FMUL R140, R140, c[0x0][0x188] ;  /* 0x000062008c8c7a20 */ /* 0x000fe20000400000 */
[----:B------:R-:W-:Y:S01]  /*6300*/  ISETP.GT.U32.AND.EX P6, PT, R15, RZ, PT, P6 ;  /* 0x000000ff0f00720c */ /* 0x000fe20003fc4160 */
[----:B------:R-:W-:Y:S01]  /*6310*/  IMAD.X R15, RZ, RZ, R13, P3 ;  /* 0x000000ffff0f7224 */ /* 0x000fe200018e060d */
[----:B------:R-:W-:Y:S01]  /*6320*/  FSEL R228, R42, -INF , !P0 ;  /* 0xff8000002ae47808 */ /* 0x000fe20004000000 */
[----:B------:R-:W-:Y:S01]  /*6330*/  FMUL R142, R142, c[0x0][0x188] ;  /* 0x000062008e8e7a20 */ /* 0x000fe20000400000 */
[C---:B------:R-:W-:Y:S01]  /*6340*/  ISETP.GT.U32.AND P2, PT, R14.reuse, R0, PT ;  /* 0x000000000e00720c */ /* 0x040fe20003f44070 */
[----:B------:R-:W-:Y:S01]  /*6350*/  FMUL R69, R69, c[0x0][0x188] ;  /* 0x0000620045457a20 */ /* 0x000fe20000400000 */
[C---:B------:R-:W-:Y:S01]  /*6360*/  ISETP.GT.U32.AND P0, PT, R14.reuse, R231, PT ;  /* 0x000000e70e00720c */ /* 0x040fe20003f04070 */
[----:B------:R-:W-:Y:S01]  /*6370*/  FMUL R71, R71, c[0x0][0x188] ;  /* 0x0000620047477a20 */ /* 0x000fe20000400000 */
[----:B------:R-:W-:Y:S01]  /*6380*/  FSEL R250, R145, -INF , !P5 ;  /* 0xff80000091fa7808 */ /* 0x000fe20006800000 */
[----:B------:R-:W-:Y:S01]  /*6390*/  FMUL R141, R141, c[0x0][0x188] ;  /* 0x000062008d8d7a20 */ /* 0x000fe20000400000 */
[----:B------:R-:W-:Y:S01]  /*63a0*/  ISETP.GT.U32.AND P5, PT, R14, R244, PT ;  /* 0x000000f40e00720c */ /* 0x000fe20003fa4070 */
[----:B------:R-:W-:Y:S01]  /*63b0*/  FMUL R143, R143, c[0x0][0x188] ;  /* 0x000062008f8f7a20 */ /* 0x000fe20000400000 */
[----:B------:R-:W-:Y:S01]  /*63c0*/  FSEL R249, R147, -INF , !P4 ;  /* 0xff80000093f97808 */ /* 0x000fe20006000000 */
[----:B------:R-:W-:Y:S01]  /*63d0*/  FMUL R32, R32, c[0x0][0x188] ;  /* 0x0000620020207a20 */ /* 0x000fe20000400000 */
[----:B------:R-:W-:Y:S01]  /*63e0*/  ISETP.GT.U32.AND P4, PT, R14, R242, PT ;  /* 0x000000f20e00720c */ /* 0x000fe20003f84070 */
[----:B------:R-:W-:Y:S01]  /*63f0*/  FMUL R34, R34, c[0x0][0x188] ;  /* 0x0000620022227a20 */ /* 0x000fe20000400000 */
[C---:B------:R-:W-:Y:S01]  /*6400*/  ISETP.GT.U32.AND.EX P2, PT, R15.reuse, RZ, PT, P2 ;  /* 0x000000ff0f00720c */ /* 0x040fe20003f44120 */
[----:B------:R-:W-:Y:S01]  /*6410*/  HMMA.16816.F32 R232, R196, R6, R232 ;  /* 0x00000006c4e8723c */ /* 0x000fe200000018e8 */
[----:B------:R-:W-:Y:S01]  /*6420*/  ISETP.GT.U32.AND.EX P0, PT, R15, RZ, PT, P0 ;  /* 0x000000ff0f00720c */ /* 0x000fe20003f04100 */
[----:B------:R-:W4:Y:S01]  /*6430*/  LDL.64 R22, [R1+0x118] ;  /* 0x0001180001167983 */ /* 0x000f220000100a00 */
[----:B------:R-:W-:-:S02]  /*6440*/  IADD3 R14, P1, R5, 0x19, RZ ;  /* 0x00000019050e7810 */ /* 0x000fc40007f3e0ff */
[----:B------:R-:W-:Y:S01]  /*6450*/  ISETP.GT.U32.AND.EX P5, PT, R15, RZ, PT, P5 ;  /* 0x000000ff0f00720c */ /* 0x000fe20003fa4150 */
[----:B------:R-:W-:Y:S01]  /*6460*/  FMUL R33, R33, c[0x0][0x188] ;  /* 0x0000620021217a20 */ /* 0x000fe20000400000 */
[----:B------:R-:W-:Y:S01]  /*6470*/  FSEL R155, R43, -INF , !P6 ;  /* 0xff8000002b9b7808 */ /* 0x000fe20007000000 */
[----:B------:R-:W4:Y:S01]  /*6480*/  LDL.64 R146, [R1+0xc8] ;  /* 0x0000c80001927983 */ /* 0x000f220000100a00 */
[----:B------:R-:W-:Y:S02]  /*6490*/  FSEL R248, R68, -INF , !P2 ;  /* 0xff80000044f87808 */ /* 0x000fe40005000000 */
[----:B------:R-:W-:Y:S01]  /*64a0*/  FSEL R247, R70, -INF , !P0 ;  /* 0xff80000046f77808 */ /* 0x000fe20004000000 */
[----:B------:R-:W4:Y:S01]  /*64b0*/  LDL.64 R42, [R1+0x108] ;  /* 0x00010800012a7983 */ /* 0x000f220000100a00 */
[C---:B------:R-:W-:Y:S02]  /*64c0*/  ISETP.GT.U32.AND P3, PT, R14.reuse, R0, PT ;  /* 0x000000000e00720c */ /* 0x040fe40003f64070 */
[----:B------:R-:W-:-:S02]  /*64d0*/  ISETP.GT.U32.AND P6, PT, R14, R231, PT ;  /* 0x000000e70e00720c */ /* 0x000fc40003fc4070 */
[C---:B------:R-:W-:Y:S02]  /*64e0*/  ISETP.GT.U32.AND P2, PT, R14.reuse, R244, PT ;  /* 0x000000f40e00720c */ /* 0x040fe40003f44070 */
[----:B------:R-:W-:Y:S02]  /*64f0*/  ISETP.GT.U32.AND P0, PT, R14, R242, PT ;  /* 0x000000f20e00720c */ /* 0x000fe40003f04070 */
[----:B------:R-:W-:Y:S02]  /*6500*/  ISETP.GT.U32.AND.EX P4, PT, R15, RZ, PT, P4 ;  /* 0x000000ff0f00720c */ /* 0x000fe40003f84140 */
[----:B------:R-:W-:Y:S02]  /*6510*/  FSEL R154, R140, -INF , !P5 ;  /* 0xff8000008c9a7808 */ /* 0x000fe40006800000 */
[----:B------:R-:W-:Y:S02]  /*6520*/  IADD3.X R14, RZ, R13, RZ, P1, !PT ;  /* 0x0000000dff0e7210 */ /* 0x000fe40000ffe4ff */
[----:B------:R-:W-:-:S02]  /*6530*/  IADD3 R15, P5, R5, 0x20, RZ ;  /* 0x00000020050f7810 */ /* 0x000fc40007fbe0ff */
[C---:B------:R-:W-:Y:S02]  /*6540*/  ISETP.GT.U32.AND.EX P3, PT, R14.reuse, RZ, PT, P3 ;  /* 0x000000ff0e00720c */ /* 0x040fe40003f64130 */
[----:B------:R-:W-:Y:S01]  /*6550*/  ISETP.GT.U32.AND.EX P6, PT, R14, RZ, PT, P6 ;  /* 0x000000ff0e00720c */ /* 0x000fe20003fc4160 */
[----:B------:R-:W-:Y:S01]  /*6560*/  IMAD.X R16, RZ, RZ, R13, P5 ;  /* 0x000000ffff107224 */ /* 0x000fe200028e060d */
[----:B------:R-:W-:Y:S02]  /*6570*/  FSEL R139, R142, -INF , !P4 ;  /* 0xff8000008e8b7808 */ /* 0x000fe40006000000 */
[----:B------:R-:W-:Y:S02]  /*6580*/  ISETP.GT.U32.AND.EX P2, PT, R14, RZ, PT, P2 ;  /* 0x000000ff0e00720c */ /* 0x000fe40003f44120 */
[C---:B------:R-:W-:Y:S02]  /*6590*/  ISETP.GT.U32.AND P1, PT, R15.reuse, R0, PT ;  /* 0x000000000f00720c */ /* 0x040fe40003f24070 */
[----:B------:R-:W-:-:S02]  /*65a0*/  ISETP.GT.U32.AND P4, PT, R15, R231, PT ;  /* 0x000000e70f00720c */ /* 0x000fc40003f84070 */
[----:B------:R-:W-:Y:S02]  /*65b0*/  FSEL R246, R69, -INF , !P3 ;  /* 0xff80000045f67808 */ /* 0x000fe40005800000 */
[----:B------:R-:W-:Y:S01]  /*65c0*/  FSEL R245, R71, -INF , !P6 ;  /* 0xff80000047f57808 */ /* 0x000fe20007000000 */
[----:B------:R-:W4:Y:S01]  /*65d0*/  LDL.64 R68, [R1+0x88] ;  /* 0x0000880001447983 */ /* 0x000f220000100a00 */
[C---:B------:R-:W-:Y:S02]  /*65e0*/  ISETP.GT.U32.AND P3, PT, R15.reuse, R244, PT ;  /* 0x000000f40f00720c */ /* 0x040fe40003f64070 */
[----:B------:R-:W-:Y:S01]  /*65f0*/  ISETP.GT.U32.AND P6, PT, R15, R242, PT ;  /* 0x000000f20f00720c */ /* 0x000fe20003fc4070 */
[----:B------:R-:W-:Y:S01]  /*6600*/  HMMA.16816.F32 R236, R196, R18, R236 ;  /* 0x00000012c4ec723c */ /* 0x000fe200000018ec */
[----:B------:R-:W-:Y:S01]  /*6610*/  FSEL R192, R141, -INF , !P2 ;  /* 0xff8000008dc07808 */ /* 0x000fe20005000000 */
[----:B------:R-:W-:Y:S01]  /*6620*/  FMUL R28, R28, c[0x0][0x188] ;  /* 0x000062001c1c7a20 */ /* 0x000fe20000400000 */
[----:B------:R-:W-:Y:S01]  /*6630*/  IADD3 R15, P2, R5, 0x21, RZ ;  /* 0x00000021050f7810 */ /* 0x000fe20007f5e0ff */
[----:B------:R-:W-:Y:S01]  /*6640*/  FMUL R30, R30, c[0x0][0x188] ;  /* 0x000062001e1e7a20 */ /* 0x000fe20000400000 */
[----:B------:R-:W-:Y:S01]  /*6650*/  ISETP.GT.U32.AND.EX P0, PT, R14, RZ, PT, P0 ;  /* 0x000000ff0e00720c */ /* 0x000fe20003f04100 */
[----:B------:R-:W4:Y:S01]  /*6660*/  LDL.64 R70, [R1+0x98] ;  /* 0x0000980001467983 */ /* 0x000f220000100a00 */
[----:B------:R-:W-:-:S02]  /*6670*/  ISETP.GT.U32.AND.EX P1, PT, R16, RZ, PT, P1 ;  /* 0x000000ff1000720c */ /* 0x000fc40003f24110 */
[C---:B------:R-:W-:Y:S02]  /*6680*/  ISETP.GT.U32.AND.EX P4, PT, R16.reuse, RZ, PT, P4 ;  /* 0x000000ff1000720c */ /* 0x040fe40003f84140 */
[C---:B------:R-:W-:Y:S02]  /*6690*/  ISETP.GT.U32.AND.EX P3, PT, R16.reuse, RZ, PT, P3 ;  /* 0x000000ff1000720c */ /* 0x040fe40003f64130 */
[----:B------:R-:W-:Y:S02]  /*66a0*/  ISETP.GT.U32.AND.EX P6, PT, R16, RZ, PT, P6 ;  /* 0x000000ff1000720c */ /* 0x000fe40003fc4160 */
[----:B------:R-:W-:Y:S02]  /*66b0*/  FSEL R144, R143, -INF , !P0 ;  /* 0xff8000008f907808 */ /* 0x000fe40004000000 */
[----:B------:R-:W-:Y:S01]  /*66c0*/  FSEL R229, R32, -INF , !P1 ;  /* 0xff80000020e57808 */ /* 0x000fe20004800000 */
[----:B------:R-:W4:Y:S01]  /*66d0*/  LDL.64 R142, [R1+0xb8] ;  /* 0x0000b800018e7983 */ /* 0x000f220000100a00 */
[----:B------:R-:W-:-:S02]  /*66e0*/  FSEL R151, R34, -INF , !P4 ;  /* 0xff80000022977808 */ /* 0x000fc40006000000 */
[----:B------:R-:W-:Y:S02]  /*66f0*/  IADD3.X R14, RZ, R13, RZ, P2, !PT ;  /* 0x0000000dff0e7210 */ /* 0x000fe400017fe4ff */
[C---:B------:R-:W-:Y:S02]  /*6700*/  ISETP.GT.U32.AND P5, PT, R15.reuse, R0, PT ;  /* 0x000000000f00720c */ /* 0x040fe40003fa4070 */
[C---:B------:R-:W-:Y:S02]  /*6710*/  ISETP.GT.U32.AND P0, PT, R15.reuse, R231, PT ;  /* 0x000000e70f00720c */ /* 0x040fe40003f04070 */
[C---:B------:R-:W-:Y:S02]  /*6720*/  ISETP.GT.U32.AND P1, PT, R15.reuse, R244, PT ;  /* 0x000000f40f00720c */ /* 0x040fe40003f24070 */
[----:B------:R-:W-:Y:S02]  /*6730*/  ISETP.GT.U32.AND P4, PT, R15, R242, PT ;  /* 0x000000f20f00720c */ /* 0x000fe40003f84070 */
[----:B------:R-:W-:-:S02]  /*6740*/  ISETP.GT.U32.AND.EX P5, PT, R14, RZ, PT, P5 ;  /* 0x000000ff0e00720c */ /* 0x000fc40003fa4150 */
[C---:B------:R-:W-:Y:S02]  /*6750*/  ISETP.GT.U32.AND.EX P0, PT, R14.reuse, RZ, PT, P0 ;  /* 0x000000ff0e00720c */ /* 0x040fe40003f04100 */
[C---:B------:R-:W-:Y:S02]  /*6760*/  ISETP.GT.U32.AND.EX P1, PT, R14.reuse, RZ, PT, P1 ;  /* 0x000000ff0e00720c */ /* 0x040fe40003f24110 */
[----:B------:R-:W-:Y:S01]  /*6770*/  ISETP.GT.U32.AND.EX P4, PT, R14, RZ, PT, P4 ;  /* 0x000000ff0e00720c */ /* 0x000fe20003f84140 */
[C---:B--2---:R-:W-:Y:S02]  /*6780*/  IMAD.WIDE R16, R3.reuse, 0x2, R24 ;  /* 0x0000000203107825 */ /* 0x044fe400078e0218 */
[----:B------:R-:W2:Y:S04]  /*6790*/  LDL.64 R24, [R1+0xe8] ;  /* 0x0000e80001187983 */ /* 0x000ea80000100a00 */
[----:B------:R4:W2:Y:S01]  /*67a0*/  LDG.E.U16 R14, [R16.64] ;  /* 0x00000006100e7981 */ /* 0x0008a2000c1e1500 */
[----:B---3--:R-:W-:-:S03]  /*67b0*/  IMAD.WIDE R6, R3, 0x2, R26 ;  /* 0x0000000203067825 */ /* 0x008fc600078e021a */
[----:B------:R-:W3:Y:S04]  /*67c0*/  LDL.64 R26, [R1+0xa8] ;  /* 0x0000a800011a7983 */ /* 0x000ee80000100a00 */
[----:B------:R1:W3:Y:S01]  /*67d0*/  LDG.E.U16 R6, [R6.64] ;  /* 0x0000000606067981 */ /* 0x0002e2000c1e1500 */
[----:B----4-:R-:W-:-:S03]  /*67e0*/  IMAD.WIDE R16, R3, 0x2, R20 ;  /* 0x0000000203107825 */ /* 0x010fc600078e0214 */
[----:B------:R-:W4:Y:S04]  /*67f0*/  LDL.64 R20, [R1+0xd8] ;  /* 0x0000d80001147983 */ /* 0x000f280000100a00 */
[----:B-1----:R1:W4:Y:S02]  /*6800*/  LDG.E.U16 R7, [R16.64] ;  /* 0x0000000610077981 */ /* 0x002324000c1e1500 */
[----:B-1----:R-:W-:Y:S02]  /*6810*/  IMAD.WIDE R16, R3, 0x2, R40 ;  /* 0x0000000203107825 */ /* 0x002fe400078e0228 */
[----:B------:R-:W4:Y:S01]  /*6820*/  LDL.64 R40, [R1+0x58] ;  /* 0x0000580001287983 */ /* 0x000f220000100a00 */
[----:B------:R-:W-:-:S03]  /*6830*/  FSEL R140, R33, -INF , !P5 ;  /* 0xff800000218c7808 */ /* 0x000fc60006800000 */
[----:B------:R-:W4:Y:S01]  /*6840*/  LDL.64 R32, [R1+0x78] ;  /* 0x0000780001207983 */ /* 0x000f220000100a00 */
[----:B------:R-:W-:Y:S02]  /*6850*/  IADD3 R18, P2, R5, 0x28, RZ ;  /* 0x0000002805127810 */ /* 0x000fe40007f5e0ff */
[----:B------:R-:W-:Y:S02]  /*6860*/  FSEL R149, R28, -INF , !P3 ;  /* 0xff8000001c957808 */ /* 0x000fe40005800000 */
[----:B0-----:R-:W-:Y:S01]  /*6870*/  FSEL R243, R30, -INF , !P6 ;  /* 0xff8000001ef37808 */ /* 0x001fe20007000000 */
[----:B------:R-:W-:Y:S01]  /*6880*/  IMAD.X R15, RZ, RZ, R13, P2 ;  /* 0x000000ffff0f7224 */ /* 0x000fe200010e060d */
[C---:B------:R-:W-:Y:S01]  /*6890*/  ISETP.GT.U32.AND P3, PT, R18.reuse, R0, PT ;  /* 0x000000001200720c */ /* 0x040fe20003f64070 */
[----:B------:R-:W-:Y:S01]  /*68a0*/  HMMA.16816.F32 R36, R196, R10, R36 ;  /* 0x0000000ac424723c */ /* 0x000fe20000001824 */
[C---:B------:R-:W-:Y:S02]  /*68b0*/  ISETP.GT.U32.AND P6, PT, R18.reuse, R231, PT ;  /* 0x000000e71200720c */ /* 0x040fe40003fc4070 */
[----:B------:R-:W-:-:S02]  /*68c0*/  ISETP.GT.U32.AND P5, PT, R18, R244, PT ;  /* 0x000000f41200720c */ /* 0x000fc40003fa4070 */
[----:B------:R-:W-:Y:S02]  /*68d0*/  ISETP.GT.U32.AND P2, PT, R18, R242, PT ;  /* 0x000000f21200720c */ /* 0x000fe40003f44070 */
[C---:B------:R-:W-:Y:S02]  /*68e0*/  IMAD.WIDE R10, R3.reuse, 0x2, R42 ;  /* 0x00000002030a7825 */ /* 0x040fe400078e022a */
[----:B------:R-:W4:Y:S02]  /*68f0*/  LDL.64 R42, [R1+0x68] ;  /* 0x00006800012a7983 */ /* 0x000f240000100a00 */
[C---:B--2---:R-:W-:Y:S02]  /*6900*/  IMAD.WIDE R18, R3.reuse, 0x2, R24 ;  /* 0x0000000203127825 */ /* 0x044fe400078e0218 */
[----:B------:R0:W2:Y:S04]  /*6910*/  LDG.E.U16 R24, [R16.64] ;  /* 0x0000000610187981 */ /* 0x0000a8000c1e1500 */
[----:B------:R3:W2:Y:S01]  /*6920*/  LDG.E.U16 R25, [R18.64] ;  /* 0x0000000612197981 */ /* 0x0006a2000c1e1500 */
[----:B0-----:R-:W-:-:S04]  /*6930*/  IMAD.WIDE R16, R3, 0x2, R142 ;  /* 0x0000000203107825 */ /* 0x001fc800078e028e */
[C---:B---3--:R-:W-:Y:S02]  /*6940*/  IMAD.WIDE R18, R3.reuse, 0x2, R26 ;  /* 0x0000000203127825 */ /* 0x048fe400078e021a */
[----:B------:R0:W3:Y:S02]  /*6950*/  LDG.E.U16 R26, [R16.64] ;  /* 0x00000006101a7981 */ /* 0x0000e4000c1e1500 */
[C---:B------:R-:W-:Y:S02]  /*6960*/  IMAD.WIDE R22, R3.reuse, 0x2, R22 ;  /* 0x0000000203167825 */ /* 0x040fe400078e0216 */
[----:B------:R1:W2:Y:S04]  /*6970*/  LDG.E.U16 R27, [R18.64] ;  /* 0x00000006121b7981 */ /* 0x0002a8000c1e1500 */
[----:B------:R1:W2:Y:S01]  /*6980*/  LDG.E.U16 R22, [R22.64] ;  /* 0x0000000616167981 */ /* 0x0002a2000c1e1500 */
[----:B0-----:R-:W-:-:S05]  /*6990*/  IMAD.WIDE R16, R3, 0x2, R68 ;  /* 0x0000000203107825 */ /* 0x001fca00078e0244 */
[----:B------:R0:W2:Y:S01]  /*69a0*/  LDG.E.U16 R30, [R16.64] ;  /* 0x00000006101e7981 */ /* 0x0000a2000c1e1500 */
[----:B----4-:R-:W-:-:S03]  /*69b0*/  IMAD.WIDE R20, R3, 0x2, R20 ;  /* 0x0000000203147825 */ /* 0x010fc600078e0214 */
[----:B-1----:R1:W4:Y:S01]  /*69c0*/  LDG.E.U16 R23, [R10.64] ;  /* 0x000000060a177981 */ /* 0x002322000c1e1500 */
[----:B------:R-:W-:-:S03]  /*69d0*/  FMUL R35, R35, c[0x0][0x188] ;  /* 0x0000620023237a20 */ /* 0x000fc60000400000 */
[----:B------:R0:W2:Y:S02]  /*69e0*/  LDG.E.U16 R20, [R20.64] ;  /* 0x0000000614147981 */ /* 0x0000a4000c1e1500 */
[C---:B0-----:R-:W-:Y:S02]  /*69f0*/  IMAD.WIDE R16, R3.reuse, 0x2, R40 ;  /* 0x0000000203107825 */ /* 0x041fe400078e0228 */
[----:B------:R-:W2:Y:S02]  /*6a00*/  LDL.64 R40, [R1+0x140] ;  /* 0x0001400001287983 */ /* 0x000ea40000100a00 */
[----:B-1----:R-:W-:-:S04]  /*6a10*/  IMAD.WIDE R10, R3, 0x2, R146 ;  /* 0x00000002030a7825 */ /* 0x002fc800078e0292 */
[----:B------:R-:W-:Y:S01]  /*6a20*/  IMAD.WIDE R18, R3, 0x2, R32 ;  /* 0x0000000203127825 */ /* 0x000fe200078e0220 */
[----:B------:R0:W3:Y:S01]  /*6a30*/  LDG.E.U16 R21, [R10.64] ;  /* 0x000000060a157981 */ /* 0x0000e2000c1e1500 */
[----:B------:R-:W-:Y:S02]  /*6a40*/  FSEL R193, R35, -INF , !P0 ;  /* 0xff80000023c17808 */ /* 0x000fe40004000000 */
[----:B------:R-:W-:Y:S01]  /*6a50*/  FMUL R29, R29, c[0x0][0x188] ;  /* 0x000062001d1d7a20 */ /* 0x000fe20000400000 */
[----:B------:R1:W3:Y:S01]  /*6a60*/  LDG.E.U16 R32, [R18.64] ;  /* 0x0000000612207981 */ /* 0x0002e2000c1e1500 */
[----:B------:R-:W-:Y:S01]  /*6a70*/  FMUL R31, R31, c[0x0][0x188] ;  /* 0x000062001f1f7a20 */ /* 0x000fe20000400000 */
[----:B------:R-:W-:Y:S01]  /*6a80*/  ISETP.GT.U32.AND.EX P6, PT, R15, RZ, PT, P6 ;  /* 0x000000ff0f00720c */ /* 0x000fe20003fc4160 */
[----:B------:R-:W-:Y:S02]  /*6a90*/  FMUL R54, R54, c[0x0][0x188] ;  /* 0x0000620036367a20 */ /* 0x000fe40000400000 */
[----:B------:R-:W-:-:S02]  /*6aa0*/  FMUL R53, R53, c[0x0][0x188] ;  /* 0x0000620035357a20 */ /* 0x000fc40000400000 */
[----:B------:R-:W-:Y:S01]  /*6ab0*/  FMUL R55, R55, c[0x0][0x188] ;  /* 0x0000620037377a20 */ /* 0x000fe20000400000 */
[----:B------:R-:W-:Y:S01]  /*6ac0*/  ISETP.GT.U32.AND.EX P5, PT, R15, RZ, PT, P5 ;  /* 0x000000ff0f00720c */ /* 0x000fe20003fa4150 */
[----:B0-----:R-:W-:Y:S01]  /*6ad0*/  IMAD.WIDE R10, R3, 0x2, R70 ;  /* 0x00000002030a7825 */ /* 0x001fe200078e0246 */
[----:B-1----:R-:W-:Y:S01]  /*6ae0*/  IADD3 R18, P0, R5, 0x29, RZ ;  /* 0x0000002905127810 */ /* 0x002fe20007f1e0ff */
[----:B------:R-:W-:Y:S01]  /*6af0*/  HMMA.16816.F32 R44, R196, R194, R44 ;  /* 0x000000c2c42c723c */ /* 0x000fe2000000182c */
[----:B------:R-:W-:Y:S01]  /*6b00*/  FSEL R152, R29, -INF , !P1 ;  /* 0xff8000001d987808 */ /* 0x000fe20004800000 */
[----:B------:R-:W-:Y:S01]  /*6b10*/  FMUL R236, R236, c[0x0][0x188] ;  /* 0x00006200ecec7a20 */ /* 0x000fe20000400000 */
[----:B------:R0:W3:Y:S01]  /*6b20*/  LDG.E.U16 R28, [R10.64] ;  /* 0x000000060a1c7981 */ /* 0x0000e2000c1e1500 */
[----:B------:R-:W-:Y:S02]  /*6b30*/  ISETP.GT.U32.AND P1, PT, R18, R0, PT ;  /* 0x000000001200720c */ /* 0x000fe40003f24070 */
[----:B------:R-:W-:Y:S01]  /*6b40*/  FSEL R2, R31, -INF , !P4 ;  /* 0xff8000001f027808 */ /* 0x000fe20006000000 */
[----:B------:R-:W3:Y:S01]  /*6b50*/  LDL.64 R194, [R1+0x130] ;  /* 0x0001300001c27983 */ /* 0x000ee20000100a00 */
[----:B------:R-:W-:-:S02]  /*6b60*/  IADD3.X R29, RZ, R13, RZ, P0, !PT ;  /* 0x0000000dff1d7210 */ /* 0x000fc400007fe4ff */
[----:B------:R-:W-:Y:S01]  /*6b70*/  ISETP.GT.U32.AND P4, PT, R18, R231, PT ;  /* 0x000000e71200720c */ /* 0x000fe20003f84070 */
[----:B------:R-:W-:Y:S01]  /*6b80*/  FMUL R52, R52, c[0x0][0x188] ;  /* 0x0000620034347a20 */ /* 0x000fe20000400000 */
[----:B------:R-:W-:Y:S01]  /*6b90*/  ISETP.GT.U32.AND.EX P3, PT, R15, RZ, PT, P3 ;  /* 0x000000ff0f00720c */ /* 0x000fe20003f64130 */
[----:B0-----:R-:W-:Y:S01]  /*6ba0*/  IMAD.WIDE R10, R3, 0x2, R42 ;  /* 0x00000002030a7825 */ /* 0x001fe200078e022a */
[C---:B------:R-:W-:Y:S01]  /*6bb0*/  ISETP.GT.U32.AND.EX P1, PT, R29.reuse, RZ, PT, P1 ;  /* 0x000000ff1d00720c */ /* 0x040fe20003f24110 */
[----:B------:R0:W4:Y:S01]  /*6bc0*/  LDG.E.U16 R33, [R16.64] ;  /* 0x0000000610217981 */ /* 0x000122000c1e1500 */
[----:B------:R-:W-:Y:S02]  /*6bd0*/  ISETP.GT.U32.AND.EX P4, PT, R29, RZ, PT, P4 ;  /* 0x000000ff1d00720c */ /* 0x000fe40003f84140 */
[----:B------:R-:W-:Y:S01]  /*6be0*/  FSEL R148, R54, -INF , !P6 ;  /* 0xff80000036947808 */ /* 0x000fe20007000000 */
[----:B------:R1:W4:Y:S01]  /*6bf0*/  LDG.E.U16 R31, [R10.64] ;  /* 0x000000060a1f7981 */ /* 0x000322000c1e1500 */
[----:B------:R-:W-:-:S02]  /*6c00*/  FSEL R146, R53, -INF , !P1 ;  /* 0xff80000035927808 */ /* 0x000fc40004800000 */
[----:B------:R-:W-:Y:S01]  /*6c10*/  FSEL R145, R55, -INF , !P4 ;  /* 0xff80000037917808 */ /* 0x000fe20006000000 */
[----:B------:R0:W-:Y:S01]  /*6c20*/  STL [R1+0x1c], R2 ;  /* 0x00001c0201007387 */ /* 0x0001e20000100800 */
[----:B------:R-:W-:Y:S02]  /*6c30*/  FSEL R142, R236, -INF , !P5 ;  /* 0xff800000ec8e7808 */ /* 0x000fe40006800000 */
[----:B-1----:R-:W-:Y:S01]  /*6c40*/  IADD3 R10, P6, R5, 0x30, RZ ;  /* 0x00000030050a7810 */ /* 0x002fe20007fde0ff */
[----:B------:R-:W-:Y:S03]  /*6c50*/  STL [R1+0x14], R146 ;  /* 0x0000149201007387 */ /* 0x000fe60000100800 */
[C---:B------:R-:W-:Y:S01]  /*6c60*/  ISETP.GT.U32.AND P5, PT, R10.reuse, R0, PT ;  /* 0x000000000a00720c */ /* 0x040fe20003fa4070 */
[----:B------:R-:W-:Y:S01]  /*6c70*/  IMAD.X R42, RZ, RZ, R13, P6 ;  /* 0x000000ffff2a7224 */ /* 0x000fe200030e060d */
[C---:B------:R-:W-:Y:S01]  /*6c80*/  ISETP.GT.U32.AND P1, PT, R10.reuse, R231, PT ;  /* 0x000000e70a00720c */ /* 0x040fe20003f24070 */
[----:B------:R-:W-:Y:S01]  /*6c90*/  STL [R1+0x18], R145 ;  /* 0x0000189101007387 */ /* 0x000fe20000100800 */
[----:B------:R-:W-:-:S02]  /*6ca0*/  ISETP.GT.U32.AND P4, PT, R10, R244, PT ;  /* 0x000000f40a00720c */ /* 0x000fc40003f84070 */
[-C--:B------:R-:W-:Y:S01]  /*6cb0*/  ISETP.GT.U32.AND P6, PT, R10, R242.reuse, PT ;  /* 0x000000f20a00720c */ /* 0x080fe20003fc4070 */
[----:B------:R-:W-:Y:S01]  /*6cc0*/  FMUL R237, R237, c[0x0][0x188] ;  /* 0x00006200eded7a20 */ /* 0x000fe20000400000 */
[----:B------:R-:W-:Y:S01]  /*6cd0*/  FSEL R137, R52, -INF , !P3 ;  /* 0xff80000034897808 */ /* 0x000fe20005800000 */
[----:B------:R-:W-:Y:S01]  /*6ce0*/  FMUL R60, R60, c[0x0][0x188] ;  /* 0x000062003c3c7a20 */ /* 0x000fe20000400000 */
[----:B------:R-:W-:Y:S01]  /*6cf0*/  ISETP.GT.U32.AND.EX P5, PT, R42, RZ, PT, P5 ;  /* 0x000000ff2a00720c */ /* 0x000fe20003fa4150 */
[----:B------:R-:W-:Y:S01]  /*6d00*/  FMUL R62, R62, c[0x0][0x188] ;  /* 0x000062003e3e7a20 */ /* 0x000fe20000400000 */
[----:B------:R-:W-:Y:S01]  /*6d10*/  ISETP.GT.U32.AND.EX P1, PT, R42, RZ, PT, P1 ;  /* 0x000000ff2a00720c */ /* 0x000fe20003f24110 */
[----:B------:R-:W-:Y:S01]  /*6d20*/  FMUL R232, R232, c[0x0][0x188] ;  /* 0x00006200e8e87a20 */ /* 0x000fe20000400000 */
[----:B------:R-:W-:Y:S01]  /*6d30*/  ISETP.GT.U32.AND P0, PT, R18, R242, PT ;  /* 0x000000f21200720c */ /* 0x000fe20003f04070 */
[----:B------:R-:W4:Y:S01]  /*6d40*/  LDL.64 R52, [R1+0xe0] ;  /* 0x0000e00001347983 */ /* 0x000f220000100a00 */
[----:B------:R-:W-:-:S03]  /*6d50*/  ISETP.GT.U32.AND.EX P2, PT, R15, RZ, PT, P2 ;  /* 0x000000ff0f00720c */ /* 0x000fc60003f44120 */
[----:B------:R-:W4:Y:S01]  /*6d60*/  LDL.64 R198, [R1+0xd0] ;  /* 0x0000d00001c67983 */ /* 0x000f220000100a00 */
[----:B--2---:R-:W-:-:S03]  /*6d70*/  IMAD.WIDE R10, R3, 0x2, R40 ;  /* 0x00000002030a7825 */ /* 0x004fc600078e0228 */
[----:B------:R-:W2:Y:S01]  /*6d80*/  LDL.64 R40, [R1+0x120] ;  /* 0x0001200001287983 */ /* 0x000ea20000100a00 */
[----:B------:R-:W-:Y:S02]  /*6d90*/  ISETP.GT.U32.AND P3, PT, R18, R244, PT ;  /* 0x000000f41200720c */ /* 0x000fe40003f64070 */
[----:B------:R-:W-:Y:S01]  /*6da0*/  ISETP.GT.U32.AND.EX P4, PT, R42, RZ, PT, P4 ;  /* 0x000000ff2a00720c */ /* 0x000fe20003f84140 */
[----:B------:R-:W4:Y:S01]  /*6db0*/  LDL.64 R18, [R1+0x110] ;  /* 0x0001100001127983 */ /* 0x000f220000100a00 */
[----:B------:R-:W-:Y:S02]  /*6dc0*/  ISETP.GT.U32.AND.EX P3, PT, R29, RZ, PT, P3 ;  /* 0x000000ff1d00720c */ /* 0x000fe40003f64130 */
[----:B------:R-:W-:Y:S01]  /*6dd0*/  FSEL R71, R60, -INF , !P5 ;  /* 0xff8000003c477808 */ /* 0x000fe20006800000 */
[----:B------:R3:W4:Y:S01]  /*6de0*/  LDG.E.U16 R34, [R10.64] ;  /* 0x000000060a227981 */ /* 0x000722000c1e1500 */
[----:B------:R-:W-:Y:S02]  /*6df0*/  FSEL R141, R237, -INF , !P3 ;  /* 0xff800000ed8d7808 */ /* 0x000fe40005800000 */
[----:B0-----:R-:W-:Y:S01]  /*6e00*/  IADD3 R16, P3, R5, 0x31, RZ ;  /* 0x0000003105107810 */ /* 0x001fe20007f7e0ff */
[----:B------:R-:W4:Y:S01]  /*6e10*/  LDL.64 R236, [R1+0x100] ;  /* 0x0001000001ec7983 */ /* 0x000f220000100a00 */
[----:B------:R-:W-:-:S02]  /*6e20*/  FSEL R143, R62, -INF , !P1 ;  /* 0xff8000003e8f7808 */ /* 0x000fc40004800000 */
[----:B------:R-:W-:Y:S02]  /*6e30*/  FSEL R68, R232, -INF , !P4 ;  /* 0xff800000e8447808 */ /* 0x000fe40006000000 */
[----:B------:R-:W-:Y:S02]  /*6e40*/  IADD3.X R54, RZ, R13, RZ, P3, !PT ;  /* 0x0000000dff367210 */ /* 0x000fe40001ffe4ff */
[C---:B------:R-:W-:Y:S02]  /*6e50*/  ISETP.GT.U32.AND P5, PT, R16.reuse, R0, PT ;  /* 0x000000001000720c */ /* 0x040fe40003fa4070 */
[C---:B------:R-:W-:Y:S02]  /*6e60*/  ISETP.GT.U32.AND P1, PT, R16.reuse, R231, PT ;  /* 0x000000e71000720c */ /* 0x040fe40003f24070 */
[C---:B------:R-:W-:Y:S02]  /*6e70*/  ISETP.GT.U32.AND P4, PT, R16.reuse, R244, PT ;  /* 0x000000f41000720c */ /* 0x040fe40003f84070 */
[----:B------:R-:W-:Y:S01]  /*6e80*/  ISETP.GT.U32.AND P3, PT, R16, R242, PT ;  /* 0x000000f21000720c */ /* 0x000fe20003f64070 */
[----:B------:R-:W-:Y:S04]  /*6e90*/  STL [R1+0x34], R71 ;  /* 0x0000344701007387 */ /* 0x000fe80000100800 */
[----:B------:R-:W-:Y:S01]  /*6ea0*/  STL [R1+0x38], R68 ;  /* 0x0000384401007387 */ /* 0x000fe20000100800 */
[----:B---3--:R-:W-:-:S03]  /*6eb0*/  IMAD.WIDE R10, R3, 0x2, R194 ;  /* 0x00000002030a7825 */ /* 0x008fc600078e02c2 */
[----:B------:R-:W3:Y:S04]  /*6ec0*/  LDL.64 R194, [R1+0x90] ;  /* 0x0000900001c27983 */ /* 0x000ee80000100a00 */
[----:B------:R-:W3:Y:S01]  /*6ed0*/  LDL.64 R196, [R1+0xb0] ;  /* 0x0000b00001c47983 */ /* 0x000ee20000100a00 */
[----:B--2---:R-:W-:-:S03]  /*6ee0*/  IMAD.WIDE R16, R3, 0x2, R40 ;  /* 0x0000000203107825 */ /* 0x004fc600078e0228 */
[----:B------:R4:W2:Y:S04]  /*6ef0*/  LDG.E.U16 R40, [R10.64] ;  /* 0x000000060a287981 */ /* 0x0008a8000c1e1500 */
[----:B------:R0:W2:Y:S04]  /*6f00*/  LDG.E.U16 R15, [R16.64] ;  /* 0x00000006100f7981 */ /* 0x0000a8000c1e1500 */
[----:B0-----:R-:W2:Y:S01]  /*6f10*/  LDL.64 R16, [R1+0xf0] ;  /* 0x0000f00001107983 */ /* 0x001ea20000100a00 */
[----:B----4-:R-:W-:-:S03]  /*6f20*/  IMAD.WIDE R10, R3, 0x2, R236 ;  /* 0x00000002030a7825 */ /* 0x010fc600078e02ec */
[----:B------:R-:W4:Y:S01]  /*6f30*/  LDL.64 R236, [R1+0x80] ;  /* 0x0000800001ec7983 */ /* 0x000f220000100a00 */
[----:B------:R-:W-:-:S03]  /*6f40*/  IMAD.WIDE R18, R3, 0x2, R18 ;  /* 0x0000000203127825 */ /* 0x000fc600078e0212 */
[----:B------:R0:W3:Y:S04]  /*6f50*/  LDG.E.U16 R41, [R10.64] ;  /* 0x000000060a297981 */ /* 0x0000e8000c1e1500 */
[----:B------:R1:W3:Y:S01]  /*6f60*/  LDG.E.U16 R35, [R18.64] ;  /* 0x0000000612237981 */ /* 0x0002e2000c1e1500 */
[----:B--2---:R-:W-:-:S05]  /*6f70*/  IMAD.WIDE R16, R3, 0x2, R16 ;  /* 0x0000000203107825 */ /* 0x004fca00078e0210 */
[----:B------:R2:W4:Y:S04]  /*6f80*/  LDG.E.U16 R43, [R16.64] ;  /* 0x00000006102b7981 */ /* 0x000528000c1e1500 */
[----:B--2---:R-:W2:Y:S01]  /*6f90*/  LDL.64 R16, [R1+0xc0] ;  /* 0x0000c00001107983 */ /* 0x004ea20000100a00 */
[----:B0-----:R-:W-:-:S03]  /*6fa0*/  IMAD.WIDE R10, R3, 0x2, R198 ;  /* 0x00000002030a7825 */ /* 0x001fc600078e02c6 */
[----:B------:R-:W4:Y:S01]  /*6fb0*/  LDL.64 R198, [R1+0x70] ;  /* 0x0000700001c67983 */ /* 0x000f220000100a00 */
[----:B-1----:R-:W-:-:S03]  /*6fc0*/  IMAD.WIDE R18, R3, 0x2, R52 ;  /* 0x0000000203127825 */ /* 0x002fc600078e0234 */
[----:B------:R0:W4:Y:S04]  /*6fd0*/  LDG.E.U16 R53, [R10.64] ;  /* 0x000000060a357981 */ /* 0x000128000c1e1500 */
[----:B------:R3:W4:Y:S04]  /*6fe0*/  LDG.E.U16 R52, [R18.64] ;  /* 0x0000000612347981 */ /* 0x000728000c1e1500 */
[----:B0-----:R-:W4:Y:S01]  /*6ff0*/  LDL.64 R10, [R1+0xa0] ;  /* 0x0000a000010a7983 */ /* 0x001f220000100a00 */
[----:B---3--:R-:W-:-:S03]  /*7000*/  IMAD.WIDE R18, R3, 0x2, R196 ;  /* 0x0000000203127825 */ /* 0x008fc600078e02c4 */
[----:B------:R-:W3:Y:S01]  /*7010*/  LDL.64 R196, [R1+0x60] ;  /* 0x0000600001c47983 */ /* 0x000ee20000100a00 */
[----:B------:R-:W-:Y:S01]  /*7020*/  ISETP.GT.U32.AND.EX P5, PT, R54, RZ, PT, P5 ;  /* 0x000000ff3600720c */ /* 0x000fe20003fa4150 */
[----:B------:R-:W-:Y:S02]  /*7030*/  FMUL R61, R61, c[0x0][0x188] ;  /* 0x000062003d3d7a20 */ /* 0x000fe40000400000 */
[----:B------:R4:W3:Y:S01]  /*7040*/  LDG.E.U16 R57, [R18.64] ;  /* 0x0000000612397981 */ /* 0x0008e2000c1e1500 */
[----:B--2---:R-:W-:-:S05]  /*7050*/  IMAD.WIDE R16, R3, 0x2, R16 ;  /* 0x0000000203107825 */ /* 0x004fca00078e0210 */
[----:B------:R0:W2:Y:S02]  /*7060*/  LDG.E.U16 R55, [R16.64] ;  /* 0x0000000610377981 */ /* 0x0000a4000c1e1500 */
[C---:B0-----:R-:W-:Y:S02]  /*7070*/  IMAD.WIDE R16, R3.reuse, 0x2, R194 ;  /* 0x0000000203107825 */ /* 0x041fe400078e02c2 */
[----:B------:R-:W2:Y:S02]  /*7080*/  LDL.64 R194, [R1+0x50] ;  /* 0x0000500001c27983 */ /* 0x000ea40000100a00 */
[----:B----4-:R-:W-:Y:S01]  /*7090*/  IMAD.WIDE R18, R3, 0x2, R236 ;  /* 0x0000000203127825 */ /* 0x010fe200078e02ec */
[----:B------:R-:W-:Y:S01]  /*70a0*/  FSEL R2, R61, -INF , !P5 ;  /* 0xff8000003d027808 */ /* 0x000fe20006800000 */
[----:B------:R3:W4:Y:S04]  /*70b0*/  LDG.E.U16 R60, [R16.64] ;  /* 0x00000006103c7981 */ /* 0x000728000c1e1500 */
[----:B------:R0:W4:Y:S01]  /*70c0*/  LDG.E.U16 R18, [R18.64] ;  /* 0x0000000612127981 */ /* 0x000122000c1e1500 */
[----:B------:R-:W-:Y:S01]  /*70d0*/  IMAD.WIDE R10, R3, 0x2, R10 ;  /* 0x00000002030a7825 */ /* 0x000fe200078e020a */
[----:B------:R-:W-:-:S02]  /*70e0*/  ISETP.GT.U32.AND.EX P1, PT, R54, RZ, PT, P1 ;  /* 0x000000ff3600720c */ /* 0x000fc40003f24110 */
[----:B------:R-:W-:Y:S01]  /*70f0*/  ISETP.GT.U32.AND.EX P4, PT, R54, RZ, PT, P4 ;  /* 0x000000ff3600720c */ /* 0x000fe20003f84140 */
[----:B------:R-:W-:Y:S01]  /*7100*/  FMUL R63, R63, c[0x0][0x188] ;  /* 0x000062003f3f7a20 */ /* 0x000fe20000400000 */
[----:B------:R1:W4:Y:S01]  /*7110*/  LDG.E.U16 R59, [R10.64] ;  /* 0x000000060a3b7981 */ /* 0x000322000c1e1500 */
[----:B0-----:R-:W-:Y:S01]  /*7120*/  IADD3 R19, P5, R5, 0x38, RZ ;  /* 0x0000003805137810 */ /* 0x001fe20007fbe0ff */
[----:B------:R-:W-:-:S04]  /*7130*/  FMUL R233, R233, c[0x0][0x188] ;  /* 0x00006200e9e97a20 */ /* 0x000fc80000400000 */
[----:B------:R-:W-:Y:S01]  /*7140*/  IMAD.X R61, RZ, RZ, R13, P5 ;  /* 0x000000ffff3d7224 */ /* 0x000fe200028e060d */
[----:B------:R-:W-:Y:S01]  /*7150*/  ISETP.GT.U32.AND P5, PT, R19, R0, PT ;  /* 0x000000001300720c */ /* 0x000fe20003fa4070 */
[----:B------:R-:W-:Y:S02]  /*7160*/  FMUL R48, R48, c[0x0][0x188] ;  /* 0x0000620030307a20 */ /* 0x000fe40000400000 */
[----:B-1----:R-:W-:Y:S01]  /*7170*/  IMAD.WIDE R10, R3, 0x2, R198 ;  /* 0x00000002030a7825 */ /* 0x002fe200078e02c6 */
[----:B------:R-:W-:Y:S01]  /*7180*/  ISETP.GT.U32.AND.EX P5, PT, R61, RZ, PT, P5 ;  /* 0x000000ff3d00720c */ /* 0x000fe20003fa4150 */
[----:B------:R0:W-:Y:S01]  /*7190*/  STL [R1+0x28], R2 ;  /* 0x0000280201007387 */ /* 0x0001e20000100800 */
[----:B------:R-:W-:Y:S02]  /*71a0*/  FSEL R70, R63, -INF , !P1 ;  /* 0xff8000003f467808 */ /* 0x000fe40004800000 */
[----:B------:R-:W-:Y:S02]  /*71b0*/  FSEL R69, R48, -INF , !P5 ;  /* 0xff80000030457808 */ /* 0x000fe40006800000 */
[----:B------:R-:W-:-:S02]  /*71c0*/  ISETP.GT.U32.AND P1, PT, R19, R231, PT ;  /* 0x000000e71300720c */ /* 0x000fc40003f24070 */
[----:B------:R-:W-:Y:S02]  /*71d0*/  ISETP.GT.U32.AND P5, PT, R19, R242, PT ;  /* 0x000000f21300720c */ /* 0x000fe40003fa4070 */
[----:B0-----:R-:W-:Y:S02]  /*71e0*/  FSEL R2, R233, -INF , !P4 ;  /* 0xff800000e9027808 */ /* 0x001fe40006000000 */
[----:B------:R-:W-:Y:S02]  /*71f0*/  ISETP.GT.U32.AND P4, PT, R19, R244, PT ;  /* 0x000000f41300720c */ /* 0x000fe40003f84070 */
[----:B------:R2:W4:Y:S01]  /*7200*/  LDG.E.U16 R19, [R10.64] ;  /* 0x000000060a137981 */ /* 0x000522000c1e1500 */
[----:B------:R-:W-:Y:S01]  /*7210*/  FMUL R50, R50, c[0x0][0x188] ;  /* 0x0000620032327a20 */ /* 0x000fe20000400000 */
[----:B------:R-:W-:Y:S01]  /*7220*/  ISETP.GT.U32.AND.EX P1, PT, R61, RZ, PT, P1 ;  /* 0x000000ff3d00720c */ /* 0x000fe20003f24110 */
[----:B---3--:R-:W-:-:S03]  /*7230*/  IMAD.WIDE R16, R3, 0x2, R196 ;  /* 0x0000000203107825 */ /* 0x008fc600078e02c4 */
[----:B------:R-:W-:Y:S01]  /*7240*/  FSEL R196, R50, -INF , !P1 ;  /* 0xff80000032c47808 */ /* 0x000fe20004800000 */
[----:B------:R-:W-:Y:S02]  /*7250*/  FMUL R36, R36, c[0x0][0x188] ;  /* 0x0000620024247a20 */ /* 0x000fe40000400000 */
[----:B------:R0:W3:Y:S01]  /*7260*/  LDG.E.U16 R16, [R16.64] ;  /* 0x0000000610107981 */ /* 0x0000e2000c1e1500 */
[----:B------:R-:W-:Y:S01]  /*7270*/  ISETP.GT.U32.AND.EX P4, PT, R61, RZ, PT, P4 ;  /* 0x000000ff3d00720c */ /* 0x000fe20003f84140 */
[----:B------:R-:W-:Y:S02]  /*7280*/  FMUL R56, R56, c[0x0][0x188] ;  /* 0x0000620038387a20 */ /* 0x000fe40000400000 */
[----:B------:R-:W-:Y:S01]  /*7290*/  IMAD.MOV.U32 R199, RZ, RZ, R151 ;  /* 0x000000ffffc77224 */ /* 0x000fe200078e0097 */
[----:B------:R-:W-:Y:S01]  /*72a0*/  FSEL R151, R36, -INF , !P4 ;  /* 0xff80000024977808 */ /* 0x000fe20006000000 */
[----:B------:R-:W-:Y:S02]  /*72b0*/  FMUL R136, R136, c[0x0][0x188] ;  /* 0x0000620088887a20 */ /* 0x000fe40000400000 */
[----:B------:R-:W-:-:S02]  /*72c0*/  FMUL R48, R58, c[0x0][0x188] ;  /* 0x000062003a307a20 */ /* 0x000fc40000400000 */
[----:B------:R-:W-:Y:S02]  /*72d0*/  FMUL R62, R132, c[0x0][0x188] ;  /* 0x00006200843e7a20 */ /* 0x000fe40000400000 */
[----:B------:R-:W-:Y:S02]  /*72e0*/  FMUL R63, R133, c[0x0][0x188] ;  /* 0x00006200853f7a20 */ /* 0x000fe40000400000 */
[----:B------:R-:W-:Y:S02]  /*72f0*/  FMUL R50, R134, c[0x0][0x188] ;  /* 0x0000620086327a20 */ /* 0x000fe40000400000 */
[----:B------:R-:W-:Y:S02]  /*7300*/  FMUL R58, R135, c[0x0][0x188] ;  /* 0x00006200873a7a20 */ /* 0x000fe40000400000 */
[----:B------:R-:W-:Y:S02]  /*7310*/  FMUL R44, R44, c[0x0][0x188] ;  /* 0x000062002c2c7a20 */ /* 0x000fe40000400000 */
[----:B------:R-:W-:-:S02]  /*7320*/  FMUL R45, R45, c[0x0][0x188] ;  /* 0x000062002d2d7a20 */ /* 0x000fc40000400000 */
[----:B------:R-:W-:Y:S01]  /*7330*/  FMUL R36, R46, c[0x0][0x188] ;  /* 0x000062002e247a20 */ /* 0x000fe20000400000 */
[----:B------:R-:W-:Y:S04]  /*7340*/  STL [R1+0x2c], R70 ;  /* 0x00002c4601007387 */ /* 0x000fe80000100800 */
[----:B------:R-:W-:Y:S04]  /*7350*/  STL [R1+0x30], R2 ;  /* 0x0000300201007387 */ /* 0x000fe80000100800 */
[----:B------:R-:W-:Y:S04]  /*7360*/  STL [R1+0x24], R69 ;  /* 0x0000244501007387 */ /* 0x000fe80000100800 */
[----:B------:R-:W-:Y:S04]  /*7370*/  STL [R1+0x260], R3 ;  /* 0x0002600301007387 */ /* 0x000fe80000100800 */
[----:B------:R1:W-:Y:S01]  /*7380*/  STL [R1+0x264], R0 ;  /* 0x0002640001007387 */ /* 0x0003e20000100800 */
[----:B--2---:R-:W-:-:S06]  /*7390*/  IMAD.WIDE R10, R3, 0x2, R194 ;  /* 0x00000002030a7825 */ /* 0x004fcc00078e02c2 */
[----:B------:R2:W3:Y:S01]  /*73a0*/  LDG.E.U16 R10, [R10.64] ;  /* 0x000000060a0a7981 */ /* 0x0004e2000c1e1500 */
[----:B------:R-:W-:Y:S02]  /*73b0*/  ISETP.GT.U32.AND.EX P0, PT, R29, RZ, PT, P0 ;  /* 0x000000ff1d00720c */ /* 0x000fe40003f04100 */
[----:B------:R-:W-:Y:S01]  /*73c0*/  MOV R236, R229 ;  /* 0x000000e500ec7202 */ /* 0x000fe20000000f00 */
[----:B------:R-:W-:Y:S01]  /*73d0*/  FMUL R51, R51, c[0x0][0x188] ;  /* 0x0000620033337a20 */ /* 0x000fe20000400000 */
[----:B------:R-:W-:Y:S01]  /*73e0*/  BAR.SYNC.DEFER_BLOCKING 0x0 ;  /* 0x0000000000007b1d */ /* 0x000fe20000010000 */
[----:B--2---:R-:W-:-:S04]  /*73f0*/  IADD3 R11, P1, R5, 0x8, RZ ;  /* 0x00000008050b7810 */ /* 0x004fc80007f3e0ff */
[----:B0-----:R-:W-:Y:S02]  /*7400*/  IADD3.X R17, RZ, R13, RZ, P1, !PT ;  /* 0x0000000dff117210 */ /* 0x001fe40000ffe4ff */
[C---:B------:R-:W-:Y:S02]  /*7410*/  ISETP.GT.U32.AND P1, PT, R11.reuse, R0, PT ;  /* 0x000000000b00720c */ /* 0x040fe40003f24070 */
[----:B------:R-:W-:Y:S02]  /*7420*/  ISETP.GT.U32.AND P4, PT, R11, R244, PT ;  /* 0x000000f40b00720c */ /* 0x000fe40003f84070 */
[C---:B------:R-:W-:Y:S02]  /*7430*/  ISETP.GT.U32.AND.EX P1, PT, R17.reuse, RZ, PT, P1 ;  /* 0x000000ff1100720c */ /* 0x040fe40003f24110 */
[----:B------:R-:W-:Y:S02]  /*7440*/  ISETP.GT.U32.AND.EX P4, PT, R17, RZ, PT, P4 ;  /* 0x000000ff1100720c */ /* 0x000fe40003f84140 */
[----:B------:R-:W-:-:S02]  /*7450*/  FSEL R56, R56, -INF , !P1 ;  /* 0xff80000038387808 */ /* 0x000fc40004800000 */
[----:B------:R-:W-:-:S04]  /*7460*/  ISETP.GT.U32.AND P1, PT, R11, R242, PT ;  /* 0x000000f20b00720c */ /* 0x000fc80003f24070 */
[----:B------:R-:W-:Y:S02]  /*7470*/  ISETP.GT.U32.AND.EX P1, PT, R17, RZ, PT, P1 ;  /* 0x000000ff1100720c */ /* 0x000fe40003f24110 */
[----:B------:R-:W-:Y:S02]  /*7480*/  FSEL R17, R136, -INF , !P4 ;  /* 0xff80000088117808 */ /* 0x000fe40006000000 */
[----:B------:R-:W-:Y:S01]  /*7490*/  ISETP.GT.U32.AND P4, PT, R5, R0, PT ;  /* 0x000000000500720c */ /* 0x000fe20003f84070 */
[----:B------:R-:W-:-:S03]  /*74a0*/  FMUL R11, R138, c[0x0][0x188] ;  /* 0x000062008a0b7a20 */ /* 0x000fc60000400000 */
[----:B------:R-:W-:Y:S02]  /*74b0*/  ISETP.GT.U32.AND.EX P4, PT, R13, RZ, PT, P4 ;  /* 0x000000ff0d00720c */ /* 0x000fe40003f84140 */
[----:B------:R-:W-:Y:S02]  /*74c0*/  FSEL R11, R11, -INF , !P1 ;  /* 0xff8000000b0b7808 */ /* 0x000fe40004800000 */
[----:B------:R-:W-:Y:S02]  /*74d0*/  FSEL R62, R62, -INF , !P4 ;  /* 0xff8000003e3e7808 */ /* 0x000fe40006000000 */
[----:B------:R-:W-:Y:S02]  /*74e0*/  FSEL R48, R48, -INF , !P4 ;  /* 0xff80000030307808 */ /* 0x000fe40006000000 */
[C---:B------:R-:W-:Y:S02]  /*74f0*/  ISETP.GE.U32.AND P1, PT, R5.reuse, R0, PT ;  /* 0x000000000500720c */ /* 0x040fe40003f26070 */
[----:B------:R-:W-:-:S02]  /*7500*/  ISETP.GT.U32.AND P4, PT, R5, R231, PT ;  /* 0x000000e70500720c */ /* 0x000fc40003f84070 */
[C---:B------:R-:W-:Y:S02]  /*7510*/  ISETP.GE.U32.AND.EX P1, PT, R13.reuse, RZ, PT, P1 ;  /* 0x000000ff0d00720c */ /* 0x040fe40003f26110 */
[----:B------:R-:W-:Y:S02]  /*7520*/  ISETP.GT.U32.AND.EX P4, PT, R13, RZ, PT, P4 ;  /* 0x000000ff0d00720c */ /* 0x000fe40003f84140 */
        /* <DEDUP_REMOVED lines=15> */
[----:B------:R-:W-:-:S02]  /*7620*/  IADD3 R46, P4, R5, 0x39, RZ ;  /* 0x00000039052e7810 */ /* 0x000fc40007f9e0ff */
[----:B------:R-:W-:-:S03]  /*7630*/  ISETP.GE.U32.AND.EX P1, PT, R13, RZ, PT, P1 ;  /* 0x000000ff0d00720c */ /* 0x000fc60003f26110 */
[----:B------:R-:W-:Y:S01]  /*7640*/  IMAD.X R13, RZ, RZ, R13, P4 ;  /* 0x000000ffff0d7224 */ /* 0x000fe200020e060d */
[----:B------:R-:W-:Y:S02]  /*7650*/  ISETP.GT.U32.AND P4, PT, R46, R0, PT ;  /* 0x000000002e00720c */ /* 0x000fe40003f84070 */
[----:B-1----:R-:W2:Y:S01]  /*7660*/  LDL.LU R0, [R1+0x28] ;  /* 0x0000280001007983 */ /* 0x002ea20000300800 */
[----:B------:R-:W-:-:S04]  /*7670*/  FMNMX R29, R62, R63, !PT ;  /* 0x0000003f3e1d7209 */ /* 0x000fc80007800000 */
[----:B------:R-:W-:-:S04]  /*7680*/  FMNMX R29, R56, R29, !PT ;  /* 0x0000001d381d7209 */ /* 0x000fc80007800000 */
[----:B------:R-:W-:-:S04]  /*7690*/  FMNMX R29, R12, R29, !PT ;  /* 0x0000001d0c1d7209 */ /* 0x000fc80007800000 */
[----:B------:R-:W-:-:S04]  /*76a0*/  FMNMX R29, R252, R29, !PT ;  /* 0x0000001dfc1d7209 */ /* 0x000fc80007800000 */
[----:B------:R-:W-:-:S04]  /*76b0*/  FMNMX R29, R250, R29, !PT ;  /* 0x0000001dfa1d7209 */ /* 0x000fc80007800000 */
[----:B------:R-:W-:-:S04]  /*76c0*/  FMNMX R29, R248, R29, !PT ;  /* 0x0000001df81d7209 */ /* 0x000fc80007800000 */
[----:B------:R-:W-:-:S04]  /*76d0*/  FMNMX R29, R246, R29, !PT ;  /* 0x0000001df61d7209 */ /* 0x000fc80007800000 */
[----:B------:R-:W-:Y:S01]  /*76e0*/  FMNMX R29, R236, R29, !PT ;  /* 0x0000001dec1d7209 */ /* 0x000fe20007800000 */
[----:B------:R-:W-:-:S03]  /*76f0*/  FMUL R5, R47, c[0x0][0x188] ;  /* 0x000062002f057a20 */ /* 0x000fc60000400000 */
[----:B------:R-:W-:-:S04]  /*7700*/  FMNMX R29, R140, R29, !PT ;  /* 0x0000001d8c1d7209 */ /* 0x000fc80007800000 */
[----:B------:R-:W-:Y:S02]  /*7710*/  FMNMX R29, R137, R29, !PT ;  /* 0x0000001d891d7209 */ /* 0x000fe40007800000 */
[----:B------:R-:W-:Y:S02]  /*7720*/  FSEL R5, R5, -INF , !P1 ;  /* 0xff80000005057808 */ /* 0x000fe40004800000 */
[----:B------:R-:W-:Y:S02]  /*7730*/  ISETP.GT.U32.AND P1, PT, R46, R231, PT ;  /* 0x000000e72e00720c */ /* 0x000fe40003f24070 */
[----:B------:R-:W-:Y:S02]  /*7740*/  FMNMX R29, R146, R29, !PT ;  /* 0x0000001d921d7209 */ /* 0x000fe40007800000 */
[----:B------:R-:W-:Y:S02]  /*7750*/  ISETP.GT.U32.AND.EX P1, PT, R13, RZ, PT, P1 ;  /* 0x000000ff0d00720c */ /* 0x000fe40003f24110 */
[----:B------:R-:W-:Y:S01]  /*7760*/  FMNMX R29, R71, R29, !PT ;  /* 0x0000001d471d7209 */ /* 0x000fe20007800000 */
[----:B------:R-:W-:Y:S01]  /*7770*/  FMUL R49, R49, c[0x0][0x188] ;  /* 0x0000620031317a20 */ /* 0x000fe20000400000 */
[----:B------:R-:W-:-:S02]  /*7780*/  ISETP.GT.U32.AND.EX P4, PT, R13, RZ, PT, P4 ;  /* 0x000000ff0d00720c */ /* 0x000fc40003f84140 */
[----:B------:R-:W-:Y:S02]  /*7790*/  FSEL R47, R51, -INF , !P1 ;  /* 0xff800000332f7808 */ /* 0x000fe40004800000 */
[----:B------:R-:W-:-:S03]  /*77a0*/  FSEL R3, R49, -INF , !P4 ;  /* 0xff80000031037808 */ /* 0x000fc60006000000 */
[----:B------:R-:W-:Y:S04]  /*77b0*/  STL [R1+0x20], R47 ;  /* 0x0000202f01007387 */ /* 0x000fe80000100800 */
[----:B------:R-:W-:Y:S01]  /*77c0*/  STL [R1+0x284], R236 ;  /* 0x000284ec01007387 */ /* 0x000fe20000100800 */
[----:B--2---:R-:W-:-:S03]  /*77d0*/  FMNMX R29, R0, R29, !PT ;  /* 0x0000001d001d7209 */ /* 0x004fc60007800000 */
[----:B------:R-:W-:Y:S01]  /*77e0*/  STL [R1+0x268], R0 ;  /* 0x0002680001007387 */ /* 0x000fe20000100800 */
[----:B------:R-:W-:-:S03]  /*77f0*/  FMNMX R29, R69, R29, !PT ;  /* 0x0000001d451d7209 */ /* 0x000fc60007800000 */
[----:B------:R0:W-:Y:S01]  /*7800*/  STL [R1+0x26c], R3 ;  /* 0x00026c0301007387 */ /* 0x0001e20000100800 */
[----:B------:R-:W-:-:S03]  /*7810*/  FMNMX R29, R3, R29, !PT ;  /* 0x0000001d031d7209 */ /* 0x000fc60007800000 */
[----:B0-----:R-:W2:Y:S04]  /*7820*/  LDL.LU R3, [R1+0x1c] ;  /* 0x00001c0001037983 */ /* 0x001ea80000300800 */
[----:B------:R-:W2:Y:S04]  /*7830*/  LDL.LU R49, [R1] ;  /* 0x0000000001317983 */ /* 0x000ea80000300800 */
[----:B------:R0:W-:Y:S01]  /*7840*/  STS.U16 [R240+0x10400], R6 ;  /* 0x01040006f0007388 */ /* 0x0001e20000000400 */
[----:B------:R-:W-:Y:S02]  /*7850*/  ISETP.GT.U32.AND.EX P6, PT, R42, RZ, PT, P6 ;  /* 0x000000ff2a00720c */ /* 0x000fe40003fc4160 */
[----:B------:R-:W-:-:S02]  /*7860*/  FMNMX R42, R50, R58, !PT ;  /* 0x0000003a322a7209 */ /* 0x000fc40007800000 */
[----:B0-----:R-:W-:-:S04]  /*7870*/  FMNMX R6, R44, R45, !PT ;  /* 0x0000002d2c067209 */ /* 0x001fc80007800000 */
[----:B------:R-:W-:Y:S02]  /*7880*/  FMNMX R6, R17, R6, !PT ;  /* 0x0000000611067209 */ /* 0x000fe40007800000 */
[C---:B------:R-:W-:Y:S02]  /*7890*/  ISETP.GT.U32.AND P4, PT, R46.reuse, R244, PT ;  /* 0x000000f42e00720c */ /* 0x040fe40003f84070 */
[----:B------:R-:W-:Y:S02]  /*78a0*/  ISETP.GT.U32.AND P1, PT, R46, R242, PT ;  /* 0x000000f22e00720c */ /* 0x000fe40003f24070 */
[----:B------:R-:W0:Y:S01]  /*78b0*/  SHFL.BFLY PT, R46, R29, 0x2, 0x1f ;  /* 0x0c401f001d2e7f89 */ /* 0x000e2200000e0000 */
[----:B------:R-:W-:Y:S02]  /*78c0*/  FMNMX R6, R8, R6, !PT ;  /* 0x0000000608067209 */ /* 0x000fe40007800000 */
[----:B------:R-:W-:Y:S02]  /*78d0*/  FMNMX R42, R48, R42, !PT ;  /* 0x0000002a302a7209 */ /* 0x000fe40007800000 */
[----:B------:R-:W-:-:S02]  /*78e0*/  FMNMX R6, R150, R6, !PT ;  /* 0x0000000696067209 */ /* 0x000fc40007800000 */
[----:B------:R-:W-:Y:S02]  /*78f0*/  FMNMX R42, R9, R42, !PT ;  /* 0x0000002a092a7209 */ /* 0x000fe40007800000 */
[----:B------:R-:W-:Y:S02]  /*7900*/  FMNMX R6, R153, R6, !PT ;  /* 0x0000000699067209 */ /* 0x000fe40007800000 */
[----:B------:R-:W-:Y:S02]  /*7910*/  FMNMX R42, R251, R42, !PT ;  /* 0x0000002afb2a7209 */ /* 0x000fe40007800000 */
[----:B------:R-:W-:Y:S01]  /*7920*/  FMNMX R6, R154, R6, !PT ;  /* 0x000000069a067209 */ /* 0x000fe20007800000 */
[----:B------:R1:W-:Y:S01]  /*7930*/  STS.U16 [R240+0x10800], R7 ;  /* 0x01080007f0007388 */ /* 0x0003e20000000400 */
[----:B------:R-:W-:-:S04]  /*7940*/  FMNMX R42, R249, R42, !PT ;  /* 0x0000002af92a7209 */ /* 0x000fc80007800000 */
[----:B------:R-:W-:Y:S02]  /*7950*/  FMNMX R42, R247, R42, !PT ;  /* 0x0000002af72a7209 */ /* 0x000fe40007800000 */
[----:B-1----:R-:W-:Y:S02]  /*7960*/  FMNMX R7, R192, R6, !PT ;  /* 0x00000006c0077209 */ /* 0x002fe40007800000 */
[----:B------:R-:W-:Y:S02]  /*7970*/  FMNMX R42, R245, R42, !PT ;  /* 0x0000002af52a7209 */ /* 0x000fe40007800000 */
[----:B------:R-:W-:Y:S02]  /*7980*/  FMNMX R7, R149, R7, !PT ;  /* 0x0000000795077209 */ /* 0x000fe40007800000 */
[----:B0-----:R-:W-:Y:S02]  /*7990*/  FMNMX R46, R29, R46, !PT ;  /* 0x0000002e1d2e7209 */ /* 0x001fe40007800000 */
[----:B------:R-:W-:-:S02]  /*79a0*/  FMNMX R7, R152, R7, !PT ;  /* 0x0000000798077209 */ /* 0x000fc40007800000 */
[----:B------:R-:W-:Y:S02]  /*79b0*/  FMNMX R42, R199, R42, !PT ;  /* 0x0000002ac72a7209 */ /* 0x000fe40007800000 */
[----:B------:R-:W-:Y:S02]  /*79c0*/  MOV R195, R228 ;  /* 0x000000e400c37202 */ /* 0x000fe40000000f00 */
[----:B------:R-:W-:Y:S01]  /*79d0*/  FMNMX R7, R142, R7, !PT ;  /* 0x000000078e077209 */ /* 0x000fe20007800000 */
[----:B------:R-:W0:Y:S01]  /*79e0*/  SHFL.BFLY PT, R228, R46, 0x1, 0x1f ;  /* 0x0c201f002ee47f89 */ /* 0x000e2200000e0000 */
[----:B------:R-:W-:Y:S02]  /*79f0*/  FMNMX R42, R193, R42, !PT ;  /* 0x0000002ac12a7209 */ /* 0x000fe40007800000 */
[----:B------:R-:W-:Y:S02]  /*7a00*/  FMNMX R7, R141, R7, !PT ;  /* 0x000000078d077209 */ /* 0x000fe40007800000 */
[----:B------:R-:W-:-:S02]  /*7a10*/  FMNMX R42, R148, R42, !PT ;  /* 0x0000002a942a7209 */ /* 0x000fc40007800000 */
[----:B------:R-:W-:Y:S02]  /*7a20*/  FMNMX R7, R68, R7, !PT ;  /* 0x0000000744077209 */ /* 0x000fe40007800000 */
[----:B------:R-:W-:Y:S01]  /*7a30*/  FMNMX R42, R145, R42, !PT ;  /* 0x0000002a912a7209 */ /* 0x000fe20007800000 */
[----:B------:R-:W-:Y:S01]  /*7a40*/  STL [R1+0x270], R240 ;  /* 0x000270f001007387 */ /* 0x000fe20000100800 */
[----:B------:R-:W-:Y:S02]  /*7a50*/  FMNMX R6, R36, R5, !PT ;  /* 0x0000000524067209 */ /* 0x000fe40007800000 */
[----:B------:R-:W-:Y:S02]  /*7a60*/  FMNMX R7, R2, R7, !PT ;  /* 0x0000000702077209 */ /* 0x000fe40007800000 */
[----:B------:R-:W3:Y:S01]  /*7a70*/  LDL.LU R2, [R1+0x4] ;  /* 0x0000040001027983 */ /* 0x000ee20000300800 */
[----:B------:R-:W-:Y:S02]  /*7a80*/  FMNMX R42, R143, R42, !PT ;  /* 0x0000002a8f2a7209 */ /* 0x000fe40007800000 */
[----:B------:R-:W-:-:S02]  /*7a90*/  FMNMX R6, R11, R6, !PT ;  /* 0x000000060b067209 */ /* 0x000fc40007800000 */
[----:B------:R-:W-:Y:S02]  /*7aa0*/  FMNMX R42, R70, R42, !PT ;  /* 0x0000002a462a7209 */ /* 0x000fe40007800000 */
[----:B------:R-:W-:Y:S01]  /*7ab0*/  FMNMX R6, R4, R6, !PT ;  /* 0x0000000604067209 */ /* 0x000fe20007800000 */
[----:B------:R-:W-:Y:S01]  /*7ac0*/  IMAD.MOV.U32 R198, RZ, RZ, R155 ;  /* 0x000000ffffc67224 */ /* 0x000fe200078e009b */
[----:B------:R-:W-:Y:S02]  /*7ad0*/  FMNMX R42, R196, R42, !PT ;  /* 0x0000002ac42a7209 */ /* 0x000fe40007800000 */
[----:B------:R-:W-:Y:S02]  /*7ae0*/  FMNMX R6, R195, R6, !PT ;  /* 0x00000006c3067209 */ /* 0x000fe40007800000 */
[----:B0-----:R-:W-:Y:S02]  /*7af0*/  FMNMX R228, R46, R228, !PT ;  /* 0x000000e42ee47209 */ /* 0x001fe40007800000 */
[----:B------:R-:W-:-:S02]  /*7b00*/  FMNMX R42, R47, R42, !PT ;  /* 0x0000002a2f2a7209 */ /* 0x000fc40007800000 */
[----:B------:R-:W-:Y:S01]  /*7b10*/  FMNMX R6, R198, R6, !PT ;  /* 0x00000006c6067209 */ /* 0x000fe20007800000 */
[----:B------:R-:W-:Y:S01]  /*7b20*/  FMUL R37, R37, c[0x0][0x188] ;  /* 0x0000620025257a20 */ /* 0x000fe20000400000 */
[----:B------:R-:W-:Y:S01]  /*7b30*/  ISETP.GT.U32.AND.EX P4, PT, R13, RZ, PT, P4 ;  /* 0x000000ff0d00720c */ /* 0x000fe20003f84140 */
[----:B------:R-:W0:Y:S01]  /*7b40*/  SHFL.BFLY PT, R47, R42, 0x2, 0x1f ;  /* 0x0c401f002a2f7f89 */ /* 0x000e2200000e0000 */
[----:B------:R-:W-:Y:S01]  /*7b50*/  FMNMX R6, R139, R6, !PT ;  /* 0x000000068b067209 */ /* 0x000fe20007800000 */
[----:B------:R-:W-:Y:S02]  /*7b60*/  FMUL R238, R238, c[0x0][0x188] ;  /* 0x00006200eeee7a20 */ /* 0x000fe40000400000 */
[----:B------:R1:W-:Y:S01]  /*7b70*/  STS.U16 [R240+0x10000], R14 ;  /* 0x0100000ef0007388 */ /* 0x0003e20000000400 */
[----:B------:R-:W-:Y:S02]  /*7b80*/  FSEL R0, R37, -INF , !P4 ;  /* 0xff80000025007808 */ /* 0x000fe40006000000 */
[----:B------:R-:W-:-:S02]  /*7b90*/  FMNMX R6, R144, R6, !PT ;  /* 0x0000000690067209 */ /* 0x000fc40007800000 */
[----:B------:R-:W-:Y:S02]  /*7ba0*/  ISETP.GT.U32.AND.EX P1, PT, R13, RZ, PT, P1 ;  /* 0x000000ff0d00720c */ /* 0x000fe40003f24110 */
[----:B------:R-:W-:Y:S02]  /*7bb0*/  FSEL R194, R238, -INF , !P2 ;  /* 0xff800000eec27808 */ /* 0x000fe40005000000 */
[----:B------:R-:W-:Y:S02]  /*7bc0*/  FMNMX R13, R151, R7, !PT ;  /* 0x00000007970d7209 */ /* 0x000fe40007800000 */
[----:B------:R-:W-:Y:S02]  /*7bd0*/  MOV R238, R0 ;  /* 0x0000000000ee7202 */ /* 0x000fe40000000f00 */
[----:B------:R-:W-:Y:S01]  /*7be0*/  FMNMX R7, R243, R6, !PT ;  /* 0x00000006f3077209 */ /* 0x000fe20007800000 */
[----:B------:R-:W-:Y:S01]  /*7bf0*/  FMUL R239, R239, c[0x0][0x188] ;  /* 0x00006200efef7a20 */ /* 0x000fe20000400000 */
[----:B------:R-:W-:Y:S01]  /*7c00*/  FMNMX R6, R238, R13, !PT ;  /* 0x0000000dee067209 */ /* 0x000fe20007800000 */
[----:B------:R-:W-:-:S03]  /*7c10*/  FMUL R234, R234, c[0x0][0x188] ;  /* 0x00006200eaea7a20 */ /* 0x000fc60000400000 */
[----:B------:R-:W-:Y:S01]  /*7c20*/  FSEL R155, R239, -INF , !P0 ;  /* 0xff800000ef9b7808 */ /* 0x000fe20004000000 */
[----:B------:R-:W-:Y:S01]  /*7c30*/  FMUL R235, R235, c[0x0][0x188] ;  /* 0x00006200ebeb7a20 */ /* 0x000fe20000400000 */
[----:B------:R-:W-:Y:S02]  /*7c40*/  ISETP.GT.U32.AND.EX P3, PT, R54, RZ, PT, P3 ;  /* 0x000000ff3600720c */ /* 0x000fe40003f64130 */
[----:B------:R-:W-:Y:S01]  /*7c50*/  FSEL R54, R234, -INF , !P6 ;  /* 0xff800000ea367808 */ /* 0x000fe20007000000 */
[----:B------:R-:W-:Y:S01]  /*7c60*/  FMUL R38, R38, c[0x0][0x188] ;  /* 0x0000620026267a20 */ /* 0x000fe20000400000 */
[----:B------:R-:W-:Y:S01]  /*7c70*/  ISETP.GT.U32.AND.EX P5, PT, R61, RZ, PT, P5 ;  /* 0x000000ff3d00720c */ /* 0x000fe20003fa4150 */
[----:B------:R-:W-:Y:S01]  /*7c80*/  STL [R1+0x274], R243 ;  /* 0x000274f301007387 */ /* 0x000fe20000100800 */
[----:B0-----:R-:W-:Y:S02]  /*7c90*/  FMNMX R47, R42, R47, !PT ;  /* 0x0000002f2a2f7209 */ /* 0x001fe40007800000 */
[----:B------:R-:W-:-:S02]  /*7ca0*/  FSEL R42, R235, -INF , !P3 ;  /* 0xff800000eb2a7808 */ /* 0x000fc40005800000 */
[----:B--2---:R-:W-:-:S05]  /*7cb0*/  FMNMX R228, R228, R49, !PT ;  /* 0x00000031e4e47209 */ /* 0x004fca0007800000 */
[----:B-1----:R-:W-:-:S04]  /*7cc0*/  FADD R14, R63, -R228 ;  /* 0x800000e43f0e7221 */ /* 0x002fc80000000000 */
[----:B------:R-:W-:Y:S01]  /*7cd0*/  FMUL R14, R14, 1.4426950216293334961 ;  /* 0x3fb8aa3b0e0e7820 */ /* 0x000fe20000400000 */
[----:B------:R-:W-:-:S03]  /*7ce0*/  FMNMX R13, R3, R7, !PT ;  /* 0x00000007030d7209 */ /* 0x000fc60007800000 */
[----:B------:R-:W0:Y:S01]  /*7cf0*/  MUFU.EX2 R0, R14 ;  /* 0x0000000e00007308 */ /* 0x000e220000000800 */
[----:B------:R-:W-:-:S04]  /*7d00*/  FMNMX R13, R194, R13, !PT ;  /* 0x0000000dc20d7209 */ /* 0x000fc80007800000 */
[----:B------:R-:W-:Y:S01]  /*7d10*/  FMNMX R13, R155, R13, !PT ;  /* 0x0000000d9b0d7209 */ /* 0x000fe20007800000 */
[----:B------:R-:W-:Y:S03]  /*7d20*/  STL [R1+0x278], R3 ;  /* 0x0002780301007387 */ /* 0x000fe60000100800 */
[----:B------:R-:W-:Y:S01]  /*7d30*/  FMNMX R13, R54, R13, !PT ;  /* 0x0000000d360d7209 */ /* 0x000fe20007800000 */
[----:B------:R-:W-:-:S03]  /*7d40*/  FADD R12, R12, -R228 ;  /* 0x800000e40c0c7221 */ /* 0x000fc60000000000 */
[----:B------:R-:W-:Y:S01]  /*7d50*/  FMNMX R13, R42, R13, !PT ;  /* 0x0000000d2a0d7209 */ /* 0x000fe20007800000 */
[----:B0-----:R0:W-:Y:S01]  /*7d60*/  STL [R1+0x8], R0 ;  /* 0x0000080001007387 */ /* 0x0011e20000100800 */
[----:B------:R-:W-:Y:S01]  /*7d70*/  FMUL R14, R12, 1.4426950216293334961 ;  /* 0x3fb8aa3b0c0e7820 */ /* 0x000fe20000400000 */
[----:B0-----:R-:W-:-:S04]  /*7d80*/  FSEL R0, R38, -INF , !P5 ;  /* 0xff80000026007808 */ /* 0x001fc80006800000 */
[----:B------:R-:W-:Y:S01]  /*7d90*/  FMNMX R12, R0, R13, !PT ;  /* 0x0000000d000c7209 */ /* 0x000fe20007800000 */
[----:B------:R0:W-:Y:S04]  /*7da0*/  STL [R1+0x27c], R0 ;  /* 0x00027c0001007387 */ /* 0x0001e80000100800 */
[----:B0-----:R-:W2:Y:S04]  /*7db0*/  LDL.LU R0, [R1+0xc] ;  /* 0x00000c0001007983 */ /* 0x001ea80000300800 */
[----:B------:R-:W0:Y:S01]  /*7dc0*/  SHFL.BFLY PT, R7, R6, 0x2, 0x1f ;  /* 0x0c401f0006077f89 */ /* 0x000e2200000e0000 */
[----:B------:R-:W-:-:S03]  /*7dd0*/  FMUL R39, R39, c[0x0][0x188] ;  /* 0x0000620027277a20 */ /* 0x000fc60000400000 */
[----:B------:R-:W1:Y:S02]  /*7de0*/  SHFL.BFLY PT, R229, R47, 0x1, 0x1f ;  /* 0x0c201f002fe57f89 */ /* 0x000e6400000e0000 */
[----:B------:R-:W-:-:S04]  /*7df0*/  FSEL R242, R39, -INF , !P1 ;  /* 0xff80000027f27808 */ /* 0x000fc80004800000 */
[----:B------:R-:W-:Y:S02]  /*7e00*/  FMNMX R12, R242, R12, !PT ;  /* 0x0000000cf20c7209 */ /* 0x000fe40007800000 */
[----:B0-----:R-:W-:-:S03]  /*7e10*/  FMNMX R7, R6, R7, !PT ;  /* 0x0000000706077209 */ /* 0x001fc60007800000 */
[----:B------:R-:W0:Y:S01]  /*7e20*/  SHFL.BFLY PT, R6, R12, 0x2, 0x1f ;  /* 0x0c401f000c067f89 */ /* 0x000e2200000e0000 */
[----:B------:R-:W-:Y:S01]  /*7e30*/  FADD R13, -R228, R49 ;  /* 0x00000031e40d7221 */ /* 0x000fe20000000100 */
[----:B-1----:R-:W-:-:S03]  /*7e40*/  FMNMX R229, R47, R229, !PT ;  /* 0x000000e52fe57209 */ /* 0x002fc60007800000 */
[----:B------:R-:W-:Y:S01]  /*7e50*/  FMUL R13, R13, 1.4426950216293334961 ;  /* 0x3fb8aa3b0d0d7820 */ /* 0x000fe20000400000 */
[----:B---3--:R-:W-:Y:S01]  /*7e60*/  FMNMX R229, R229, R2, !PT ;  /* 0x00000002e5e57209 */ /* 0x008fe20007800000 */
[----:B------:R-:W-:Y:S02]  /*7e70*/  STL [R1+0x280], R242 ;  /* 0x000280f201007387 */ /* 0x000fe40000100800 */
[----:B------:R1:W-:Y:S02]  /*7e80*/  MUFU.EX2 R235, R13 ;  /* 0x0000000d00eb7308 */ /* 0x0003e40000000800 */
[----:B-1----:R-:W1:Y:S01]  /*7e90*/  SHFL.BFLY PT, R13, R7, 0x1, 0x1f ;  /* 0x0c201f00070d7f89 */ /* 0x002e6200000e0000 */
[----:B0-----:R-:W-:Y:S01]  /*7ea0*/  FMNMX R6, R12, R6, !PT ;  /* 0x000000060c067209 */ /* 0x001fe20007800000 */
[----:B------:R-:W-:Y:S02]  /*7eb0*/  FADD R12, -R229, R2 ;  /* 0x00000002e50c7221 */ /* 0x000fe40000000100 */
[----:B------:R-:W3:Y:S01]  /*7ec0*/  LDL.LU R2, [R1+0x10] ;  /* 0x0000100001027983 */ /* 0x000ee20000300800 */
[----:B-1----:R-:W-:-:S03]  /*7ed0*/  FMNMX R13, R7, R13, !PT ;  /* 0x0000000d070d7209 */ /* 0x002fc60007800000 */
[----:B------:R-:W0:Y:S02]  /*7ee0*/  SHFL.BFLY PT, R7, R6, 0x1, 0x1f ;  /* 0x0c201f0006077f89 */ /* 0x000e2400000e0000 */
[----:B0-----:R-:W-:Y:S02]  /*7ef0*/  FMNMX R7, R6, R7, !PT ;  /* 0x0000000706077209 */ /* 0x001fe40007800000 */
[----:B------:R-:W0:Y:S01]  /*7f00*/  S2R R231, SR_TID.X ;  /* 0x0000000000e77919 */ /* 0x000e220000002100 */
[----:B--2---:R-:W-:-:S05]  /*7f10*/  FMNMX R230, R13, R0, !PT ;  /* 0x000000000de67209 */ /* 0x004fca0007800000 */
[----:B------:R-:W-:Y:S02]  /*7f20*/  FADD R6, -R230, R0 ;  /* 0x00000000e6067221 */ /* 0x000fe40000000100 */
[----:B------:R-:W2:Y:S01]  /*7f30*/  LDL.LU R0, [R1+0x8] ;  /* 0x0000080001007983 */ /* 0x000ea20000300800 */
[----:B0-----:R-:W-:-:S03]  /*7f40*/  LOP3.LUT R244, R231, 0xff, RZ, 0xc0, !PT ;  /* 0x000000ffe7f47812 */ /* 0x001fc600078ec0ff */
[----:B------:R0:W-:Y:S04]  /*7f50*/  STS.U16 [R240+0x12000], R21 ;  /* 0x01200015f0007388 */ /* 0x0001e80000000400 */
[----:B------:R1:W-:Y:S01]  /*7f60*/  STS.U16 [R240+0x11c00], R20 ;  /* 0x011c0014f0007388 */ /* 0x0003e20000000400 */
[----:B0-----:R-:W-:Y:S01]  /*7f70*/  LOP3.LUT R21, R231, 0xc0, RZ, 0xc0, !PT ;  /* 0x000000c0e7157812 */ /* 0x001fe200078ec0ff */
[----:B-1----:R-:W-:-:S03]  /*7f80*/  IMAD.SHL.U32 R20, R244, 0x2, RZ ;  /* 0x00000002f4147824 */ /* 0x002fc600078e00ff */
[----:B------:R-:W-:-:S04]  /*7f90*/  SHF.R.U32.HI R21, RZ, 0x2, R21 ;  /* 0x00000002ff157819 */ /* 0x000fc80000011615 */
[----:B------:R-:W-:-:S04]  /*7fa0*/  LOP3.LUT R20, R20, R21, RZ, 0x3c, !PT ;  /* 0x0000001514147212 */ /* 0x000fc800078e3cff */
        /* <DEDUP_REMOVED lines=22> */
[----:B----4-:R-:W-:Y:S04]  /*8110*/  STS.U16 [R20+0x12a00], R59 ;  /* 0x012a003b14007388 */ /* 0x010fe80000000400 */
[----:B------:R-:W-:Y:S04]  /*8120*/  STS.U16 [R20+0x12e00], R60 ;  /* 0x012e003c14007388 */ /* 0x000fe80000000400 */
[----:B------:R-:W-:Y:S04]  /*8130*/  STS.U16 [R20+0x13200], R18 ;  /* 0x0132001214007388 */ /* 0x000fe80000000400 */
[----:B------:R-:W-:Y:S04]  /*8140*/  STS.U16 [R20+0x13600], R19 ;  /* 0x0136001314007388 */ /* 0x000fe80000000400 */
[----:B------:R1:W-:Y:S04]  /*8150*/  STS.U16 [R20+0x13a00], R16 ;  /* 0x013a001014007388 */ /* 0x0003e80000000400 */
[----:B------:R-:W-:Y:S04]  /*8160*/  STS.U16 [R20+0x13e00], R10 ;  /* 0x013e000a14007388 */ /* 0x000fe80000000400 */
[----:B------:R-:W-:Y:S01]  /*8170*/  BAR.SYNC.DEFER_BLOCKING 0x0 ;  /* 0x0000000000007b1d */ /* 0x000fe20000010000 */
[----:B---3--:R-:W-:Y:S01]  /*8180*/  FMNMX R231, R7, R2, !PT ;  /* 0x0000000207e77209 */ /* 0x008fe20007800000 */
[----:B------:R-:W-:-:S04]  /*8190*/  FADD R58, R58, -R229 ;  /* 0x800000e53a3a7221 */ /* 0x000fc80000000000 */
[--C-:B------:R-:W-:Y:S02]  /*81a0*/  FADD R5, R5, -R231.reuse ;  /* 0x800000e705057221 */ /* 0x100fe40000000000 */
[----:B------:R-:W-:Y:S02]  /*81b0*/  FADD R44, R44, -R230 ;  /* 0x800000e62c2c7221 */ /* 0x000fe40000000000 */
[----:B------:R-:W-:Y:S02]  /*81c0*/  FADD R36, R36, -R231 ;  /* 0x800000e724247221 */ /* 0x000fe40000000000 */
[----:B------:R-:W-:Y:S02]  /*81d0*/  FMUL R5, R5, 1.4426950216293334961 ;  /* 0x3fb8aa3b05057820 */ /* 0x000fe40000400000 */
[----:B------:R-:W-:Y:S02]  /*81e0*/  FMUL R58, R58, 1.4426950216293334961 ;  /* 0x3fb8aa3b3a3a7820 */ /* 0x000fe40000400000 */
[----:B------:R-:W-:Y:S01]  /*81f0*/  FMUL R44, R44, 1.4426950216293334961 ;  /* 0x3fb8aa3b2c2c7820 */ /* 0x000fe20000400000 */
[----:B------:R3:W-:Y:S01]  /*8200*/  MUFU.EX2 R236, R5 ;  /* 0x0000000500ec7308 */ /* 0x0007e20000000800 */
[----:B------:R-:W-:-:S02]  /*8210*/  FMUL R36, R36, 1.4426950216293334961 ;  /* 0x3fb8aa3b24247820 */ /* 0x000fc40000400000 */
[----:B------:R-:W-:Y:S02]  /*8220*/  FADD R8, R8, -R230 ;  /* 0x800000e608087221 */ /* 0x000fe40000000000 */
[----:B------:R-:W-:Y:S02]  /*8230*/  FADD R62, R62, -R228 ;  /* 0x800000e43e3e7221 */ /* 0x000fe40000000000 */
[----:B------:R-:W-:Y:S01]  /*8240*/  FADD R48, R48, -R229 ;  /* 0x800000e530307221 */ /* 0x000fe20000000000 */
[----:B------:R-:W-:Y:S01]  /*8250*/  LDSM.16.M88.4 R28, [R241+0x11800] ;  /* 0x01180000f11c783b */ /* 0x000fe20000000200 */
[----:B---3--:R-:W-:Y:S01]  /*8260*/  FADD R5, -R231, R2 ;  /* 0x00000002e7057221 */ /* 0x008fe20000000100 */
[----:B------:R-:W-:Y:S01]  /*8270*/  MUFU.EX2 R3, R58 ;  /* 0x0000003a00037308 */ /* 0x000fe20000000800 */
[----:B------:R-:W-:Y:S01]  /*8280*/  FMUL R8, R8, 1.4426950216293334961 ;  /* 0x3fb8aa3b08087820 */ /* 0x000fe20000400000 */
[----:B------:R-:W-:Y:S01]  /*8290*/  LDSM.16.M88.4 R32, [R241+0x11c00] ;  /* 0x011c0000f120783b */ /* 0x000fe20000000200 */
[----:B------:R-:W-:-:S02]  /*82a0*/  FMUL R6, R6, 1.4426950216293334961 ;  /* 0x3fb8aa3b06067820 */ /* 0x000fc40000400000 */
[----:B------:R-:W-:Y:S01]  /*82b0*/  FMUL R5, R5, 1.4426950216293334961 ;  /* 0x3fb8aa3b05057820 */ /* 0x000fe20000400000 */
[----:B------:R-:W-:Y:S02]  /*82c0*/  LDSM.16.M88.4 R20, [R241+0x11000] ;  /* 0x01100000f114783b */ /* 0x000fe40000000200 */
[----:B------:R-:W-:Y:S01]  /*82d0*/  MUFU.EX2 R58, R44 ;  /* 0x0000002c003a7308 */ /* 0x000fe20000000800 */
[----:B------:R-:W-:Y:S01]  /*82e0*/  FMUL R62, R62, 1.4426950216293334961 ;  /* 0x3fb8aa3b3e3e7820 */ /* 0x000fe20000400000 */
[----:B------:R-:W-:Y:S01]  /*82f0*/  LDSM.16.M88.4 R24, [R241+0x11400] ;  /* 0x01140000f118783b */ /* 0x000fe20000000200 */
[----:B------:R-:W-:Y:S02]  /*8300*/  FMUL R48, R48, 1.4426950216293334961 ;  /* 0x3fb8aa3b30307820 */ /* 0x000fe40000400000 */
[----:B------:R-:W-:Y:S01]  /*8310*/  FADD R56, R56, -R228 ;  /* 0x800000e438387221 */ /* 0x000fe20000000000 */
[----:B------:R-:W-:Y:S02]  /*8320*/  LDSM.16.M88.4 R68, [R241+0x10000] ;  /* 0x01000000f144783b */ /* 0x000fe40000000200 */
[----:B------:R3:W-:Y:S02]  /*8330*/  MUFU.EX2 R44, R36 ;  /* 0x00000024002c7308 */ /* 0x0007e40000000800 */
[----:B---3--:R-:W3:Y:S06]  /*8340*/  LDSM.16.M88.4 R36, [R241+0x12000] ;  /* 0x01200000f124783b */ /* 0x008eec0000000200 */
[----:B------:R4:W-:Y:S01]  /*8350*/  MUFU.EX2 R244, R8 ;  /* 0x0000000800f47308 */ /* 0x0009e20000000800 */
[----:B------:R-:W-:-:S02]  /*8360*/  FADD R9, R9, -R229 ;  /* 0x800000e509097221 */ /* 0x000fc40000000000 */
[----:B------:R-:W-:-:S05]  /*8370*/  FADD R45, R45, -R230 ;  /* 0x800000e62d2d7221 */ /* 0x000fca0000000000 */
[----:B------:R-:W1:Y:S01]  /*8380*/  MUFU.EX2 R233, R6 ;  /* 0x0000000600e97308 */ /* 0x000e620000000800 */
[----:B----4-:R-:W-:Y:S02]  /*8390*/  FADD R8, R4, -R231 ;  /* 0x800000e704087221 */ /* 0x010fe40000000000 */
[----:B------:R-:W-:-:S05]  /*83a0*/  FADD R17, R17, -R230 ;  /* 0x800000e611117221 */ /* 0x000fca0000000000 */
[----:B------:R4:W-:Y:S01]  /*83b0*/  MUFU.EX2 R232, R5 ;  /* 0x0000000500e87308 */ /* 0x0009e20000000800 */
[----:B------:R-:W-:Y:S02]  /*83c0*/  FADD R11, R11, -R231 ;  /* 0x800000e70b0b7221 */ /* 0x000fe40000000000 */
[----:B------:R-:W-:-:S05]  /*83d0*/  FMUL R56, R56, 1.4426950216293334961 ;  /* 0x3fb8aa3b38387820 */ /* 0x000fca0000400000 */
[----:B------:R-:W2:Y:S01]  /*83e0*/  MUFU.EX2 R47, R62 ;  /* 0x0000003e002f7308 */ /* 0x000ea20000000800 */
[----:B----4-:R-:W4:Y:S01]  /*83f0*/  LDSM.16.M88.4 R4, [R241+0x10400] ;  /* 0x01040000f104783b */ /* 0x010f220000000200 */
[----:B------:R-:W-:-:S06]  /*8400*/  FMUL R9, R9, 1.4426950216293334961 ;  /* 0x3fb8aa3b09097820 */ /* 0x000fcc0000400000 */
[----:B------:R0:W-:Y:S01]  /*8410*/  MUFU.EX2 R62, R14 ;  /* 0x0000000e003e7308 */ /* 0x0001e20000000800 */
[----:B------:R-:W-:Y:S02]  /*8420*/  FMUL R12, R12, 1.4426950216293334961 ;  /* 0x3fb8aa3b0c0c7820 */ /* 0x000fe40000400000 */
[----:B------:R-:W-:-:S05]  /*8430*/  FMUL R45, R45, 1.4426950216293334961 ;  /* 0x3fb8aa3b2d2d7820 */ /* 0x000fca0000400000 */
[----:B------:R1:W-:Y:S01]  /*8440*/  MUFU.EX2 R242, R48 ;  /* 0x0000003000f27308 */ /* 0x0003e20000000800 */
[----:B0-----:R-:W-:Y:S02]  /*8450*/  FADD R14, R50, -R229 ;  /* 0x800000e5320e7221 */ /* 0x001fe40000000000 */
[----:B------:R-:W-:Y:S02]  /*8460*/  FMUL R17, R17, 1.4426950216293334961 ;  /* 0x3fb8aa3b11117820 */ /* 0x000fe40000400000 */
[----:B------:R-:W-:Y:S01]  /*8470*/  FMUL R14, R14, 1.4426950216293334961 ;  /* 0x3fb8aa3b0e0e7820 */ /* 0x000fe20000400000 */
[----:B-1----:R-:W0:Y:S01]  /*8480*/  LDSM.16.M88.4 R48, [R241+0x12c00] ;  /* 0x012c0000f130783b */ /* 0x002e220000000200 */
[----:B------:R-:W-:Y:S02]  /*8490*/  FMUL R11, R11, 1.4426950216293334961 ;  /* 0x3fb8aa3b0b0b7820 */ /* 0x000fe40000400000 */
[----:B------:R-:W-:Y:S01]  /*84a0*/  FMUL R8, R8, 1.4426950216293334961 ;  /* 0x3fb8aa3b08087820 */ /* 0x000fe20000400000 */
[----:B------:R-:W-:Y:S08]  /*84b0*/  MUFU.EX2 R61, R56 ;  /* 0x00000038003d7308 */ /* 0x000ff00000000800 */
[----:B------:R-:W1:Y:S08]  /*84c0*/  MUFU.EX2 R46, R14 ;  /* 0x0000000e002e7308 */ /* 0x000e700000000800 */
[----:B------:R-:W0:Y:S08]  /*84d0*/  MUFU.EX2 R56, R9 ;  /* 0x0000000900387308 */ /* 0x000e300000000800 */
[----:B------:R-:W-:Y:S08]  /*84e0*/  MUFU.EX2 R234, R12 ;  /* 0x0000000c00ea7308 */ /* 0x000ff00000000800 */
[----:B------:R-:W0:Y:S08]  /*84f0*/  MUFU.EX2 R237, R45 ;  /* 0x0000002d00ed7308 */ /* 0x000e300000000800 */
[----:B------:R0:W0:Y:S08]  /*8500*/  MUFU.EX2 R243, R17 ;  /* 0x0000001100f37308 */ /* 0x0000300000000800 */
[----:B------:R-:W-:Y:S08]  /*8510*/  MUFU.EX2 R240, R11 ;  /* 0x0000000b00f07308 */ /* 0x000ff00000000800 */
[----:B------:R-:W3:Y:S01]  /*8520*/  MUFU.EX2 R2, R8 ;  /* 0x0000000800027308 */ /* 0x000ee20000000800 */
[C---:B------:R-:W-:Y:S01]  /*8530*/  FMUL R16, R233.reuse, R128 ;  /* 0x00000080e9107220 */ /* 0x040fe20000400000 */
[----:B--2---:R-:W-:Y:S01]  /*8540*/  F2FP.PACK_AB R132, R0, R47 ;  /* 0x0000002f0084723e */ /* 0x004fe200000000ff */
[----:B0-----:R-:W-:Y:S01]  /*8550*/  FMUL R17, R233, R129 ;  /* 0x00000081e9117220 */ /* 0x001fe20000400000 */
[----:B-1----:R-:W-:Y:S01]  /*8560*/  F2FP.PACK_AB R133, R3, R46 ;  /* 0x0000002e0385723e */ /* 0x002fe200000000ff */
[----:B------:R-:W-:Y:S01]  /*8570*/  FMUL R18, R232, R130 ;  /* 0x00000082e8127220 */ /* 0x000fe20000400000 */
[----:B------:R-:W-:Y:S01]  /*8580*/  F2FP.PACK_AB R134, R62, R61 ;  /* 0x0000003d3e86723e */ /* 0x000fe200000000ff */
        /* <DEDUP_REMOVED lines=9> */
[----:B---3--:R-:W-:Y:S01]  /*8620*/  F2FP.PACK_AB R131, R2, R240 ;  /* 0x000000f00283723e */ /* 0x008fe200000000ff */
[C---:B------:R-:W-:Y:S01]  /*8630*/  FMUL R124, R233.reuse, R124 ;  /* 0x0000007ce97c7220 */ /* 0x040fe20000400000 */
[----:B------:R-:W-:Y:S01]  /*8640*/  LDSM.16.M88.4 R8, [R241+0x10800] ;  /* 0x01080000f108783b */ /* 0x000fe20000000200 */
[----:B------:R-:W-:-:S02]  /*8650*/  FMUL R125, R233, R125 ;  /* 0x0000007de97d7220 */ /* 0x000fc40000400000 */
[C---:B------:R-:W-:Y:S01]  /*8660*/  FMUL R126, R232.reuse, R126 ;  /* 0x0000007ee87e7220 */ /* 0x040fe20000400000 */
[----:B------:R-:W-:Y:S01]  /*8670*/  LDSM.16.M88.4 R12, [R241+0x10c00] ;  /* 0x010c0000f10c783b */ /* 0x000fe20000000200 */
[----:B------:R-:W-:Y:S02]  /*8680*/  FMUL R127, R232, R127 ;  /* 0x0000007fe87f7220 */ /* 0x000fe40000400000 */
[C---:B------:R-:W-:Y:S02]  /*8690*/  FMUL R184, R235.reuse, R184 ;  /* 0x000000b8ebb87220 */ /* 0x040fe40000400000 */
[----:B------:R-:W-:Y:S02]  /*86a0*/  FMUL R185, R235, R185 ;  /* 0x000000b9ebb97220 */ /* 0x000fe40000400000 */
[C---:B------:R-:W-:Y:S02]  /*86b0*/  FMUL R186, R234.reuse, R186 ;  /* 0x000000baeaba7220 */ /* 0x040fe40000400000 */
[----:B------:R-:W-:-:S02]  /*86c0*/  FMUL R187, R234, R187 ;  /* 0x000000bbeabb7220 */ /* 0x000fc40000400000 */
[C---:B------:R-:W-:Y:S02]  /*86d0*/  FMUL R72, R233.reuse, R72 ;  /* 0x00000048e9487220 */ /* 0x040fe40000400000 */
[----:B------:R-:W-:Y:S02]  /*86e0*/  FMUL R73, R233, R73 ;  /* 0x00000049e9497220 */ /* 0x000fe40000400000 */
[C---:B------:R-:W-:Y:S02]  /*86f0*/  FMUL R74, R232.reuse, R74 ;  /* 0x0000004ae84a7220 */ /* 0x040fe40000400000 */
[----:B------:R-:W-:Y:S01]  /*8700*/  FMUL R75, R232, R75 ;  /* 0x0000004be84b7220 */ /* 0x000fe20000400000 */
[----:B------:R-:W-:Y:S01]  /*8710*/  HMMA.16816.F32 R120, R132, R36, R120 ;  /* 0x000000248478723c */ /* 0x000fe20000001878 */
[----:B------:R-:W-:Y:S02]  /*8720*/  FMUL R145, R235, R209 ;  /* 0x000000d1eb917220 */ /* 0x000fe40000400000 */
[----:B------:R-:W-:-:S02]  /*8730*/  FMUL R146, R234, R210 ;  /* 0x000000d2ea927220 */ /* 0x000fc40000400000 */
[----:B------:R-:W-:-:S03]  /*8740*/  FMUL R147, R234, R211 ;  /* 0x000000d3ea937220 */ /* 0x000fc60000400000 */
[----:B------:R-:W-:Y:S01]  /*8750*/  HMMA.16816.F32 R124, R128, R36, R124 ;  /* 0x00000024807c723c */ /* 0x000fe2000000187c */
[C---:B------:R-:W-:Y:S02]  /*8760*/  FMUL R164, R233.reuse, R164 ;  /* 0x000000a4e9a47220 */ /* 0x040fe40000400000 */
[----:B------:R-:W-:Y:S02]  /*8770*/  FMUL R165, R233, R165 ;  /* 0x000000a5e9a57220 */ /* 0x000fe40000400000 */
[C---:B------:R-:W-:Y:S02]  /*8780*/  FMUL R166, R232.reuse, R166 ;  /* 0x000000a6e8a67220 */ /* 0x040fe40000400000 */
[----:B------:R-:W-:Y:S02]  /*8790*/  IMAD.MOV.U32 R37, RZ, RZ, R144 ;  /* 0x000000ffff257224 */ /* 0x000fe400078e0090 */
[C---:B------:R-:W-:Y:S02]  /*87a0*/  FMUL R144, R235.reuse, R208 ;  /* 0x000000d0eb907220 */ /* 0x040fe40000400000 */
[----:B------:R-:W-:Y:S01]  /*87b0*/  FMUL R167, R232, R167 ;  /* 0x000000a7e8a77220 */ /* 0x000fe20000400000 */
[----:B----4-:R-:W-:Y:S01]  /*87c0*/  HMMA.16816.F32 R184, R132, R4, R184 ;  /* 0x0000000484b8723c */ /* 0x010fe200000018b8 */
[C---:B------:R-:W-:Y:S01]  /*87d0*/  FMUL R104, R235.reuse, R104 ;  /* 0x00000068eb687220 */ /* 0x040fe20000400000 */
[----:B------:R-:W-:Y:S01]  /*87e0*/  MOV R208, R148 ;  /* 0x0000009400d07202 */ /* 0x000fe20000000f00 */
[----:B------:R-:W-:Y:S01]  /*87f0*/  FMUL R105, R235, R105 ;  /* 0x00000069eb697220 */ /* 0x000fe20000400000 */
[----:B------:R-:W-:Y:S01]  /*8800*/  MOV R209, R149 ;  /* 0x0000009500d17202 */ /* 0x000fe20000000f00 */
[----:B------:R-:W-:-:S02]  /*8810*/  FMUL R106, R234, R106 ;  /* 0x0000006aea6a7220 */ /* 0x000fc40000400000 */
[----:B------:R-:W-:Y:S01]  /*8820*/  FMUL R107, R234, R107 ;  /* 0x0000006bea6b7220 */ /* 0x000fe20000400000 */
[----:B------:R-:W-:Y:S01]  /*8830*/  HMMA.16816.F32 R72, R128, R4, R72 ;  /* 0x000000048048723c */ /* 0x000fe20000001848 */
[C---:B------:R-:W-:Y:S02]  /*8840*/  FMUL R108, R233.reuse, R108 ;  /* 0x0000006ce96c7220 */ /* 0x040fe40000400000 */
[----:B------:R-:W-:Y:S02]  /*8850*/  FMUL R109, R233, R109 ;  /* 0x0000006de96d7220 */ /* 0x000fe40000400000 */
[C---:B------:R-:W-:Y:S02]  /*8860*/  FMUL R110, R232.reuse, R110 ;  /* 0x0000006ee86e7220 */ /* 0x040fe40000400000 */
[----:B------:R-:W-:Y:S01]  /*8870*/  FMUL R111, R232, R111 ;  /* 0x0000006fe86f7220 */ /* 0x000fe20000400000 */
[----:B------:R-:W-:Y:S01]  /*8880*/  MOV R4, R150 ;  /* 0x0000009600047202 */ /* 0x000fe20000000f00 */
[----:B------:R-:W-:-:S02]  /*8890*/  FADD R245, R245, -R229 ;  /* 0x800000e5f5f57221 */ /* 0x000fc40000000000 */
[C---:B------:R-:W-:Y:S02]  /*88a0*/  FMUL R148, R235.reuse, R212 ;  /* 0x000000d4eb947220 */ /* 0x040fe40000400000 */
[----:B------:R-:W-:Y:S01]  /*88b0*/  FMUL R149, R235, R213 ;  /* 0x000000d5eb957220 */ /* 0x000fe20000400000 */
[----:B------:R-:W-:Y:S01]  /*88c0*/  HMMA.16816.F32 R144, R132, R48, R144 ;  /* 0x000000308490723c */ /* 0x000fe20000001890 */
[----:B------:R-:W-:Y:S02]  /*88d0*/  IMAD.MOV.U32 R212, RZ, RZ, R154 ;  /* 0x000000ffffd47224 */ /* 0x000fe400078e009a */
[----:B------:R-:W-:Y:S02]  /*88e0*/  IMAD.MOV.U32 R213, RZ, RZ, R153 ;  /* 0x000000ffffd57224 */ /* 0x000fe400078e0099 */
[----:B------:R-:W-:-:S03]  /*88f0*/  FMUL R245, R245, 1.4426950216293334961 ;  /* 0x3fb8aa3bf5f57820 */ /* 0x000fc60000400000 */
[----:B------:R-:W-:Y:S01]  /*8900*/  HMMA.16816.F32 R164, R128, R48, R164 ;  /* 0x0000003080a4723c */ /* 0x000fe200000018a4 */
[----:B------:R-:W-:Y:S02]  /*8910*/  FMUL R150, R234, R214 ;  /* 0x000000d6ea967220 */ /* 0x000fe40000400000 */
[----:B------:R-:W-:Y:S02]  /*8920*/  FADD R4, R4, -R230 ;  /* 0x800000e604047221 */ /* 0x000fe40000000000 */
[----:B------:R-:W-:Y:S02]  /*8930*/  IMAD.MOV.U32 R211, RZ, RZ, R198 ;  /* 0x000000ffffd37224 */ /* 0x000fe400078e00c6 */
[----:B------:R-:W-:Y:S02]  /*8940*/  IMAD.MOV.U32 R49, RZ, RZ, R195 ;  /* 0x000000ffff317224 */ /* 0x000fe400078e00c3 */
[----:B------:R-:W-:Y:S01]  /*8950*/  IMAD.MOV.U32 R48, RZ, RZ, R192 ;  /* 0x000000ffff307224 */ /* 0x000fe200078e00c0 */
[----:B------:R-:W-:Y:S01]  /*8960*/  HMMA.16816.F32 R104, R132, R28, R104 ;  /* 0x0000001c8468723c */ /* 0x000fe20000001868 */
[----:B------:R-:W-:Y:S01]  /*8970*/  IMAD.MOV.U32 R214, RZ, RZ, R213 ;  /* 0x000000ffffd67224 */ /* 0x000fe200078e00d5 */
[----:B------:R-:W-:Y:S01]  /*8980*/  MOV R213, R212 ;  /* 0x000000d400d57202 */ /* 0x000fe20000000f00 */
[----:B------:R-:W-:Y:S01]  /*8990*/  IMAD.MOV.U32 R212, RZ, RZ, R48 ;  /* 0x000000ffffd47224 */ /* 0x000fe200078e0030 */
[----:B------:R-:W-:Y:S01]  /*89a0*/  MOV R48, R49 ;  /* 0x0000003100307202 */ /* 0x000fe20000000f00 */
[----:B------:R-:W-:-:S03]  /*89b0*/  IMAD.MOV.U32 R49, RZ, RZ, R211 ;  /* 0x000000ffff317224 */ /* 0x000fc600078e00d3 */
[----:B------:R-:W-:Y:S01]  /*89c0*/  HMMA.16816.F32 R108, R128, R28, R108 ;  /* 0x0000001c806c723c */ /* 0x000fe2000000186c */
[----:B------:R0:W-:Y:S01]  /*89d0*/  MUFU.EX2 R29, R245 ;  /* 0x000000f5001d7308 */ /* 0x0001e20000000800 */
[----:B------:R-:W-:Y:S01]  /*89e0*/  MOV R210, R152 ;  /* 0x0000009800d27202 */ /* 0x000fe20000000f00 */
[----:B------:R-:W-:Y:S01]  /*89f0*/  IMAD.MOV.U32 R36, RZ, RZ, R151 ;  /* 0x000000ffff247224 */ /* 0x000fe200078e0097 */
[----:B------:R-:W-:Y:S01]  /*8a00*/  MOV R211, R37 ;  /* 0x0000002500d37202 */ /* 0x000fe20000000f00 */
[C---:B------:R-:W-:Y:S02]  /*8a10*/  FMUL R112, R235.reuse, R112 ;  /* 0x00000070eb707220 */ /* 0x040fe40000400000 */
[----:B0-----:R-:W-:Y:S02]  /*8a20*/  FMUL R245, R4, 1.4426950216293334961 ;  /* 0x3fb8aa3b04f57820 */ /* 0x001fe40000400000 */
[----:B------:R-:W-:Y:S01]  /*8a30*/  FADD R4, R214, -R230 ;  /* 0x800000e6d6047221 */ /* 0x000fe20000000000 */
[----:B------:R-:W-:Y:S01]  /*8a40*/  MOV R214, R213 ;  /* 0x000000d500d67202 */ /* 0x000fe20000000f00 */
[----:B------:R-:W-:Y:S01]  /*8a50*/  IMAD.MOV.U32 R213, RZ, RZ, R212 ;  /* 0x000000ffffd57224 */ /* 0x000fe200078e00d4 */
[----:B------:R-:W-:Y:S01]  /*8a60*/  MOV R212, R48 ;  /* 0x0000003000d47202 */ /* 0x000fe20000000f00 */
[----:B------:R-:W-:-:S02]  /*8a70*/  FMUL R113, R235, R113 ;  /* 0x00000071eb717220 */ /* 0x000fc40000400000 */
[C---:B------:R-:W-:Y:S02]  /*8a80*/  FMUL R114, R234.reuse, R114 ;  /* 0x00000072ea727220 */ /* 0x040fe40000400000 */
[----:B------:R-:W-:Y:S02]  /*8a90*/  FMUL R115, R234, R115 ;  /* 0x00000073ea737220 */ /* 0x000fe40000400000 */
[C---:B------:R-:W-:Y:S02]  /*8aa0*/  FMUL R116, R233.reuse, R116 ;  /* 0x00000074e9747220 */ /* 0x040fe40000400000 */
[----:B------:R-:W-:Y:S02]  /*8ab0*/  FMUL R117, R233, R117 ;  /* 0x00000075e9757220 */ /* 0x000fe40000400000 */
[C---:B------:R-:W-:Y:S02]  /*8ac0*/  FMUL R118, R232.reuse, R118 ;  /* 0x00000076e8767220 */ /* 0x040fe40000400000 */
[----:B------:R-:W-:-:S02]  /*8ad0*/  FMUL R119, R232, R119 ;  /* 0x00000077e8777220 */ /* 0x000fc40000400000 */
[----:B------:R-:W-:Y:S01]  /*8ae0*/  IMAD.MOV.U32 R48, RZ, RZ, R49 ;  /* 0x000000ffff307224 */ /* 0x000fe200078e0031 */
[----:B------:R-:W-:Y:S01]  /*8af0*/  MOV R49, R211 ;  /* 0x000000d300317202 */ /* 0x000fe20000000f00 */
[----:B------:R-:W-:Y:S01]  /*8b00*/  IMAD.MOV.U32 R211, RZ, RZ, R210 ;  /* 0x000000ffffd37224 */ /* 0x000fe200078e00d2 */
[----:B------:R-:W-:Y:S02]  /*8b10*/  MOV R210, R36 ;  /* 0x0000002400d27202 */ /* 0x000fe40000000f00 */
[----:B------:R-:W-:Y:S01]  /*8b20*/  MOV R36, R238 ;  /* 0x000000ee00247202 */ /* 0x000fe20000000f00 */
[----:B------:R-:W-:Y:S01]  /*8b30*/  FMUL R238, R4, 1.4426950216293334961 ;  /* 0x3fb8aa3b04ee7820 */ /* 0x000fe20000400000 */
[----:B------:R-:W-:Y:S01]  /*8b40*/  HMMA.16816.F32 R112, R132, R32, R112 ;  /* 0x000000208470723c */ /* 0x000fe20000001870 */
[----:B------:R-:W-:Y:S02]  /*8b50*/  FADD R4, R214, -R230 ;  /* 0x800000e6d6047221 */ /* 0x000fe40000000000 */
[----:B------:R-:W-:Y:S01]  /*8b60*/  IMAD.MOV.U32 R214, RZ, RZ, R213 ;  /* 0x000000ffffd67224 */ /* 0x000fe200078e00d5 */
[----:B------:R-:W-:-:S04]  /*8b70*/  MOV R213, R212 ;  /* 0x000000d400d57202 */ /* 0x000fc80000000f00 */
[----:B------:R-:W-:Y:S01]  /*8b80*/  HMMA.16816.F32 R116, R128, R32, R116 ;  /* 0x000000208074723c */ /* 0x000fe20000001874 */
[----:B------:R-:W-:Y:S01]  /*8b90*/  MOV R212, R48 ;  /* 0x0000003000d47202 */ /* 0x000fe20000000f00 */
[----:B------:R-:W-:Y:S01]  /*8ba0*/  IMAD.MOV.U32 R48, RZ, RZ, R49 ;  /* 0x000000ffff307224 */ /* 0x000fe200078e0031 */
[----:B------:R-:W-:-:S04]  /*8bb0*/  MOV R49, R211 ;  /* 0x000000d300317202 */ /* 0x000fc80000000f00 */
[----:B------:R-:W-:Y:S02]  /*8bc0*/  MOV R32, R143 ;  /* 0x0000008f00207202 */ /* 0x000fe40000000f00 */
[----:B------:R-:W-:Y:S01]  /*8bd0*/  MOV R211, R210 ;  /* 0x000000d200d37202 */ /* 0x000fe20000000f00 */
[----:B------:R-:W-:Y:S02]  /*8be0*/  IMAD.MOV.U32 R210, RZ, RZ, R209 ;  /* 0x000000ffffd27224 */ /* 0x000fe400078e00d1 */
[----:B------:R-:W-:Y:S02]  /*8bf0*/  IMAD.MOV.U32 R37, RZ, RZ, R32 ;  /* 0x000000ffff257224 */ /* 0x000fe400078e0020 */
[----:B------:R-:W2:Y:S04]  /*8c00*/  LDL.LU R32, [R1+0x2c] ;  /* 0x00002c0001207983 */ /* 0x000ea80000300800 */
[----:B------:R-:W3:Y:S01]  /*8c10*/  LDL.LU R209, [R1+0x18] ;  /* 0x0000180001d17983 */ /* 0x000ee20000300800 */
[----:B------:R-:W-:-:S02]  /*8c20*/  FMUL R88, R235, R88 ;  /* 0x00000058eb587220 */ /* 0x000fc40000400000 */
[----:B------:R-:W-:Y:S02]  /*8c30*/  FMUL R89, R235, R89 ;  /* 0x00000059eb597220 */ /* 0x000fe40000400000 */
[C---:B------:R-:W-:Y:S02]  /*8c40*/  FMUL R90, R234.reuse, R90 ;  /* 0x0000005aea5a7220 */ /* 0x040fe40000400000 */
[----:B------:R-:W-:Y:S02]  /*8c50*/  FMUL R91, R234, R91 ;  /* 0x0000005bea5b7220 */ /* 0x000fe40000400000 */
[C---:B------:R-:W-:Y:S02]  /*8c60*/  FMUL R92, R233.reuse, R92 ;  /* 0x0000005ce95c7220 */ /* 0x040fe40000400000 */
[----:B------:R-:W-:Y:S02]  /*8c70*/  FMUL R93, R233, R93 ;  /* 0x0000005de95d7220 */ /* 0x000fe40000400000 */
[----:B------:R-:W-:-:S02]  /*8c80*/  FMUL R94, R232, R94 ;  /* 0x0000005ee85e7220 */ /* 0x000fc40000400000 */
[----:B------:R-:W-:Y:S01]  /*8c90*/  FMUL R95, R232, R95 ;  /* 0x0000005fe85f7220 */ /* 0x000fe20000400000 */
[-C--:B------:R-:W-:Y:S08]  /*8ca0*/  HMMA.16816.F32 R88, R132, R20.reuse, R88 ;  /* 0x000000148458723c */ /* 0x080ff00000001858 */
[----:B------:R-:W-:Y:S07]  /*8cb0*/  HMMA.16816.F32 R92, R128, R20, R92 ;  /* 0x00000014805c723c */ /* 0x000fee000000185c */
[----:B------:R-:W-:-:S02]  /*8cc0*/  MOV R20, R42 ;  /* 0x0000002a00147202 */ /* 0x000fc40000000f00 */
[----:B------:R-:W0:Y:S01]  /*8cd0*/  LDSM.16.M88.4 R40, [R241+0x12400] ;  /* 0x01240000f128783b */ /* 0x000e220000000200 */
[----:B------:R-:W-:Y:S01]  /*8ce0*/  IMAD.MOV.U32 R239, RZ, RZ, R139 ;  /* 0x000000ffffef7224 */ /* 0x000fe200078e008b */
[----:B------:R-:W-:Y:S01]  /*8cf0*/  MOV R5, R137 ;  /* 0x0000008900057202 */ /* 0x000fe20000000f00 */
[C---:B------:R-:W-:Y:S02]  /*8d00*/  FMUL R136, R235.reuse, R200 ;  /* 0x000000c8eb887220 */ /* 0x040fe40000400000 */
[----:B------:R-:W-:Y:S02]  /*8d10*/  FMUL R137, R235, R201 ;  /* 0x000000c9eb897220 */ /* 0x000fe40000400000 */
[C---:B------:R-:W-:Y:S02]  /*8d20*/  FMUL R138, R234.reuse, R202 ;  /* 0x000000caea8a7220 */ /* 0x040fe40000400000 */
[----:B------:R-:W-:Y:S02]  /*8d30*/  FMUL R139, R234, R203 ;  /* 0x000000cbea8b7220 */ /* 0x000fe40000400000 */
[----:B------:R-:W-:-:S02]  /*8d40*/  FMUL R156, R233, R156 ;  /* 0x0000009ce99c7220 */ /* 0x000fc40000400000 */
[----:B------:R-:W-:Y:S02]  /*8d50*/  FMUL R157, R233, R157 ;  /* 0x0000009de99d7220 */ /* 0x000fe40000400000 */
[C---:B------:R-:W-:Y:S02]  /*8d60*/  FMUL R158, R232.reuse, R158 ;  /* 0x0000009ee89e7220 */ /* 0x040fe40000400000 */
[----:B------:R-:W-:Y:S02]  /*8d70*/  FMUL R159, R232, R159 ;  /* 0x0000009fe89f7220 */ /* 0x000fe40000400000 */
[--C-:B------:R-:W-:Y:S02]  /*8d80*/  FADD R250, R250, -R228.reuse ;  /* 0x800000e4fafa7221 */ /* 0x100fe40000000000 */
[----:B------:R-:W-:Y:S02]  /*8d90*/  FADD R248, R248, -R228 ;  /* 0x800000e4f8f87221 */ /* 0x000fe40000000000 */
[----:B------:R-:W-:-:S02]  /*8da0*/  FMUL R250, R250, 1.4426950216293334961 ;  /* 0x3fb8aa3bfafa7820 */ /* 0x000fc40000400000 */
[----:B------:R-:W-:Y:S02]  /*8db0*/  FMUL R248, R248, 1.4426950216293334961 ;  /* 0x3fb8aa3bf8f87820 */ /* 0x000fe40000400000 */
[--C-:B------:R-:W-:Y:S02]  /*8dc0*/  FADD R249, R249, -R229.reuse ;  /* 0x800000e5f9f97221 */ /* 0x100fe40000000000 */
[----:B------:R-:W-:Y:S02]  /*8dd0*/  FADD R251, R251, -R229 ;  /* 0x800000e5fbfb7221 */ /* 0x000fe40000000000 */
[----:B------:R-:W-:Y:S01]  /*8de0*/  FMUL R96, R235, R96 ;  /* 0x00000060eb607220 */ /* 0x000fe20000400000 */
[-C--:B0-----:R-:W-:Y:S08]  /*8df0*/  HMMA.16816.F32 R136, R132, R40.reuse, R136 ;  /* 0x000000288488723c */ /* 0x081ff00000001888 */
[----:B------:R-:W-:Y:S07]  /*8e00*/  HMMA.16816.F32 R156, R128, R40, R156 ;  /* 0x00000028809c723c */ /* 0x000fee000000189c */
[----:B------:R-:W-:-:S02]  /*8e10*/  FADD R41, R252, -R228 ;  /* 0x800000e4fc297221 */ /* 0x000fc40000000000 */
[----:B------:R-:W-:Y:S01]  /*8e20*/  MUFU.EX2 R252, R250 ;  /* 0x000000fa00fc7308 */ /* 0x000fe20000000800 */
[----:B------:R-:W-:-:S07]  /*8e30*/  FMUL R97, R235, R97 ;  /* 0x00000061eb617220 */ /* 0x000fce0000400000 */
[----:B------:R0:W-:Y:S01]  /*8e40*/  MUFU.EX2 R250, R248 ;  /* 0x000000f800fa7308 */ /* 0x0001e20000000800 */
[C---:B------:R-:W-:Y:S02]  /*8e50*/  FMUL R98, R234.reuse, R98 ;  /* 0x00000062ea627220 */ /* 0x040fe40000400000 */
[----:B------:R-:W-:Y:S02]  /*8e60*/  FMUL R99, R234, R99 ;  /* 0x00000063ea637220 */ /* 0x000fe40000400000 */
[----:B0-----:R-:W-:Y:S02]  /*8e70*/  FMUL R248, R249, 1.4426950216293334961 ;  /* 0x3fb8aa3bf9f87820 */ /* 0x001fe40000400000 */
[----:B------:R-:W-:Y:S02]  /*8e80*/  FMUL R249, R4, 1.4426950216293334961 ;  /* 0x3fb8aa3b04f97820 */ /* 0x000fe40000400000 */
[----:B------:R-:W-:Y:S01]  /*8e90*/  FADD R4, R214, -R230 ;  /* 0x800000e6d6047221 */ /* 0x000fe20000000000 */
[----:B------:R-:W-:Y:S01]  /*8ea0*/  MOV R214, R213 ;  /* 0x000000d500d67202 */ /* 0x000fe20000000f00 */
[C---:B------:R-:W-:Y:S01]  /*8eb0*/  FMUL R100, R233.reuse, R100 ;  /* 0x00000064e9647220 */ /* 0x040fe20000400000 */
[----:B------:R-:W-:Y:S01]  /*8ec0*/  MOV R213, R212 ;  /* 0x000000d400d57202 */ /* 0x000fe20000000f00 */
[----:B------:R-:W-:-:S02]  /*8ed0*/  FMUL R101, R233, R101 ;  /* 0x00000065e9657220 */ /* 0x000fc40000400000 */
[C---:B------:R-:W-:Y:S02]  /*8ee0*/  FMUL R102, R232.reuse, R102 ;  /* 0x00000066e8667220 */ /* 0x040fe40000400000 */
[----:B------:R-:W-:Y:S02]  /*8ef0*/  FMUL R103, R232, R103 ;  /* 0x00000067e8677220 */ /* 0x000fe40000400000 */
[----:B------:R-:W-:Y:S01]  /*8f00*/  IMAD.MOV.U32 R212, RZ, RZ, R48 ;  /* 0x000000ffffd47224 */ /* 0x000fe200078e0030 */
[----:B------:R-:W-:Y:S01]  /*8f10*/  MOV R48, R49 ;  /* 0x0000003100307202 */ /* 0x000fe20000000f00 */
[----:B------:R-:W-:Y:S01]  /*8f20*/  FMUL R40, R251, 1.4426950216293334961 ;  /* 0x3fb8aa3bfb287820 */ /* 0x000fe20000400000 */
[----:B------:R-:W-:Y:S01]  /*8f30*/  MOV R49, R211 ;  /* 0x000000d300317202 */ /* 0x000fe20000000f00 */
[----:B------:R-:W-:Y:S02]  /*8f40*/  IMAD.MOV.U32 R211, RZ, RZ, R210 ;  /* 0x000000ffffd37224 */ /* 0x000fe400078e00d2 */
[----:B------:R-:W-:-:S02]  /*8f50*/  FMUL R251, R4, 1.4426950216293334961 ;  /* 0x3fb8aa3b04fb7820 */ /* 0x000fc40000400000 */
[----:B------:R-:W-:Y:S01]  /*8f60*/  FADD R4, R214, -R231 ;  /* 0x800000e7d6047221 */ /* 0x000fe20000000000 */
[----:B------:R-:W-:Y:S01]  /*8f70*/  MOV R214, R213 ;  /* 0x000000d500d67202 */ /* 0x000fe20000000f00 */
[-C--:B------:R-:W-:Y:S01]  /*8f80*/  HMMA.16816.F32 R96, R132, R24.reuse, R96 ;  /* 0x000000188460723c */ /* 0x080fe20000001860 */
[----:B------:R-:W-:Y:S01]  /*8f90*/  MOV R213, R212 ;  /* 0x000000d400d57202 */ /* 0x000fe20000000f00 */
[----:B------:R-:W-:Y:S02]  /*8fa0*/  IMAD.MOV.U32 R33, RZ, RZ, R142 ;  /* 0x000000ffff217224 */ /* 0x000fe400078e008e */
[C---:B------:R-:W-:Y:S01]  /*8fb0*/  FMUL R143, R234.reuse, R207 ;  /* 0x000000cfea8f7220 */ /* 0x040fe20000400000 */
[----:B------:R-:W-:Y:S01]  /*8fc0*/  MOV R207, R62 ;  /* 0x0000003e00cf7202 */ /* 0x000fe20000000f00 */
[----:B------:R-:W-:Y:S01]  /*8fd0*/  IMAD.MOV.U32 R212, RZ, RZ, R48 ;  /* 0x000000ffffd47224 */ /* 0x000fe200078e0030 */
[----:B------:R-:W-:Y:S01]  /*8fe0*/  MOV R48, R211 ;  /* 0x000000d300307202 */ /* 0x000fe20000000f00 */
[----:B------:R-:W-:Y:S01]  /*8ff0*/  HMMA.16816.F32 R100, R128, R24, R100 ;  /* 0x000000188064723c */ /* 0x000fe20000001864 */
[----:B------:R-:W-:-:S02]  /*9000*/  FMUL R142, R234, R206 ;  /* 0x000000ceea8e7220 */ /* 0x000fc40000400000 */
[----:B------:R-:W-:-:S04]  /*9010*/  IMAD.MOV.U32 R206, RZ, RZ, R193 ;  /* 0x000000ffffce7224 */ /* 0x000fc800078e00c1 */
[----:B------:R-:W-:Y:S01]  /*9020*/  MOV R25, R141 ;  /* 0x0000008d00197202 */ /* 0x000fe20000000f00 */
[C---:B------:R-:W-:Y:S01]  /*9030*/  FMUL R141, R235.reuse, R205 ;  /* 0x000000cdeb8d7220 */ /* 0x040fe20000400000 */
[----:B------:R-:W-:Y:S01]  /*9040*/  MOV R205, R58 ;  /* 0x0000003a00cd7202 */ /* 0x000fe20000000f00 */
[C---:B------:R-:W-:Y:S02]  /*9050*/  FMUL R188, R235.reuse, R188 ;  /* 0x000000bcebbc7220 */ /* 0x040fe40000400000 */
[----:B------:R-:W-:Y:S02]  /*9060*/  FMUL R189, R235, R189 ;  /* 0x000000bdebbd7220 */ /* 0x000fe40000400000 */
[C---:B------:R-:W-:Y:S02]  /*9070*/  FMUL R190, R234.reuse, R190 ;  /* 0x000000beeabe7220 */ /* 0x040fe40000400000 */
[----:B------:R-:W-:Y:S01]  /*9080*/  FMUL R191, R234, R191 ;  /* 0x000000bfeabf7220 */ /* 0x000fe20000400000 */
[-C--:B------:R-:W-:Y:S08]  /*9090*/  HMMA.16816.F32 R16, R128, R68.reuse, R16 ;  /* 0x000000448010723c */ /* 0x080ff00000001810 */
[----:B------:R-:W-:Y:S07]  /*90a0*/  HMMA.16816.F32 R188, R132, R68, R188 ;  /* 0x0000004484bc723c */ /* 0x000fee00000018bc */
[----:B------:R-:W-:-:S02]  /*90b0*/  IMAD.MOV.U32 R68, RZ, RZ, R140 ;  /* 0x000000ffff447224 */ /* 0x000fc400078e008c */
[----:B------:R-:W-:Y:S01]  /*90c0*/  FMUL R140, R235, R204 ;  /* 0x000000cceb8c7220 */ /* 0x000fe20000400000 */
[----:B------:R-:W-:Y:S02]  /*90d0*/  MOV R204, R199 ;  /* 0x000000c700cc7202 */ /* 0x000fe40000000f00 */
[----:B---3--:R-:W-:Y:S02]  /*90e0*/  MOV R210, R209 ;  /* 0x000000d100d27202 */ /* 0x008fe40000000f00 */
[----:B------:R-:W-:Y:S01]  /*90f0*/  MOV R209, R208 ;  /* 0x000000d000d17202 */ /* 0x000fe20000000f00 */
[----:B------:R-:W-:Y:S01]  /*9100*/  IMAD.MOV.U32 R208, RZ, RZ, R236 ;  /* 0x000000ffffd07224 */ /* 0x000fe200078e00ec */
[----:B------:R-:W-:Y:S01]  /*9110*/  MOV R211, R210 ;  /* 0x000000d200d37202 */ /* 0x000fe20000000f00 */
[----:B------:R-:W3:Y:S02]  /*9120*/  LDL.LU R236, [R1+0x284] ;  /* 0x0002840001ec7983 */ /* 0x000ee40000300800 */
[----:B------:R-:W-:Y:S01]  /*9130*/  IMAD.MOV.U32 R210, RZ, RZ, R209 ;  /* 0x000000ffffd27224 */ /* 0x000fe200078e00d1 */
[----:B------:R-:W-:-:S02]  /*9140*/  MOV R209, R208 ;  /* 0x000000d000d17202 */ /* 0x000fc40000000f00 */
[----:B------:R-:W-:Y:S01]  /*9150*/  MOV R208, R207 ;  /* 0x000000cf00d07202 */ /* 0x000fe20000000f00 */
[----:B------:R-:W-:Y:S01]  /*9160*/  IMAD.MOV.U32 R207, RZ, RZ, R206 ;  /* 0x000000ffffcf7224 */ /* 0x000fe200078e00ce */
[----:B------:R-:W-:Y:S02]  /*9170*/  MOV R206, R205 ;  /* 0x000000cd00ce7202 */ /* 0x000fe40000000f00 */
[----:B------:R-:W-:Y:S01]  /*9180*/  MOV R205, R237 ;  /* 0x000000ed00cd7202 */ /* 0x000fe20000000f00 */
[----:B------:R-:W-:Y:S02]  /*9190*/  FMUL R237, R4, 1.4426950216293334961 ;  /* 0x3fb8aa3b04ed7820 */ /* 0x000fe40000400000 */
[----:B------:R-:W-:Y:S02]  /*91a0*/  FADD R4, R214, -R231 ;  /* 0x800000e7d6047221 */ /* 0x000fe40000000000 */
[----:B------:R-:W-:Y:S01]  /*91b0*/  IMAD.MOV.U32 R214, RZ, RZ, R213 ;  /* 0x000000ffffd67224 */ /* 0x000fe200078e00d5 */
[----:B------:R-:W-:-:S02]  /*91c0*/  MOV R213, R212 ;  /* 0x000000d400d57202 */ /* 0x000fc40000000f00 */
[----:B------:R-:W-:Y:S01]  /*91d0*/  MOV R212, R48 ;  /* 0x0000003000d47202 */ /* 0x000fe20000000f00 */
[----:B------:R-:W-:Y:S01]  /*91e0*/  IMAD.MOV.U32 R48, RZ, RZ, R211 ;  /* 0x000000ffff307224 */ /* 0x000fe200078e00d3 */
[----:B------:R-:W-:Y:S02]  /*91f0*/  MOV R211, R210 ;  /* 0x000000d200d37202 */ /* 0x000fe40000000f00 */
[----:B------:R-:W-:Y:S01]  /*9200*/  MOV R210, R209 ;  /* 0x000000d100d27202 */ /* 0x000fe20000000f00 */
[----:B------:R-:W-:Y:S01]  /*9210*/  IMAD.MOV.U32 R209, RZ, RZ, R208 ;  /* 0x000000ffffd17224 */ /* 0x000fe200078e00d0 */
[----:B------:R-:W-:Y:S02]  /*9220*/  MOV R208, R207 ;  /* 0x000000cf00d07202 */ /* 0x000fe40000000f00 */
[----:B------:R-:W-:Y:S01]  /*9230*/  MOV R207, R206 ;  /* 0x000000ce00cf7202 */ /* 0x000fe20000000f00 */
[----:B------:R-:W-:Y:S01]  /*9240*/  IMAD.MOV.U32 R206, RZ, RZ, R205 ;  /* 0x000000ffffce7224 */ /* 0x000fe200078e00cd */
[----:B------:R-:W-:-:S02]  /*9250*/  MOV R205, R204 ;  /* 0x000000cc00cd7202 */ /* 0x000fc40000000f00 */
[----:B------:R-:W4:Y:S01]  /*9260*/  LDL.LU R204, [R1+0x14] ;  /* 0x0000140001cc7983 */ /* 0x000f220000300800 */
[C---:B------:R-:W-:Y:S02]  /*9270*/  FMUL R180, R235.reuse, R180 ;  /* 0x000000b4ebb47220 */ /* 0x040fe40000400000 */
[----:B------:R-:W-:Y:S02]  /*9280*/  FMUL R181, R235, R181 ;  /* 0x000000b5ebb57220 */ /* 0x000fe40000400000 */
[C---:B------:R-:W-:Y:S02]  /*9290*/  FMUL R182, R234.reuse, R182 ;  /* 0x000000b6eab67220 */ /* 0x040fe40000400000 */
[----:B------:R-:W-:Y:S02]  /*92a0*/  FMUL R183, R234, R183 ;  /* 0x000000b7eab77220 */ /* 0x000fe40000400000 */
[C---:B------:R-:W-:Y:S02]  /*92b0*/  FMUL R76, R233.reuse, R76 ;  /* 0x0000004ce94c7220 */ /* 0x040fe40000400000 */
[----:B------:R-:W-:-:S02]  /*92c0*/  FMUL R77, R233, R77 ;  /* 0x0000004de94d7220 */ /* 0x000fc40000400000 */
[C---:B------:R-:W-:Y:S02]  /*92d0*/  FMUL R78, R232.reuse, R78 ;  /* 0x0000004ee84e7220 */ /* 0x040fe40000400000 */
[----:B------:R-:W-:Y:S01]  /*92e0*/  FMUL R79, R232, R79 ;  /* 0x0000004fe84f7220 */ /* 0x000fe20000400000 */
[----:B------:R-:W-:Y:S01]  /*92f0*/  HMMA.16816.F32 R180, R132, R8, R180 ;  /* 0x0000000884b4723c */ /* 0x000fe200000018b4 */
[----:B------:R-:W-:Y:S01]  /*9300*/  MOV R69, R47 ;  /* 0x0000002f00457202 */ /* 0x000fe20000000f00 */
[----:B------:R-:W-:-:S06]  /*9310*/  IMAD.MOV.U32 R24, RZ, RZ, R46 ;  /* 0x000000ffff187224 */ /* 0x000fcc00078e002e */
[----:B------:R-:W-:Y:S07]  /*9320*/  HMMA.16816.F32 R76, R128, R8, R76 ;  /* 0x00000008804c723c */ /* 0x000fee000000184c */
[----:B------:R-:W-:Y:S02]  /*9330*/  MOV R8, R44 ;  /* 0x0000002c00087202 */ /* 0x000fe40000000f00 */
[----:B------:R-:W0:Y:S01]  /*9340*/  LDSM.16.M88.4 R44, [R241+0x12800] ;  /* 0x01280000f12c783b */ /* 0x000e220000000200 */
[----:B------:R-:W-:-:S02]  /*9350*/  FMUL R160, R233, R160 ;  /* 0x000000a0e9a07220 */ /* 0x000fc40000400000 */
[C---:B------:R-:W-:Y:S02]  /*9360*/  FMUL R161, R233.reuse, R161 ;  /* 0x000000a1e9a17220 */ /* 0x040fe40000400000 */
[C---:B------:R-:W-:Y:S02]  /*9370*/  FMUL R162, R232.reuse, R162 ;  /* 0x000000a2e8a27220 */ /* 0x040fe40000400000 */
[----:B------:R-:W-:Y:S01]  /*9380*/  FMUL R163, R232, R163 ;  /* 0x000000a3e8a37220 */ /* 0x000fe20000400000 */
[----:B------:R-:W-:Y:S02]  /*9390*/  MOV R21, R56 ;  /* 0x0000003800157202 */ /* 0x000fe40000000f00 */
[----:B------:R-:W-:Y:S01]  /*93a0*/  LDSM.16.M88.4 R56, [R241+0x13000] ;  /* 0x01300000f138783b */ /* 0x000fe20000000200 */
[----:B------:R-:W-:Y:S01]  /*93b0*/  MOV R28, R54 ;  /* 0x00000036001c7202 */ /* 0x000fe20000000f00 */
[C---:B------:R-:W-:Y:S02]  /*93c0*/  FMUL R52, R233.reuse, R176 ;  /* 0x000000b0e9347220 */ /* 0x040fe40000400000 */
[----:B------:R-:W-:-:S02]  /*93d0*/  FMUL R53, R233, R177 ;  /* 0x000000b1e9357220 */ /* 0x000fc40000400000 */
[C---:B------:R-:W-:Y:S02]  /*93e0*/  FMUL R54, R232.reuse, R178 ;  /* 0x000000b2e8367220 */ /* 0x040fe40000400000 */
[----:B------:R-:W-:Y:S02]  /*93f0*/  FMUL R55, R232, R179 ;  /* 0x000000b3e8377220 */ /* 0x000fe40000400000 */
[----:B------:R-:W-:Y:S01]  /*9400*/  LDSM.16.M88.4 R176, [R241+0x13800] ;  /* 0x01380000f1b0783b */ /* 0x000fe20000000200 */
[-C--:B0-----:R-:W-:Y:S08]  /*9410*/  HMMA.16816.F32 R140, R132, R44.reuse, R140 ;  /* 0x0000002c848c723c */ /* 0x081ff0000000188c */
[----:B------:R-:W-:Y:S07]  /*9420*/  HMMA.16816.F32 R160, R128, R44, R160 ;  /* 0x0000002c80a0723c */ /* 0x000fee00000018a0 */
[----:B------:R-:W-:-:S02]  /*9430*/  IMAD.MOV.U32 R44, RZ, RZ, R61 ;  /* 0x000000ffff2c7224 */ /* 0x000fc400078e003d */
[----:B------:R-:W0:Y:S01]  /*9440*/  LDSM.16.M88.4 R60, [R241+0x13400] ;  /* 0x01340000f13c783b */ /* 0x000e220000000200 */
[C---:B------:R-:W-:Y:S01]  /*9450*/  FMUL R151, R234.reuse, R215 ;  /* 0x000000d7ea977220 */ /* 0x040fe20000400000 */
        /* <DEDUP_REMOVED lines=9> */
[----:B------:R-:W-:Y:S01]  /*94f0*/  IMAD.MOV.U32 R214, RZ, RZ, R213 ;  /* 0x000000ffffd67224 */ /* 0x000fe200078e00d5 */
[----:B------:R-:W-:Y:S02]  /*9500*/  MOV R213, R212 ;  /* 0x000000d400d57202 */ /* 0x000fe40000000f00 */
[----:B------:R-:W-:Y:S01]  /*9510*/  MOV R212, R48 ;  /* 0x0000003000d47202 */ /* 0x000fe20000000f00 */
[----:B------:R-:W-:Y:S01]  /*9520*/  IMAD.MOV.U32 R48, RZ, RZ, R211 ;  /* 0x000000ffff307224 */ /* 0x000fe200078e00d3 */
[----:B------:R-:W-:Y:S01]  /*9530*/  MOV R211, R210 ;  /* 0x000000d200d37202 */ /* 0x000fe20000000f00 */
[----:B------:R-:W-:Y:S01]  /*9540*/  HMMA.16816.F32 R80, R132, R12, R80 ;  /* 0x0000000c8450723c */ /* 0x000fe20000001850 */
[----:B------:R-:W-:Y:S01]  /*9550*/  MOV R210, R209 ;  /* 0x000000d100d27202 */ /* 0x000fe20000000f00 */
[----:B------:R-:W-:Y:S01]  /*9560*/  IMAD.MOV.U32 R209, RZ, RZ, R208 ;  /* 0x000000ffffd17224 */ /* 0x000fe200078e00d0 */
[----:B------:R-:W-:Y:S01]  /*9570*/  MOV R208, R207 ;  /* 0x000000cf00d07202 */ /* 0x000fe20000000f00 */
[C---:B------:R-:W-:Y:S01]  /*9580*/  FMUL R152, R235.reuse, R216 ;  /* 0x000000d8eb987220 */ /* 0x040fe20000400000 */
[----:B------:R-:W-:Y:S01]  /*9590*/  MOV R207, R206 ;  /* 0x000000ce00cf7202 */ /* 0x000fe20000000f00 */
[----:B------:R-:W-:-:S02]  /*95a0*/  FMUL R153, R235, R217 ;  /* 0x000000d9eb997220 */ /* 0x000fc40000400000 */
[----:B------:R-:W-:Y:S01]  /*95b0*/  HMMA.16816.F32 R84, R128, R12, R84 ;  /* 0x0000000c8054723c */ /* 0x000fe20000001854 */
[C---:B------:R-:W-:Y:S02]  /*95c0*/  FMUL R154, R234.reuse, R218 ;  /* 0x000000daea9a7220 */ /* 0x040fe40000400000 */
[C---:B------:R-:W-:Y:S02]  /*95d0*/  FMUL R172, R233.reuse, R172 ;  /* 0x000000ace9ac7220 */ /* 0x040fe40000400000 */
[----:B------:R-:W-:Y:S02]  /*95e0*/  FMUL R173, R233, R173 ;  /* 0x000000ade9ad7220 */ /* 0x000fe40000400000 */
[----:B------:R-:W-:Y:S02]  /*95f0*/  IMAD.MOV.U32 R12, RZ, RZ, R155 ;  /* 0x000000ffff0c7224 */ /* 0x000fe400078e009b */
[----:B------:R-:W-:Y:S02]  /*9600*/  FMUL R155, R234, R219 ;  /* 0x000000dbea9b7220 */ /* 0x000fe40000400000 */
[----:B------:R-:W-:-:S02]  /*9610*/  FMUL R174, R232, R174 ;  /* 0x000000aee8ae7220 */ /* 0x000fc40000400000 */
[C---:B------:R-:W-:Y:S02]  /*9620*/  FMUL R175, R232.reuse, R175 ;  /* 0x000000afe8af7220 */ /* 0x040fe40000400000 */
[----:B------:R-:W-:Y:S02]  /*9630*/  IMAD.MOV.U32 R206, RZ, RZ, R205 ;  /* 0x000000ffffce7224 */ /* 0x000fe400078e00cd */
[----:B------:R-:W-:Y:S02]  /*9640*/  IMAD.MOV.U32 R13, RZ, RZ, R196 ;  /* 0x000000ffff0d7224 */ /* 0x000fe400078e00c4 */
[C---:B------:R-:W-:Y:S02]  /*9650*/  FMUL R168, R233.reuse, R168 ;  /* 0x000000a8e9a87220 */ /* 0x040fe40000400000 */
[----:B------:R-:W-:Y:S02]  /*9660*/  FMUL R169, R233, R169 ;  /* 0x000000a9e9a97220 */ /* 0x000fe40000400000 */
[----:B------:R-:W-:-:S02]  /*9670*/  FMUL R170, R232, R170 ;  /* 0x000000aae8aa7220 */ /* 0x000fc40000400000 */
[----:B------:R-:W-:Y:S02]  /*9680*/  FMUL R171, R232, R171 ;  /* 0x000000abe8ab7220 */ /* 0x000fe40000400000 */
[C---:B------:R-:W-:Y:S02]  /*9690*/  FMUL R196, R235.reuse, R220 ;  /* 0x000000dcebc47220 */ /* 0x040fe40000400000 */
[----:B------:R-:W-:Y:S01]  /*96a0*/  FMUL R197, R235, R221 ;  /* 0x000000ddebc57220 */ /* 0x000fe20000400000 */
[----:B------:R-:W-:Y:S01]  /*96b0*/  MOV R221, R68 ;  /* 0x0000004400dd7202 */ /* 0x000fe20000000f00 */
[----:B0-----:R-:W-:Y:S01]  /*96c0*/  HMMA.16816.F32 R152, R132, R60, R152 ;  /* 0x0000003c8498723c */ /* 0x001fe20000001898 */
[----:B------:R-:W-:Y:S01]  /*96d0*/  FMUL R198, R234, R222 ;  /* 0x000000deeac67220 */ /* 0x000fe20000400000 */
[----:B------:R-:W-:Y:S01]  /*96e0*/  MOV R219, R48 ;  /* 0x0000003000db7202 */ /* 0x000fe20000000f00 */
[----:B------:R-:W-:Y:S01]  /*96f0*/  FMUL R4, R4, 1.4426950216293334961 ;  /* 0x3fb8aa3b04047820 */ /* 0x000fe20000400000 */
[----:B------:R-:W-:Y:S01]  /*9700*/  MOV R222, R221 ;  /* 0x000000dd00de7202 */ /* 0x000fe20000000f00 */
[----:B------:R-:W-:-:S03]  /*9710*/  IMAD.MOV.U32 R217, RZ, RZ, R212 ;  /* 0x000000ffffd97224 */ /* 0x000fc600078e00d4 */
[----:B------:R-:W-:Y:S01]  /*9720*/  HMMA.16816.F32 R172, R128, R60, R172 ;  /* 0x0000003c80ac723c */ /* 0x000fe200000018ac */
[----:B------:R-:W-:Y:S01]  /*9730*/  FMUL R199, R234, R223 ;  /* 0x000000dfeac77220 */ /* 0x000fe20000400000 */
[----:B------:R-:W-:-:S05]  /*9740*/  MOV R216, R213 ;  /* 0x000000d500d87202 */ /* 0x000fca0000000f00 */
[----:B------:R-:W-:Y:S02]  /*9750*/  MOV R60, R206 ;  /* 0x000000ce003c7202 */ /* 0x000fe40000000f00 */
[----:B------:R-:W-:Y:S01]  /*9760*/  MOV R61, R209 ;  /* 0x000000d1003d7202 */ /* 0x000fe20000000f00 */
[-C--:B------:R-:W-:Y:S08]  /*9770*/  HMMA.16816.F32 R148, R132, R56.reuse, R148 ;  /* 0x000000388494723c */ /* 0x080ff00000001894 */
[----:B------:R-:W-:Y:S07]  /*9780*/  HMMA.16816.F32 R168, R128, R56, R168 ;  /* 0x0000003880a8723c */ /* 0x000fee00000018a8 */
[----:B------:R-:W-:Y:S01]  /*9790*/  MOV R56, R214 ;  /* 0x000000d600387202 */ /* 0x000fe20000000f00 */
[----:B------:R-:W-:Y:S01]  /*97a0*/  HMMA.16816.F32 R196, R132, R176, R196 ;  /* 0x000000b084c4723c */ /* 0x000fe200000018c4 */
[----:B------:R-:W-:-:S07]  /*97b0*/  IMAD.MOV.U32 R57, RZ, RZ, R69 ;  /* 0x000000ffff397224 */ /* 0x000fce00078e0045 */
[----:B------:R-:W-:Y:S01]  /*97c0*/  HMMA.16816.F32 R52, R128, R176, R52 ;  /* 0x000000b08034723c */ /* 0x000fe20000001834 */
[----:B----4-:R-:W-:-:S04]  /*97d0*/  MOV R205, R204 ;  /* 0x000000cc00cd7202 */ /* 0x010fc80000000f00 */
[----:B------:R-:W-:Y:S02]  /*97e0*/  MOV R220, R205 ;  /* 0x000000cd00dc7202 */ /* 0x000fe40000000f00 */
[----:B------:R-:W-:Y:S01]  /*97f0*/  MOV R204, R24 ;  /* 0x0000001800cc7202 */ /* 0x000fe20000000f00 */
[----:B---3--:R-:W-:Y:S02]  /*9800*/  IMAD.MOV.U32 R24, RZ, RZ, R236 ;  /* 0x000000ffff187224 */ /* 0x008fe400078e00ec */
[----:B------:R-:W-:Y:S01]  /*9810*/  IMAD.MOV.U32 R221, RZ, RZ, R220 ;  /* 0x000000ffffdd7224 */ /* 0x000fe200078e00dc */
[----:B------:R-:W-:Y:S01]  /*9820*/  MOV R220, R60 ;  /* 0x0000003c00dc7202 */ /* 0x000fe20000000f00 */
[----:B------:R0:W-:Y:S01]  /*9830*/  MUFU.EX2 R236, R4 ;  /* 0x0000000400ec7308 */ /* 0x0001e20000000800 */
[----:B------:R-:W-:Y:S01]  /*9840*/  MOV R60, R61 ;  /* 0x0000003d003c7202 */ /* 0x000fe20000000f00 */
[----:B------:R-:W-:Y:S01]  /*9850*/  IMAD.MOV.U32 R61, RZ, RZ, R219 ;  /* 0x000000ffff3d7224 */ /* 0x000fe200078e00db */
[----:B------:R-:W-:-:S02]  /*9860*/  MOV R219, R217 ;  /* 0x000000d900db7202 */ /* 0x000fc40000000f00 */
[----:B------:R-:W-:Y:S01]  /*9870*/  MOV R217, R216 ;  /* 0x000000d800d97202 */ /* 0x000fe20000000f00 */
[----:B------:R-:W-:Y:S02]  /*9880*/  IMAD.MOV.U32 R216, RZ, RZ, R56 ;  /* 0x000000ffffd87224 */ /* 0x000fe400078e0038 */
[----:B0-----:R-:W-:Y:S01]  /*9890*/  FADD R4, R222, -R228 ;  /* 0x800000e4de047221 */ /* 0x001fe20000000000 */
[----:B------:R-:W-:Y:S01]  /*98a0*/  MOV R222, R221 ;  /* 0x000000dd00de7202 */ /* 0x000fe20000000f00 */
[----:B------:R-:W-:Y:S01]  /*98b0*/  IMAD.MOV.U32 R221, RZ, RZ, R220 ;  /* 0x000000ffffdd7224 */ /* 0x000fe200078e00dc */
[----:B------:R-:W-:Y:S02]  /*98c0*/  MOV R56, R33 ;  /* 0x0000002100387202 */ /* 0x000fe40000000f00 */
[----:B------:R-:W-:Y:S01]  /*98d0*/  MOV R220, R60 ;  /* 0x0000003c00dc7202 */ /* 0x000fe20000000f00 */
[----:B------:R-:W-:Y:S01]  /*98e0*/  FMUL R4, R4, 1.4426950216293334961 ;  /* 0x3fb8aa3b04047820 */ /* 0x000fe20000400000 */
[----:B------:R-:W-:Y:S01]  /*98f0*/  MOV R60, R61 ;  /* 0x0000003d003c7202 */ /* 0x000fe20000000f00 */
[----:B------:R-:W-:Y:S01]  /*9900*/  IMAD.MOV.U32 R61, RZ, RZ, R219 ;  /* 0x000000ffff3d7224 */ /* 0x000fe200078e00db */
[----:B------:R-:W-:Y:S01]  /*9910*/  MOV R177, R222 ;  /* 0x000000de00b17202 */ /* 0x000fe20000000f00 */
[----:B------:R-:W-:Y:S01]  /*9920*/  IMAD.MOV.U32 R223, RZ, RZ, R221 ;  /* 0x000000ffffdf7224 */ /* 0x000fe200078e00dd */
[----:B------:R-:W-:-:S02]  /*9930*/  MOV R219, R217 ;  /* 0x000000d900db7202 */ /* 0x000fc40000000f00 */
[----:B------:R-:W-:Y:S01]  /*9940*/  MOV R217, R216 ;  /* 0x000000d800d97202 */ /* 0x000fe20000000f00 */
[----:B------:R-:W-:Y:S01]  /*9950*/  IMAD.MOV.U32 R216, RZ, RZ, R56 ;  /* 0x000000ffffd87224 */ /* 0x000fe200078e0038 */
[----:B------:R-:W-:Y:S01]  /*9960*/  MOV R222, R220 ;  /* 0x000000dc00de7202 */ /* 0x000fe20000000f00 */
[----:B------:R0:W-:Y:S01]  /*9970*/  MUFU.EX2 R221, R4 ;  /* 0x0000000400dd7308 */ /* 0x0001e20000000800 */
[----:B------:R-:W-:Y:S01]  /*9980*/  MOV R220, R60 ;  /* 0x0000003c00dc7202 */ /* 0x000fe20000000f00 */
[----:B------:R-:W-:Y:S01]  /*9990*/  IMAD.MOV.U32 R60, RZ, RZ, R61 ;  /* 0x000000ffff3c7224 */ /* 0x000fe200078e003d */
[----:B------:R-:W-:Y:S02]  /*99a0*/  MOV R56, R25 ;  /* 0x0000001900387202 */ /* 0x000fe40000000f00 */
[----:B------:R-:W-:Y:S02]  /*99b0*/  MOV R61, R219 ;  /* 0x000000db003d7202 */ /* 0x000fe40000000f00 */
[----:B------:R-:W-:Y:S01]  /*99c0*/  MOV R219, R217 ;  /* 0x000000d900db7202 */ /* 0x000fe20000000f00 */
[----:B0-----:R-:W-:Y:S01]  /*99d0*/  FADD R4, R177, -R228 ;  /* 0x800000e4b1047221 */ /* 0x001fe20000000000 */
        /* <DEDUP_REMOVED lines=8> */
[----:B------:R-:W-:Y:S01]  /*9a60*/  IMAD.MOV.U32 R214, RZ, RZ, R204 ;  /* 0x000000ffffd67224 */ /* 0x000fe200078e00cc */
[----:B------:R-:W-:Y:S01]  /*9a70*/  MOV R60, R61 ;  /* 0x0000003d003c7202 */ /* 0x000fe20000000f00 */
[----:B------:R-:W-:Y:S01]  /*9a80*/  IMAD.MOV.U32 R61, RZ, RZ, R219 ;  /* 0x000000ffff3d7224 */ /* 0x000fe200078e00db */
[----:B------:R-:W-:Y:S02]  /*9a90*/  MOV R218, R24 ;  /* 0x0000001800da7202 */ /* 0x000fe40000000f00 */
[----:B------:R-:W-:Y:S02]  /*9aa0*/  MOV R219, R217 ;  /* 0x000000d900db7202 */ /* 0x000fe40000000f00 */
[----:B------:R-:W-:-:S02]  /*9ab0*/  MOV R24, R242 ;  /* 0x000000f200187202 */ /* 0x000fc40000000f00 */
[----:B------:R-:W-:Y:S01]  /*9ac0*/  MOV R217, R216 ;  /* 0x000000d800d97202 */ /* 0x000fe20000000f00 */
[----:B------:R-:W3:Y:S01]  /*9ad0*/  LDL.LU R242, [R1+0x280] ;  /* 0x0002800001f27983 */ /* 0x000ee20000300800 */
[----:B------:R-:W-:Y:S01]  /*9ae0*/  IMAD.MOV.U32 R216, RZ, RZ, R56 ;  /* 0x000000ffffd87224 */ /* 0x000fe200078e0038 */
[----:B------:R-:W-:Y:S02]  /*9af0*/  MOV R56, R57 ;  /* 0x0000003900387202 */ /* 0x000fe40000000f00 */
[----:B------:R-:W4:Y:S01]  /*9b00*/  LDL.LU R33, [R1+0x30] ;  /* 0x0000300001217983 */ /* 0x000f220000300800 */
[----:B------:R-:W-:Y:S01]  /*9b10*/  MOV R57, R214 ;  /* 0x000000d600397202 */ /* 0x000fe20000000f00 */
[----:B------:R-:W-:Y:S02]  /*9b20*/  IMAD.MOV.U32 R214, RZ, RZ, R3 ;  /* 0x000000ffffd67224 */ /* 0x000fe400078e0003 */
[----:B------:R-:W2:Y:S04]  /*9b30*/  LDL.LU R25, [R1+0x20] ;  /* 0x0000200001197983 */ /* 0x000ea80000300800 */
[----:B------:R-:W2:Y:S04]  /*9b40*/  LDL.LU R0, [R1+0x27c] ;  /* 0x00027c0001007983 */ /* 0x000ea80000300800 */
[----:B------:R-:W2:Y:S01]  /*9b50*/  LDL.LU R3, [R1+0x278] ;  /* 0x0002780001037983 */ /* 0x000ea20000300800 */
[----:B------:R-:W-:-:S03]  /*9b60*/  MOV R9, R194 ;  /* 0x000000c200097202 */ /* 0x000fc60000000f00 */
[----:B------:R-:W0:Y:S01]  /*9b70*/  LDSM.16.M88.4 R192, [R241+0x13c00] ;  /* 0x013c0000f1c0783b */ /* 0x000e220000000200 */
[C---:B------:R-:W-:Y:S02]  /*9b80*/  FMUL R224, R235.reuse, R224 ;  /* 0x000000e0ebe07220 */ /* 0x040fe40000400000 */
[----:B------:R-:W-:Y:S02]  /*9b90*/  FMUL R225, R235, R225 ;  /* 0x000000e1ebe17220 */ /* 0x000fe40000400000 */
[C---:B------:R-:W-:Y:S02]  /*9ba0*/  FMUL R226, R234.reuse, R226 ;  /* 0x000000e2eae27220 */ /* 0x040fe40000400000 */
[----:B------:R-:W-:Y:S02]  /*9bb0*/  FMUL R227, R234, R227 ;  /* 0x000000e3eae37220 */ /* 0x000fe40000400000 */
[----:B------:R-:W-:-:S04]  /*9bc0*/  FADD R5, R5, -R228 ;  /* 0x800000e405057221 */ /* 0x000fc80000000000 */
[----:B------:R-:W-:Y:S02]  /*9bd0*/  FMUL R5, R5, 1.4426950216293334961 ;  /* 0x3fb8aa3b05057820 */ /* 0x000fe40000400000 */
[----:B------:R-:W-:Y:S02]  /*9be0*/  FADD R246, R246, -R228 ;  /* 0x800000e4f6f67221 */ /* 0x000fe40000000000 */
[----:B------:R-:W-:Y:S02]  /*9bf0*/  FMUL R4, R4, 1.4426950216293334961 ;  /* 0x3fb8aa3b04047820 */ /* 0x000fe40000400000 */
[----:B------:R-:W-:-:S04]  /*9c00*/  FMUL R246, R246, 1.4426950216293334961 ;  /* 0x3fb8aa3bf6f67820 */ /* 0x000fc80000400000 */
[----:B------:R-:W-:Y:S01]  /*9c10*/  MUFU.EX2 R45, R246 ;  /* 0x000000f6002d7308 */ /* 0x000fe20000000800 */
[----:B------:R-:W-:Y:S01]  /*9c20*/  IMAD.MOV.U32 R213, RZ, RZ, R207 ;  /* 0x000000ffffd57224 */ /* 0x000fe200078e00cf */
[----:B0-----:R-:W-:Y:S06]  /*9c30*/  HMMA.16816.F32 R132, R132, R192, R224 ;  /* 0x000000c08484723c */ /* 0x001fec00000018e0 */
[----:B------:R0:W-:Y:S02]  /*9c40*/  MUFU.EX2 R224, R5 ;  /* 0x0000000500e07308 */ /* 0x0001e40000000800 */
[----:B0-----:R-:W-:Y:S01]  /*9c50*/  FADD R5, R177, -R229 ;  /* 0x800000e5b1057221 */ /* 0x001fe20000000000 */
[----:B------:R-:W-:-:S02]  /*9c60*/  MOV R177, R223 ;  /* 0x000000df00b17202 */ /* 0x000fc40000000f00 */
[----:B------:R-:W-:Y:S01]  /*9c70*/  MOV R223, R222 ;  /* 0x000000de00df7202 */ /* 0x000fe20000000f00 */
[----:B------:R-:W-:Y:S01]  /*9c80*/  IMAD.MOV.U32 R222, RZ, RZ, R220 ;  /* 0x000000ffffde7224 */ /* 0x000fe200078e00dc */
[----:B------:R-:W-:Y:S02]  /*9c90*/  MOV R220, R60 ;  /* 0x0000003c00dc7202 */ /* 0x000fe40000000f00 */
[----:B------:R-:W-:Y:S01]  /*9ca0*/  MOV R60, R61 ;  /* 0x0000003d003c7202 */ /* 0x000fe20000000f00 */
[----:B------:R-:W-:Y:S01]  /*9cb0*/  IMAD.MOV.U32 R61, RZ, RZ, R219 ;  /* 0x000000ffff3d7224 */ /* 0x000fe200078e00db */
[----:B------:R-:W-:Y:S01]  /*9cc0*/  MOV R219, R217 ;  /* 0x000000d900db7202 */ /* 0x000fe20000000f00 */
[----:B------:R0:W-:Y:S01]  /*9cd0*/  MUFU.EX2 R227, R4 ;  /* 0x0000000400e37308 */ /* 0x0001e20000000800 */
[----:B------:R-:W-:Y:S01]  /*9ce0*/  MOV R217, R216 ;  /* 0x000000d800d97202 */ /* 0x000fe20000000f00 */
[----:B------:R-:W-:Y:S01]  /*9cf0*/  FMUL R5, R5, 1.4426950216293334961 ;  /* 0x3fb8aa3b05057820 */ /* 0x000fe20000400000 */
[----:B------:R-:W-:Y:S01]  /*9d00*/  MOV R176, R223 ;  /* 0x000000df00b07202 */ /* 0x000fe20000000f00 */
[----:B------:R-:W-:Y:S01]  /*9d10*/  IMAD.MOV.U32 R216, RZ, RZ, R56 ;  /* 0x000000ffffd87224 */ /* 0x000fe200078e0038 */
[----:B------:R-:W-:Y:S01]  /*9d20*/  MOV R223, R220 ;  /* 0x000000dc00df7202 */ /* 0x000fe20000000f00 */
[----:B------:R-:W-:Y:S01]  /*9d30*/  FADD R246, R215, -R231 ;  /* 0x800000e7d7f67221 */ /* 0x000fe20000000000 */
[----:B------:R-:W-:Y:S01]  /*9d40*/  MOV R56, R57 ;  /* 0x0000003900387202 */ /* 0x000fe20000000f00 */
[----:B0-----:R-:W-:-:S02]  /*9d50*/  FADD R4, R177, -R229 ;  /* 0x800000e5b1047221 */ /* 0x001fc40000000000 */
[----:B------:R-:W-:Y:S01]  /*9d60*/  IMAD.MOV.U32 R177, RZ, RZ, R222 ;  /* 0x000000ffffb17224 */ /* 0x000fe200078e00de */
[----:B------:R-:W-:Y:S01]  /*9d70*/  MOV R222, R60 ;  /* 0x0000003c00de7202 */ /* 0x000fe20000000f00 */
[----:B------:R-:W-:Y:S01]  /*9d80*/  IMAD.MOV.U32 R220, RZ, RZ, R61 ;  /* 0x000000ffffdc7224 */ /* 0x000fe200078e003d */
[----:B------:R-:W-:Y:S02]  /*9d90*/  MOV R215, R208 ;  /* 0x000000d000d77202 */ /* 0x000fe40000000f00 */
[----:B------:R-:W-:Y:S02]  /*9da0*/  MOV R57, R214 ;  /* 0x000000d600397202 */ /* 0x000fe40000000f00 */
[----:B------:R-:W-:Y:S02]  /*9db0*/  MOV R60, R219 ;  /* 0x000000db003c7202 */ /* 0x000fe40000000f00 */
[----:B------:R-:W-:Y:S01]  /*9dc0*/  MOV R61, R217 ;  /* 0x000000d9003d7202 */ /* 0x000fe20000000f00 */
[----:B------:R-:W-:Y:S01]  /*9dd0*/  IMAD.MOV.U32 R219, RZ, RZ, R216 ;  /* 0x000000ffffdb7224 */ /* 0x000fe200078e00d8 */
[----:B------:R0:W-:Y:S01]  /*9de0*/  MUFU.EX2 R217, R5 ;  /* 0x0000000500d97308 */ /* 0x0001e20000000800 */
[----:B------:R-:W-:Y:S01]  /*9df0*/  FMUL R4, R4, 1.4426950216293334961 ;  /* 0x3fb8aa3b04047820 */ /* 0x000fe20000400000 */
[----:B------:R-:W-:Y:S01]  /*9e00*/  MOV R216, R56 ;  /* 0x0000003800d87202 */ /* 0x000fe20000000f00 */
[----:B------:R-:W-:Y:S01]  /*9e10*/  IMAD.MOV.U32 R226, RZ, RZ, R177 ;  /* 0x000000ffffe27224 */ /* 0x000fe200078e00b1 */
[----:B------:R-:W-:-:S02]  /*9e20*/  MOV R177, R222 ;  /* 0x000000de00b17202 */ /* 0x000fc40000000f00 */
[----:B------:R-:W-:Y:S01]  /*9e30*/  MOV R56, R57 ;  /* 0x0000003900387202 */ /* 0x000fe20000000f00 */
[----:B0-----:R-:W-:Y:S01]  /*9e40*/  FADD R5, R176, -R229 ;  /* 0x800000e5b0057221 */ /* 0x001fe20000000000 */
[----:B------:R-:W-:Y:S01]  /*9e50*/  MOV R176, R223 ;  /* 0x000000df00b07202 */ /* 0x000fe20000000f00 */
[----:B------:R-:W-:Y:S01]  /*9e60*/  IMAD.MOV.U32 R223, RZ, RZ, R220 ;  /* 0x000000ffffdf7224 */ /* 0x000fe200078e00dc */
[----:B------:R-:W-:Y:S01]  /*9e70*/  MOV R222, R60 ;  /* 0x0000003c00de7202 */ /* 0x000fe20000000f00 */
[----:B------:R-:W-:Y:S01]  /*9e80*/  IMAD.MOV.U32 R57, RZ, RZ, R215 ;  /* 0x000000ffff397224 */ /* 0x000fe200078e00d7 */
        /* <DEDUP_REMOVED lines=9> */
[----:B------:R-:W-:Y:S01]  /*9f20*/  IMAD.MOV.U32 R225, RZ, RZ, R176 ;  /* 0x000000ffffe17224 */ /* 0x000fe200078e00b0 */
[----:B------:R-:W-:Y:S01]  /*9f30*/  MOV R216, R56 ;  /* 0x0000003800d87202 */ /* 0x000fe20000000f00 */
[----:B0-----:R-:W-:Y:S01]  /*9f40*/  FADD R4, R226, -R229 ;  /* 0x800000e5e2047221 */ /* 0x001fe20000000000 */
[----:B------:R-:W-:Y:S01]  /*9f50*/  MOV R226, R177 ;  /* 0x000000b100e27202 */ /* 0x000fe20000000f00 */
[----:B------:R-:W-:Y:S01]  /*9f60*/  IMAD.MOV.U32 R56, RZ, RZ, R57 ;  /* 0x000000ffff387224 */ /* 0x000fe200078e0039 */
[----:B------:R-:W-:Y:S01]  /*9f70*/  MOV R176, R223 ;  /* 0x000000df00b07202 */ /* 0x000fe20000000f00 */
[----:B------:R-:W-:Y:S01]  /*9f80*/  IMAD.MOV.U32 R177, RZ, RZ, R222 ;  /* 0x000000ffffb17224 */ /* 0x000fe200078e00de */
[----:B------:R-:W-:Y:S01]  /*9f90*/  MOV R57, R215 ;  /* 0x000000d700397202 */ /* 0x000fe20000000f00 */
[----:B------:R0:W-:Y:S01]  /*9fa0*/  MUFU.EX2 R223, R5 ;  /* 0x0000000500df7308 */ /* 0x0001e20000000800 */
[----:B------:R-:W-:-:S02]  /*9fb0*/  MOV R222, R60 ;  /* 0x0000003c00de7202 */ /* 0x000fc40000000f00 */
[----:B------:R-:W-:Y:S01]  /*9fc0*/  MOV R215, R213 ;  /* 0x000000d500d77202 */ /* 0x000fe20000000f00 */
[----:B------:R-:W-:Y:S01]  /*9fd0*/  IMAD.MOV.U32 R213, RZ, RZ, R212 ;  /* 0x000000ffffd57224 */ /* 0x000fe200078e00d4 */
[----:B------:R-:W-:Y:S01]  /*9fe0*/  MOV R60, R61 ;  /* 0x0000003d003c7202 */ /* 0x000fe20000000f00 */
[----:B------:R-:W-:Y:S01]  /*9ff0*/  IMAD.MOV.U32 R61, RZ, RZ, R219 ;  /* 0x000000ffff3d7224 */ /* 0x000fe200078e00db */
[----:B------:R-:W-:Y:S01]  /*a000*/  MOV R212, R48 ;  /* 0x0000003000d47202 */ /* 0x000fe20000000f00 */
[----:B0-----:R-:W-:Y:S01]  /*a010*/  FADD R5, R225, -R230 ;  /* 0x800000e6e1057221 */ /* 0x001fe20000000000 */
[----:B------:R-:W-:Y:S02]  /*a020*/  MOV R219, R216 ;  /* 0x000000d800db7202 */ /* 0x000fe40000000f00 */
[----:B------:R-:W-:Y:S01]  /*a030*/  MOV R225, R176 ;  /* 0x000000b000e17202 */ /* 0x000fe20000000f00 */
[C---:B------:R-:W-:Y:S01]  /*a040*/  FMUL R64, R233.reuse, R64 ;  /* 0x00000040e9407220 */ /* 0x040fe20000400000 */
[----:B------:R-:W-:Y:S01]  /*a050*/  MOV R216, R56 ;  /* 0x0000003800d87202 */ /* 0x000fe20000000f00 */
[----:B------:R-:W-:Y:S01]  /*a060*/  FMUL R65, R233, R65 ;  /* 0x00000041e9417220 */ /* 0x000fe20000400000 */
[----:B------:R-:W-:Y:S01]  /*a070*/  MOV R176, R177 ;  /* 0x000000b100b07202 */ /* 0x000fe20000000f00 */
[----:B------:R-:W-:-:S02]  /*a080*/  FMUL R66, R232, R66 ;  /* 0x00000042e8427220 */ /* 0x000fc40000400000 */
[----:B------:R-:W-:Y:S02]  /*a090*/  FMUL R67, R232, R67 ;  /* 0x00000043e8437220 */ /* 0x000fe40000400000 */
[----:B------:R-:W-:Y:S01]  /*a0a0*/  IMAD.MOV.U32 R56, RZ, RZ, R57 ;  /* 0x000000ffff387224 */ /* 0x000fe200078e0039 */
[----:B------:R-:W-:Y:S01]  /*a0b0*/  MOV R57, R215 ;  /* 0x000000d700397202 */ /* 0x000fe20000000f00 */
[----:B------:R-:W-:Y:S01]  /*a0c0*/  IMAD.MOV.U32 R177, RZ, RZ, R222 ;  /* 0x000000ffffb17224 */ /* 0x000fe200078e00de */
[----:B------:R-:W-:Y:S02]  /*a0d0*/  MOV R222, R60 ;  /* 0x0000003c00de7202 */ /* 0x000fe40000000f00 */
[----:B------:R-:W-:Y:S01]  /*a0e0*/  MOV R215, R213 ;  /* 0x000000d500d77202 */ /* 0x000fe20000000f00 */
[----:B------:R-:W-:Y:S01]  /*a0f0*/  IMAD.MOV.U32 R213, RZ, RZ, R212 ;  /* 0x000000ffffd57224 */ /* 0x000fe200078e00d4 */
[----:B------:R-:W-:Y:S01]  /*a100*/  MOV R60, R61 ;  /* 0x0000003d003c7202 */ /* 0x000fe20000000f00 */
[----:B------:R-:W-:Y:S01]  /*a110*/  IMAD.MOV.U32 R61, RZ, RZ, R219 ;  /* 0x000000ffff3d7224 */ /* 0x000fe200078e00db */
[----:B------:R-:W-:-:S02]  /*a120*/  MOV R219, R216 ;  /* 0x000000d800db7202 */ /* 0x000fc40000000f00 */
[----:B------:R-:W-:Y:S01]  /*a130*/  MOV R216, R56 ;  /* 0x0000003800d87202 */ /* 0x000fe20000000f00 */
[----:B------:R-:W-:Y:S01]  /*a140*/  IMAD.MOV.U32 R56, RZ, RZ, R57 ;  /* 0x000000ffff387224 */ /* 0x000fe200078e0039 */
[----:B------:R-:W-:Y:S01]  /*a150*/  HMMA.16816.F32 R128, R128, R192, R64 ;  /* 0x000000c08080723c */ /* 0x000fe20000001840 */
[----:B------:R-:W-:Y:S02]  /*a160*/  MOV R57, R215 ;  /* 0x000000d700397202 */ /* 0x000fe40000000f00 */
[----:B------:R-:W-:Y:S01]  /*a170*/  MOV R215, R213 ;  /* 0x000000d500d77202 */ /* 0x000fe20000000f00 */
[----:B------:R-:W-:-:S03]  /*a180*/  IMAD.MOV.U32 R214, RZ, RZ, R9 ;  /* 0x000000ffffd67224 */ /* 0x000fc600078e0009 */
[----:B------:R-:W-:Y:S02]  /*a190*/  MOV R192, R225 ;  /* 0x000000e100c07202 */ /* 0x000fe40000000f00 */
[----:B------:R-:W-:Y:S02]  /*a1a0*/  MOV R225, R176 ;  /* 0x000000b000e17202 */ /* 0x000fe40000000f00 */
[----:B------:R-:W-:Y:S01]  /*a1b0*/  MOV R176, R222 ;  /* 0x000000de00b07202 */ /* 0x000fe20000000f00 */
[----:B------:R-:W-:Y:S01]  /*a1c0*/  IMAD.MOV.U32 R222, RZ, RZ, R61 ;  /* 0x000000ffffde7224 */ /* 0x000fe200078e003d */
[----:B------:R-:W-:Y:S02]  /*a1d0*/  MOV R9, R243 ;  /* 0x000000f300097202 */ /* 0x000fe40000000f00 */
[----:B------:R-:W3:Y:S01]  /*a1e0*/  LDL.LU R243, [R1+0x274] ;  /* 0x0002740001f37983 */ /* 0x000ee20000300800 */
[----:B------:R-:W-:Y:S02]  /*a1f0*/  MOV R61, R216 ;  /* 0x000000d8003d7202 */ /* 0x000fe40000000f00 */
[----:B------:R-:W-:Y:S01]  /*a200*/  MOV R216, R57 ;  /* 0x0000003900d87202 */ /* 0x000fe20000000f00 */
[----:B------:R0:W5:Y:S01]  /*a210*/  LDL.LU R240, [R1+0x270] ;  /* 0x0002700001f07983 */ /* 0x0001620000300800 */
[----:B--2---:R-:W-:-:S03]  /*a220*/  MOV R48, R3 ;  /* 0x0000000300307202 */ /* 0x004fc60000000f00 */
[----:B------:R-:W2:Y:S01]  /*a230*/  LDL.LU R3, [R1+0x26c] ;  /* 0x00026c0001037983 */ /* 0x000ea20000300800 */
[----:B------:R-:W-:Y:S02]  /*a240*/  MOV R212, R48 ;  /* 0x0000003000d47202 */ /* 0x000fe40000000f00 */
[----:B------:R-:W-:Y:S02]  /*a250*/  MOV R48, R21 ;  /* 0x0000001500307202 */ /* 0x000fe40000000f00 */
[----:B------:R-:W2:Y:S01]  /*a260*/  LDL.LU R21, [R1+0x34] ;  /* 0x0000340001157983 */ /* 0x000ea20000300800 */
[----:B------:R-:W-:Y:S01]  /*a270*/  IMAD.MOV.U32 R213, RZ, RZ, R212 ;  /* 0x000000ffffd57224 */ /* 0x000fe200078e00d4 */
[----:B------:R-:W-:Y:S02]  /*a280*/  MOV R212, R48 ;  /* 0x0000003000d47202 */ /* 0x000fe40000000f00 */
[----:B------:R-:W-:Y:S01]  /*a290*/  MOV R48, R44 ;  /* 0x0000002c00307202 */ /* 0x000fe20000000f00 */
[----:B------:R-:W-:-:S02]  /*a2a0*/  IMAD.MOV.U32 R57, RZ, RZ, R213 ;  /* 0x000000ffff397224 */ /* 0x000fc400078e00d5 */
[----:B------:R-:W-:Y:S01]  /*a2b0*/  IMAD.MOV.U32 R44, RZ, RZ, R0 ;  /* 0x000000ffff2c7224 */ /* 0x000fe200078e0000 */
[----:B------:R-:W-:Y:S01]  /*a2c0*/  MOV R213, R48 ;  /* 0x0000003000d57202 */ /* 0x000fe20000000f00 */
[----:B------:R-:W2:Y:S01]  /*a2d0*/  LDL.LU R0, [R1+0x268] ;  /* 0x0002680001007983 */ /* 0x000ea20000300800 */
[----:B------:R-:W-:-:S03]  /*a2e0*/  MOV R48, R36 ;  /* 0x0000002400307202 */ /* 0x000fc60000000f00 */
[----:B------:R-:W2:Y:S01]  /*a2f0*/  LDL.LU R36, [R1+0x24] ;  /* 0x0000240001247983 */ /* 0x000ea20000300800 */
[----:B------:R-:W-:Y:S02]  /*a300*/  FADD R247, R247, -R229 ;  /* 0x800000e5f7f77221 */ /* 0x000fe40000000000 */
[----:B------:R-:W-:Y:S02]  /*a310*/  FMUL R41, R41, 1.4426950216293334961 ;  /* 0x3fb8aa3b29297820 */ /* 0x000fe40000400000 */
[----:B------:R-:W-:Y:S01]  /*a320*/  FMUL R247, R247, 1.4426950216293334961 ;  /* 0x3fb8aa3bf7f77820 */ /* 0x000fe20000400000 */
[----:B------:R-:W-:Y:S08]  /*a330*/  MUFU.EX2 R40, R40 ;  /* 0x0000002800287308 */ /* 0x000ff00000000800 */
[----:B------:R-:W1:Y:S08]  /*a340*/  MUFU.EX2 R41, R41 ;  /* 0x0000002900297308 */ /* 0x000e700000000800 */
[----:B------:R-:W0:Y:S08]  /*a350*/  MUFU.EX2 R248, R248 ;  /* 0x000000f800f87308 */ /* 0x000e300000000800 */
[----:B------:R-:W4:Y:S01]  /*a360*/  MUFU.EX2 R247, R247 ;  /* 0x000000f700f77308 */ /* 0x000f220000000800 */
[----:B-1----:R-:W-:Y:S01]  /*a370*/  F2FP.PACK_AB R200, R252, R41 ;  /* 0x00000029fcc8723e */ /* 0x002fe200000000ff */
[----:B------:R-:W-:Y:S01]  /*a380*/  FMUL R4, R4, 1.4426950216293334961 ;  /* 0x3fb8aa3b04047820 */ /* 0x000fe20000400000 */
[----:B------:R-:W-:Y:S01]  /*a390*/  F2FP.PACK_AB R202, R45, R250 ;  /* 0x000000fa2dca723e */ /* 0x000fe200000000ff */
[----:B------:R-:W-:Y:S01]  /*a3a0*/  IMAD.MOV.U32 R193, RZ, RZ, R226 ;  /* 0x000000ffffc17224 */ /* 0x000fe200078e00e2 */
[----:B0-----:R-:W-:-:S03]  /*a3b0*/  F2FP.PACK_AB R201, R248, R40 ;  /* 0x00000028f8c9723e */ /* 0x001fc600000000ff */
[----:B------:R0:W-:Y:S01]  /*a3c0*/  MUFU.EX2 R226, R4 ;  /* 0x0000000400e27308 */ /* 0x0001e20000000800 */
[----:B----4-:R-:W-:Y:S01]  /*a3d0*/  F2FP.PACK_AB R203, R29, R247 ;  /* 0x000000f71dcb723e */ /* 0x010fe200000000ff */
[----:B0-----:R-:W-:Y:S02]  /*a3e0*/  FADD R4, R193, -R230 ;  /* 0x800000e6c1047221 */ /* 0x001fe40000000000 */
[----:B------:R-:W-:Y:S01]  /*a3f0*/  IMAD.MOV.U32 R193, RZ, RZ, R177 ;  /* 0x000000ffffc17224 */ /* 0x000fe200078e00b1 */
[----:B------:R-:W-:-:S03]  /*a400*/  MOV R177, R60 ;  /* 0x0000003c00b17202 */ /* 0x000fc60000000f00 */
[----:B------:R-:W-:Y:S01]  /*a410*/  HMMA.16816.F32 R208, R200, R42, R136 ;  /* 0x0000002ac8d0723c */ /* 0x000fe20000001888 */
[----:B------:R-:W-:Y:S01]  /*a420*/  MOV R60, R219 ;  /* 0x000000db003c7202 */ /* 0x000fe20000000f00 */
[----:B------:R-:W-:Y:S01]  /*a430*/  IMAD.MOV.U32 R219, RZ, RZ, R56 ;  /* 0x000000ffffdb7224 */ /* 0x000fe200078e0038 */
[----:B------:R-:W-:-:S05]  /*a440*/  MOV R56, R215 ;  /* 0x000000d700387202 */ /* 0x000fca0000000f00 */
[C---:B------:R-:W-:Y:S08]  /*a450*/  HMMA.16816.F32 R136, R200.reuse, R50, R144 ;  /* 0x00000032c888723c */ /* 0x040ff00000001890 */
[----:B------:R-:W-:Y:S07]  /*a460*/  HMMA.16816.F32 R144, R200, R62, R152 ;  /* 0x0000003ec890723c */ /* 0x000fee0000001898 */
[----:B------:R-:W-:Y:S01]  /*a470*/  IMAD.MOV.U32 R155, RZ, RZ, R193 ;  /* 0x000000ffff9b7224 */ /* 0x000fe200078e00c1 */
[----:B------:R-:W-:-:S02]  /*a480*/  MOV R193, R222 ;  /* 0x000000de00c17202 */ /* 0x000fc40000000f00 */
[----:B------:R-:W-:Y:S01]  /*a490*/  MOV R222, R61 ;  /* 0x0000003d00de7202 */ /* 0x000fe20000000f00 */
[----:B------:R-:W-:Y:S01]  /*a4a0*/  IMAD.MOV.U32 R61, RZ, RZ, R216 ;  /* 0x000000ffff3d7224 */ /* 0x000fe200078e00d8 */
[----:B------:R-:W-:Y:S02]  /*a4b0*/  MOV R216, R56 ;  /* 0x0000003800d87202 */ /* 0x000fe40000000f00 */
[----:B------:R-:W-:Y:S01]  /*a4c0*/  MOV R56, R57 ;  /* 0x0000003900387202 */ /* 0x000fe20000000f00 */
[----:B------:R-:W-:Y:S01]  /*a4d0*/  IMAD.MOV.U32 R57, RZ, RZ, R213 ;  /* 0x000000ffff397224 */ /* 0x000fe200078e00d5 */
[----:B--2---:R-:W-:Y:S02]  /*a4e0*/  MOV R213, R36 ;  /* 0x0000002400d57202 */ /* 0x004fe40000000f00 */
[----:B------:R-:W-:Y:S01]  /*a4f0*/  MOV R36, R37 ;  /* 0x0000002500247202 */ /* 0x000fe20000000f00 */
[----:B------:R-:W-:Y:S02]  /*a500*/  IMAD.MOV.U32 R37, RZ, RZ, R32 ;  /* 0x000000ffff257224 */ /* 0x000fe400078e0020 */
[----:B------:R-:W2:Y:S01]  /*a510*/  LDL.LU R32, [R1+0x38] ;  /* 0x0000380001207983 */ /* 0x000ea20000300800 */
[----:B------:R-:W-:-:S02]  /*a520*/  FADD R239, R239, -R231 ;  /* 0x800000e7efef7221 */ /* 0x000fc40000000000 */
[----:B------:R-:W-:Y:S02]  /*a530*/  FMUL R246, R246, 1.4426950216293334961 ;  /* 0x3fb8aa3bf6f67820 */ /* 0x000fe40000400000 */
[----:B------:R-:W-:Y:S01]  /*a540*/  FMUL R239, R239, 1.4426950216293334961 ;  /* 0x3fb8aa3befef7820 */ /* 0x000fe20000400000 */
[----:B------:R-:W-:Y:S01]  /*a550*/  MUFU.EX2 R245, R245 ;  /* 0x000000f500f57308 */ /* 0x000fe20000000800 */
[----:B------:R-:W-:-:S07]  /*a560*/  FMUL R5, R5, 1.4426950216293334961 ;  /* 0x3fb8aa3b05057820 */ /* 0x000fce0000400000 */
[----:B------:R-:W0:Y:S08]  /*a570*/  MUFU.EX2 R238, R238 ;  /* 0x000000ee00ee7308 */ /* 0x000e300000000800 */
[----:B------:R-:W-:Y:S08]  /*a580*/  MUFU.EX2 R249, R249 ;  /* 0x000000f900f97308 */ /* 0x000ff00000000800 */
[----:B------:R-:W-:Y:S08]  /*a590*/  MUFU.EX2 R251, R251 ;  /* 0x000000fb00fb7308 */ /* 0x000ff00000000800 */
[----:B------:R-:W1:Y:S08]  /*a5a0*/  MUFU.EX2 R237, R237 ;  /* 0x000000ed00ed7308 */ /* 0x000e700000000800 */
[----:B------:R-:W-:Y:S08]  /*a5b0*/  MUFU.EX2 R239, R239 ;  /* 0x000000ef00ef7308 */ /* 0x000ff00000000800 */
[----:B------:R-:W4:Y:S01]  /*a5c0*/  MUFU.EX2 R246, R246 ;  /* 0x000000f600f67308 */ /* 0x000f220000000800 */
[----:B------:R-:W-:Y:S01]  /*a5d0*/  FMUL R4, R4, 1.4426950216293334961 ;  /* 0x3fb8aa3b04047820 */ /* 0x000fe20000400000 */
[----:B------:R-:W-:-:S06]  /*a5e0*/  MOV R153, R155 ;  /* 0x0000009b00997202 */ /* 0x000fcc0000000f00 */
[----:B------:R1:W-:Y:S01]  /*a5f0*/  MUFU.EX2 R215, R5 ;  /* 0x0000000500d77308 */ /* 0x0003e20000000800 */
[----:B0-----:R-:W-:Y:S01]  /*a600*/  F2FP.PACK_AB R64, R238, R245 ;  /* 0x000000f5ee40723e */ /* 0x001fe200000000ff */
[----:B------:R-:W-:Y:S02]  /*a610*/  IMAD.MOV.U32 R154, RZ, RZ, R193 ;  /* 0x000000ffff9a7224 */ /* 0x000fe400078e00c1 */
[----:B-1----:R-:W-:Y:S01]  /*a620*/  FADD R5, R192, -R230 ;  /* 0x800000e6c0057221 */ /* 0x002fe20000000000 */
[----:B------:R-:W-:Y:S01]  /*a630*/  MOV R192, R176 ;  /* 0x000000b000c07202 */ /* 0x000fe20000000f00 */
[----:B------:R-:W-:Y:S01]  /*a640*/  IMAD.MOV.U32 R176, RZ, RZ, R60 ;  /* 0x000000ffffb07224 */ /* 0x000fe200078e003c */
[----:B------:R-:W-:Y:S02]  /*a650*/  F2FP.PACK_AB R65, R236, R237 ;  /* 0x000000edec41723e */ /* 0x000fe400000000ff */
[----:B------:R-:W-:Y:S01]  /*a660*/  MOV R152, R192 ;  /* 0x000000c000987202 */ /* 0x000fe20000000f00 */
[----:B------:R-:W-:Y:S01]  /*a670*/  FMUL R5, R5, 1.4426950216293334961 ;  /* 0x3fb8aa3b05057820 */ /* 0x000fe20000400000 */
[----:B------:R-:W-:Y:S01]  /*a680*/  F2FP.PACK_AB R66, R251, R249 ;  /* 0x000000f9fb42723e */ /* 0x000fe200000000ff */
[----:B------:R-:W-:Y:S01]  /*a690*/  IMAD.MOV.U32 R193, RZ, RZ, R61 ;  /* 0x000000ffffc17224 */ /* 0x000fe200078e003d */
[----:B----4-:R-:W-:-:S02]  /*a6a0*/  F2FP.PACK_AB R67, R246, R239 ;  /* 0x000000eff643723e */ /* 0x010fc400000000ff */
[----:B------:R-:W-:Y:S02]  /*a6b0*/  MOV R60, R219 ;  /* 0x000000db003c7202 */ /* 0x000fe40000000f00 */
[----:B------:R-:W-:Y:S01]  /*a6c0*/  MOV R155, R176 ;  /* 0x000000b0009b7202 */ /* 0x000fe20000000f00 */
[----:B------:R0:W1:Y:S01]  /*a6d0*/  MUFU.EX2 R219, R4 ;  /* 0x0000000400db7308 */ /* 0x0000620000000800 */
[----:B------:R-:W-:Y:S02]  /*a6e0*/  MOV R192, R222 ;  /* 0x000000de00c07202 */ /* 0x000fe40000000f00 */
[----:B------:R-:W-:Y:S01]  /*a6f0*/  MOV R61, R216 ;  /* 0x000000d8003d7202 */ /* 0x000fe20000000f00 */
[----:B------:R-:W-:Y:S01]  /*a700*/  IMAD.MOV.U32 R216, RZ, RZ, R57 ;  /* 0x000000ffffd87224 */ /* 0x000fe200078e0039 */
[----:B------:R-:W-:Y:S02]  /*a710*/  MOV R176, R56 ;  /* 0x0000003800b07202 */ /* 0x000fe40000000f00 */
[----:B------:R-:W-:Y:S01]  /*a720*/  MOV R57, R213 ;  /* 0x000000d500397202 */ /* 0x000fe20000000f00 */
[----:B0-----:R-:W-:Y:S01]  /*a730*/  FADD R4, R153, R152 ;  /* 0x0000009899047221 */ /* 0x001fe20000000000 */
[----:B------:R3:W-:Y:S01]  /*a740*/  MUFU.EX2 R222, R5 ;  /* 0x0000000500de7308 */ /* 0x0007e20000000800 */
[----:B------:R-:W-:Y:S01]  /*a750*/  IMAD.MOV.U32 R153, RZ, RZ, R154 ;  /* 0x000000ffff997224 */ /* 0x000fe200078e009a */
[----:B------:R-:W-:Y:S01]  /*a760*/  MOV R154, R192 ;  /* 0x000000c0009a7202 */ /* 0x000fe20000000f00 */
[----:B------:R-:W-:Y:S01]  /*a770*/  IMAD.MOV.U32 R213, RZ, RZ, R37 ;  /* 0x000000ffffd57224 */ /* 0x000fe200078e0025 */
[----:B------:R-:W-:Y:S01]  /*a780*/  MOV R192, R193 ;  /* 0x000000c100c07202 */ /* 0x000fe20000000f00 */
[----:B------:R-:W-:Y:S01]  /*a790*/  HMMA.16816.F32 R184, R200, R6, R184 ;  /* 0x00000006c8b8723c */ /* 0x000fe200000018b8 */
[----:B------:R-:W-:-:S02]  /*a7a0*/  IMAD.MOV.U32 R193, RZ, RZ, R176 ;  /* 0x000000ffffc17224 */ /* 0x000fc400078e00b0 */
[----:B---3--:R-:W-:Y:S01]  /*a7b0*/  FADD R5, R243, -R231 ;  /* 0x800000e7f3057221 */ /* 0x008fe20000000000 */
[----:B------:R-:W-:-:S04]  /*a7c0*/  MOV R176, R216 ;  /* 0x000000d800b07202 */ /* 0x000fc80000000f00 */
[----:B------:R-:W-:Y:S01]  /*a7d0*/  HMMA.16816.F32 R72, R64, R6, R72 ;  /* 0x000000064048723c */ /* 0x000fe20000001848 */
[----:B------:R-:W-:Y:S01]  /*a7e0*/  MOV R216, R213 ;  /* 0x000000d500d87202 */ /* 0x000fe20000000f00 */
[----:B------:R-:W-:-:S05]  /*a7f0*/  IMAD.MOV.U32 R213, RZ, RZ, R24 ;  /* 0x000000ffffd57224 */ /* 0x000fca00078e0018 */
[----:B------:R-:W-:Y:S02]  /*a800*/  FADD R6, R177, R153 ;  /* 0x00000099b1067221 */ /* 0x000fe40000000000 */
[----:B------:R-:W-:Y:S01]  /*a810*/  IMAD.MOV.U32 R177, RZ, RZ, R214 ;  /* 0x000000ffffb17224 */ /* 0x000fe200078e00d6 */
[----:B------:R-:W-:Y:S01]  /*a820*/  HMMA.16816.F32 R180, R200, R10, R180 ;  /* 0x0000000ac8b4723c */ /* 0x000fe200000018b4 */
[----:B------:R-:W-:Y:S02]  /*a830*/  FMUL R214, R5, 1.4426950216293334961 ;  /* 0x3fb8aa3b05d67820 */ /* 0x000fe40000400000 */
[----:B------:R-:W-:Y:S02]  /*a840*/  FADD R5, R155, R154 ;  /* 0x0000009a9b057221 */ /* 0x000fe40000000000 */
[----:B------:R-:W-:-:S03]  /*a850*/  FADD R7, R193, -R231 ;  /* 0x800000e7c1077221 */ /* 0x000fc60000000000 */
[----:B------:R-:W-:Y:S01]  /*a860*/  HMMA.16816.F32 R76, R64, R10, R76 ;  /* 0x0000000a404c723c */ /* 0x000fe2000000184c */
[----:B------:R-:W-:-:S06]  /*a870*/  FADD R9, R9, R5 ;  /* 0x0000000509097221 */ /* 0x000fcc0000000000 */
[----:B------:R-:W-:Y:S01]  /*a880*/  LOP3.LUT R10, R241, 0x40, RZ, 0x3c, !PT ;  /* 0x00000040f10a7812 */ /* 0x000fe200078e3cff */
[----:B------:R-:W-:Y:S01]  /*a890*/  HMMA.16816.F32 R156, R64, R42, R156 ;  /* 0x0000002a409c723c */ /* 0x000fe2000000189c */
[----:B------:R-:W-:Y:S01]  /*a8a0*/  MOV R56, R36 ;  /* 0x0000002400387202 */ /* 0x000fe20000000f00 */
[----:B------:R-:W-:Y:S01]  /*a8b0*/  FADD R8, R8, R192 ;  /* 0x000000c008087221 */ /* 0x000fe20000000000 */
[----:B------:R-:W-:-:S04]  /*a8c0*/  MOV R37, R33 ;  /* 0x0000002100257202 */ /* 0x000fc80000000f00 */
[----:B------:R-:W-:Y:S01]  /*a8d0*/  FADD R43, R213, R6 ;  /* 0x00000006d52b7221 */ /* 0x000fe20000000000 */
[C---:B------:R-:W-:Y:S01]  /*a8e0*/  HMMA.16816.F32 R204, R200.reuse, R46, R140 ;  /* 0x0000002ec8cc723c */ /* 0x040fe2000000188c */
[----:B------:R-:W-:Y:S02]  /*a8f0*/  FADD R42, R176, R4 ;  /* 0x00000004b02a7221 */ /* 0x000fe40000000000 */
[----:B------:R-:W-:Y:S02]  /*a900*/  FMUL R213, R7, 1.4426950216293334961 ;  /* 0x3fb8aa3b07d57820 */ /* 0x000fe40000400000 */
[----:B------:R0:W-:Y:S03]  /*a910*/  LDSM.16.M88.4 R4, [R10+0x10000] ;  /* 0x010000000a04783b */ /* 0x0001e60000000200 */
[----:B------:R-:W-:Y:S01]  /*a920*/  HMMA.16816.F32 R140, R200, R58, R148 ;  /* 0x0000003ac88c723c */ /* 0x000fe20000001894 */
[----:B0-----:R-:W-:-:S07]  /*a930*/  FADD R10, R177, -R231 ;  /* 0x800000e7b10a7221 */ /* 0x001fce0000000000 */
[----:B------:R-:W-:Y:S01]  /*a940*/  HMMA.16816.F32 R188, R200, R70, R188 ;  /* 0x00000046c8bc723c */ /* 0x000fe200000018bc */
[----:B------:R-:W-:Y:S01]  /*a950*/  MOV R33, R0 ;  /* 0x0000000000217202 */ /* 0x000fe20000000f00 */
[----:B------:R-:W-:-:S06]  /*a960*/  FADD R8, R60, R8 ;  /* 0x000000083c087221 */ /* 0x000fcc0000000000 */
[C---:B------:R-:W-:Y:S08]  /*a970*/  HMMA.16816.F32 R80, R200.reuse, R14, R80 ;  /* 0x0000000ec850723c */ /* 0x040ff00000001850 */
[C---:B------:R-:W-:Y:S08]  /*a980*/  HMMA.16816.F32 R88, R200.reuse, R22, R88 ;  /* 0x00000016c858723c */ /* 0x040ff00000001858 */
[C---:B------:R-:W-:Y:S08]  /*a990*/  HMMA.16816.F32 R96, R200.reuse, R26, R96 ;  /* 0x0000001ac860723c */ /* 0x040ff00000001860 */
[C---:B------:R-:W-:Y:S08]  /*a9a0*/  HMMA.16816.F32 R104, R200.reuse, R30, R104 ;  /* 0x0000001ec868723c */ /* 0x040ff00000001868 */
[C---:B------:R-:W-:Y:S08]  /*a9b0*/  HMMA.16816.F32 R112, R200.reuse, R34, R112 ;  /* 0x00000022c870723c */ /* 0x040ff00000001870 */
[C---:B------:R-:W-:Y:S08]  /*a9c0*/  HMMA.16816.F32 R120, R200.reuse, R38, R120 ;  /* 0x00000026c878723c */ /* 0x040ff00000001878 */
[----:B------:R-:W-:Y:S08]  /*a9d0*/  HMMA.16816.F32 R148, R200, R178, R196 ;  /* 0x000000b2c894723c */ /* 0x000ff000000018c4 */
        /* <DEDUP_REMOVED lines=8> */
[----:B------:R-:W-:-:S07]  /*aa60*/  IMAD.MOV.U32 R47, RZ, RZ, R37 ;  /* 0x000000ffff2f7224 */ /* 0x000fce00078e0025 */
[C---:B------:R-:W-:Y:S08]  /*aa70*/  HMMA.16816.F32 R168, R64.reuse, R58, R168 ;  /* 0x0000003a40a8723c */ /* 0x040ff000000018a8 */
[----:B------:R-:W-:Y:S01]  /*aa80*/  HMMA.16816.F32 R172, R64, R62, R172 ;  /* 0x0000003e40ac723c */ /* 0x000fe200000018ac */
[----:B--2---:R-:W-:Y:S01]  /*aa90*/  MOV R36, R32 ;  /* 0x0000002000247202 */ /* 0x004fe20000000f00 */
[----:B------:R-:W-:-:S06]  /*aaa0*/  FADD R218, R218, -R228 ;  /* 0x800000e4dada7221 */ /* 0x000fcc0000000000 */
[----:B------:R-:W-:Y:S01]  /*aab0*/  HMMA.16816.F32 R200, R200, R194, R132 ;  /* 0x000000c2c8c8723c */ /* 0x000fe20000001884 */
[----:B------:R-:W-:Y:S01]  /*aac0*/  IMAD.MOV.U32 R32, RZ, RZ, R20 ;  /* 0x000000ffff207224 */ /* 0x000fe200078e0014 */
[----:B------:R-:W-:Y:S01]  /*aad0*/  MOV R20, R3 ;  /* 0x0000000300147202 */ /* 0x000fe20000000f00 */
[----:B------:R-:W-:Y:S02]  /*aae0*/  FADD R225, R225, -R230 ;  /* 0x800000e6e1e17221 */ /* 0x000fe40000000000 */
[----:B------:R-:W-:Y:S02]  /*aaf0*/  FADD R12, R12, -R231 ;  /* 0x800000e70c0c7221 */ /* 0x000fe40000000000 */
[----:B------:R-:W-:Y:S01]  /*ab00*/  FADD R42, R61, R42 ;  /* 0x0000002a3d2a7221 */ /* 0x000fe20000000000 */
[C---:B------:R-:W-:Y:S01]  /*ab10*/  HMMA.16816.F32 R68, R64.reuse, R70, R16 ;  /* 0x000000464044723c */ /* 0x040fe20000001810 */
[----:B------:R-:W-:Y:S01]  /*ab20*/  MOV R60, R36 ;  /* 0x00000024003c7202 */ /* 0x000fe20000000f00 */
[----:B------:R-:W-:Y:S01]  /*ab30*/  FMUL R10, R10, 1.4426950216293334961 ;  /* 0x3fb8aa3b0a0a7820 */ /* 0x000fe20000400000 */
[----:B------:R-:W-:Y:S01]  /*ab40*/  MUFU.EX2 R214, R214 ;  /* 0x000000d600d67308 */ /* 0x000fe20000000800 */
[----:B------:R-:W-:Y:S01]  /*ab50*/  FADD R43, R212, R43 ;  /* 0x0000002bd42b7221 */ /* 0x000fe20000000000 */
[----:B------:R-:W-:Y:S01]  /*ab60*/  MOV R24, R25 ;  /* 0x0000001900187202 */ /* 0x000fe20000000f00 */
[----:B------:R0:W5:Y:S02]  /*ab70*/  LDL.LU R0, [R1+0x264] ;  /* 0x0002640001007983 */ /* 0x0001640000300800 */
[C---:B------:R-:W-:Y:S08]  /*ab80*/  HMMA.16816.F32 R176, R64.reuse, R178, R52 ;  /* 0x000000b240b0723c */ /* 0x040ff00000001834 */
[----:B------:R-:W-:Y:S01]  /*ab90*/  HMMA.16816.F32 R192, R64, R194, R128 ;  /* 0x000000c240c0723c */ /* 0x000fe20000001880 */
[----:B------:R-:W-:Y:S01]  /*aba0*/  MOV R46, R32 ;  /* 0x00000020002e7202 */ /* 0x000fe20000000f00 */
[----:B------:R-:W-:Y:S01]  /*abb0*/  IMAD.MOV.U32 R50, RZ, RZ, R28 ;  /* 0x000000ffff327224 */ /* 0x000fe200078e001c */
[----:B------:R-:W-:-:S02]  /*abc0*/  MOV R51, R33 ;  /* 0x0000002100337202 */ /* 0x000fc40000000f00 */
[----:B------:R-:W-:Y:S02]  /*abd0*/  MOV R59, R29 ;  /* 0x0000001d003b7202 */ /* 0x000fe40000000f00 */
[----:B------:R-:W-:Y:S02]  /*abe0*/  MOV R63, R20 ;  /* 0x00000014003f7202 */ /* 0x000fe40000000f00 */
[----:B------:R-:W-:Y:S01]  /*abf0*/  MOV R62, R21 ;  /* 0x00000015003e7202 */ /* 0x000fe20000000f00 */
[----:B------:R-:W-:Y:S01]  /*ac00*/  FMUL R218, R218, 1.4426950216293334961 ;  /* 0x3fb8aa3bdada7820 */ /* 0x000fe20000400000 */
[----:B------:R-:W-:Y:S01]  /*ac10*/  LOP3.LUT R67, R241, 0x40, RZ, 0x3c, !PT ;  /* 0x00000040f1437812 */ /* 0x000fe200078e3cff */
[----:B------:R-:W-:Y:S01]  /*ac20*/  FMUL R225, R225, 1.4426950216293334961 ;  /* 0x3fb8aa3be1e17820 */ /* 0x000fe20000400000 */
[----:B------:R-:W-:Y:S01]  /*ac30*/  MOV R61, R216 ;  /* 0x000000d8003d7202 */ /* 0x000fe20000000f00 */
[----:B------:R-:W-:Y:S08]  /*ac40*/  MUFU.EX2 R213, R213 ;  /* 0x000000d500d57308 */ /* 0x000ff00000000800 */
[----:B------:R-:W-:Y:S01]  /*ac50*/  MUFU.EX2 R212, R10 ;  /* 0x0000000a00d47308 */ /* 0x000fe20000000800 */
[----:B------:R-:W2:Y:S04]  /*ac60*/  LDSM.16.M88.4 R36, [R67+0x12000] ;  /* 0x012000004324783b */ /* 0x000ea80000000200 */
[----:B------:R-:W3:Y:S04]  /*ac70*/  LDSM.16.M88.4 R20, [R67+0x11000] ;  /* 0x011000004314783b */ /* 0x000ee80000000200 */
[----:B------:R-:W4:Y:S04]  /*ac80*/  LDSM.16.M88.4 R28, [R67+0x11800] ;  /* 0x01180000431c783b */ /* 0x000f280000000200 */
[----:B------:R-:W0:Y:S01]  /*ac90*/  LDSM.16.M88.4 R32, [R67+0x11c00] ;  /* 0x011c00004320783b */ /* 0x000e220000000200 */
[----:B------:R-:W-:Y:S01]  /*aca0*/  FMUL R216, R12, 1.4426950216293334961 ;  /* 0x3fb8aa3b0cd87820 */ /* 0x000fe20000400000 */
[----:B------:R-:W1:Y:S01]  /*acb0*/  MUFU.EX2 R218, R218 ;  /* 0x000000da00da7308 */ /* 0x000e620000000800 */
[----:B------:R-:W-:-:S02]  /*acc0*/  MOV R25, R242 ;  /* 0x000000f200197202 */ /* 0x000fc40000000f00 */
[----:B------:R-:W-:Y:S02]  /*acd0*/  F2FP.PACK_AB R153, R220, R217 ;  /* 0x000000d9dc99723e */ /* 0x000fe400000000ff */
[----:B------:R-:W-:Y:S02]  /*ace0*/  F2FP.PACK_AB R154, R227, R224 ;  /* 0x000000e0e39a723e */ /* 0x000fe400000000ff */
[----:B------:R-:W-:Y:S01]  /*acf0*/  F2FP.PACK_AB R155, R226, R223 ;  /* 0x000000dfe29b723e */ /* 0x000fe200000000ff */
[----:B------:R-:W2:Y:S01]  /*ad00*/  MUFU.EX2 R225, R225 ;  /* 0x000000e100e17308 */ /* 0x000ea20000000800 */
[----:B-1----:R-:W-:Y:S01]  /*ad10*/  F2FP.PACK_AB R196, R219, R215 ;  /* 0x000000d7dbc4723e */ /* 0x002fe200000000ff */
[----:B------:R-:W-:Y:S01]  /*ad20*/  FADD R40, R40, R43 ;  /* 0x0000002b28287221 */ /* 0x000fe20000000000 */
[----:B------:R-:W-:Y:S01]  /*ad30*/  MOV R135, R24 ;  /* 0x0000001800877202 */ /* 0x000fe20000000f00 */
[----:B------:R-:W-:Y:S01]  /*ad40*/  FADD R134, R244, R9 ;  /* 0x00000009f4867221 */ /* 0x000fe20000000000 */
[----:B------:R-:W-:Y:S03]  /*ad50*/  LDSM.16.M88.4 R16, [R67+0x10c00] ;  /* 0x010c00004310783b */ /* 0x000fe60000000200 */
[----:B------:R-:W1:Y:S01]  /*ad60*/  MUFU.EX2 R216, R216 ;  /* 0x000000d800d87308 */ /* 0x000e620000000800 */
[----:B------:R-:W-:Y:S01]  /*ad70*/  F2FP.PACK_AB R152, R221, R218 ;  /* 0x000000dadd98723e */ /* 0x000fe200000000ff */
[----:B------:R-:W-:Y:S01]  /*ad80*/  FADD R133, R2, R8 ;  /* 0x0000000802857221 */ /* 0x000fe20000000000 */
[----:B------:R-:W-:Y:S01]  /*ad90*/  F2FP.PACK_AB R197, R213, R214 ;  /* 0x000000d6d5c5723e */ /* 0x000fe200000000ff */
[----:B------:R-:W-:Y:S01]  /*ada0*/  IMAD.MOV.U32 R58, RZ, RZ, R25 ;  /* 0x000000ffff3a7224 */ /* 0x000fe200078e0019 */
[----:B------:R-:W0:Y:S01]  /*adb0*/  LDSM.16.M88.4 R8, [R67+0x10400] ;  /* 0x010400004308783b */ /* 0x000e220000000200 */
[----:B--2---:R-:W-:Y:S01]  /*adc0*/  F2FP.PACK_AB R198, R225, R222 ;  /* 0x000000dee1c6723e */ /* 0x004fe200000000ff */
[----:B------:R-:W-:-:S02]  /*add0*/  IMAD.MOV.U32 R55, RZ, RZ, R13 ;  /* 0x000000ffff377224 */ /* 0x000fc400078e000d */
[----:B------:R-:W-:Y:S01]  /*ade0*/  LDSM.16.M88.4 R24, [R67+0x11400] ;  /* 0x011400004318783b */ /* 0x000fe20000000200 */
[----:B------:R-:W-:-:S03]  /*adf0*/  FADD R132, R41, R42 ;  /* 0x0000002a29847221 */ /* 0x000fc60000000000 */
[----:B------:R-:W2:Y:S01]  /*ae00*/  LDL.LU R3, [R1+0x260] ;  /* 0x0002600001037983 */ /* 0x000ea20000300800 */
[----:B-1----:R-:W-:Y:S01]  /*ae10*/  F2FP.PACK_AB R199, R216, R212 ;  /* 0x000000d4d8c7723e */ /* 0x002fe200000000ff */
[-C--:B------:R-:W-:Y:S02]  /*ae20*/  HMMA.16816.F32 R120, R152, R36.reuse, R120 ;  /* 0x000000249878723c */ /* 0x080fe40000001878 */
[----:B------:R-:W1:Y:S04]  /*ae30*/  LDSM.16.M88.4 R12, [R67+0x10800] ;  /* 0x01080000430c783b */ /* 0x000e680000000200 */
[----:B------:R0:W5:Y:S02]  /*ae40*/  LDL.LU R243, [R1+0x25c] ;  /* 0x00025c0001f37983 */ /* 0x0001640000300800 */
[----:B------:R-:W-:Y:S02]  /*ae50*/  HMMA.16816.F32 R124, R196, R36, R124 ;  /* 0x00000024c47c723c */ /* 0x000fe4000000187c */
[----:B------:R0:W5:Y:S04]  /*ae60*/  LDL.LU R242, [R1+0x258] ;  /* 0x0002580001f27983 */ /* 0x0001680000300800 */
[----:B------:R0:W5:Y:S01]  /*ae70*/  LDL.LU R244, [R1+0x254] ;  /* 0x0002540001f47983 */ /* 0x0001620000300800 */
[----:B------:R-:W-:-:S03]  /*ae80*/  IMAD.MOV.U32 R37, RZ, RZ, R40 ;  /* 0x000000ffff257224 */ /* 0x000fc600078e0028 */
[----:B------:R-:W1:Y:S01]  /*ae90*/  LDSM.16.M88.4 R40, [R67+0x12400] ;  /* 0x012400004328783b */ /* 0x000e620000000200 */
[-C--:B---3--:R-:W-:Y:S01]  /*aea0*/  HMMA.16816.F32 R88, R152, R20.reuse, R88 ;  /* 0x000000149858723c */ /* 0x088fe20000001858 */
[----:B------:R-:W-:Y:S02]  /*aeb0*/  MOV R36, R45 ;  /* 0x0000002d00247202 */ /* 0x000fe40000000f00 */
[----:B------:R-:W3:Y:S05]  /*aec0*/  LDL.LU R2, [R1+0x250] ;  /* 0x0002500001027983 */ /* 0x000eea0000300800 */
[----:B------:R-:W-:Y:S07]  /*aed0*/  HMMA.16816.F32 R92, R196, R20, R92 ;  /* 0x00000014c45c723c */ /* 0x000fee000000185c */
[----:B------:R-:W-:Y:S01]  /*aee0*/  IMAD.MOV.U32 R21, RZ, RZ, R47 ;  /* 0x000000ffff157224 */ /* 0x000fe200078e002f */
[-C--:B----4-:R-:W-:Y:S08]  /*aef0*/  HMMA.16816.F32 R104, R152, R28.reuse, R104 ;  /* 0x0000001c9868723c */ /* 0x090ff00000001868 */
[----:B------:R-:W-:Y:S07]  /*af00*/  HMMA.16816.F32 R108, R196, R28, R108 ;  /* 0x0000001cc46c723c */ /* 0x000fee000000186c */
[----:B------:R-:W-:Y:S01]  /*af10*/  MOV R29, R46 ;  /* 0x0000002e001d7202 */ /* 0x000fe20000000f00 */
[-C--:B0-----:R-:W-:Y:S08]  /*af20*/  HMMA.16816.F32 R112, R152, R32.reuse, R112 ;  /* 0x000000209870723c */ /* 0x081ff00000001870 */
[----:B------:R-:W-:Y:S07]  /*af30*/  HMMA.16816.F32 R116, R196, R32, R116 ;  /* 0x00000020c474723c */ /* 0x000fee0000001874 */
[----:B------:R-:W-:-:S02]  /*af40*/  MOV R32, R44 ;  /* 0x0000002c00207202 */ /* 0x000fc40000000f00 */
[----:B------:R-:W0:Y:S01]  /*af50*/  LDSM.16.M88.4 R44, [R67+0x12800] ;  /* 0x01280000432c783b */ /* 0x000e220000000200 */
[----:B------:R-:W-:Y:S01]  /*af60*/  HMMA.16816.F32 R188, R152, R4, R188 ;  /* 0x0000000498bc723c */ /* 0x000fe200000018bc */
[----:B------:R-:W-:Y:S01]  /*af70*/  MOV R33, R59 ;  /* 0x0000003b00217202 */ /* 0x000fe20000000f00 */
[----:B------:R-:W-:Y:S01]  /*af80*/  IMAD.MOV.U32 R28, RZ, RZ, R50 ;  /* 0x000000ffff1c7224 */ /* 0x000fe200078e0032 */
[----:B------:R-:W-:-:S05]  /*af90*/  MOV R20, R60 ;  /* 0x0000003c00147202 */ /* 0x000fca0000000f00 */
[----:B------:R-:W-:Y:S07]  /*afa0*/  HMMA.16816.F32 R68, R196, R4, R68 ;  /* 0x00000004c444723c */ /* 0x000fee0000001844 */
[----:B------:R-:W-:Y:S01]  /*afb0*/  MOV R4, R51 ;  /* 0x0000003300047202 */ /* 0x000fe20000000f00 */
[----:B------:R-:W-:Y:S01]  /*afc0*/  HMMA.16816.F32 R184, R152, R8, R184 ;  /* 0x0000000898b8723c */ /* 0x000fe200000018b8 */
[----:B------:R-:W-:-:S07]  /*afd0*/  MOV R5, R57 ;  /* 0x0000003900057202 */ /* 0x000fce0000000f00 */
[----:B------:R-:W-:Y:S07]  /*afe0*/  HMMA.16816.F32 R72, R196, R8, R72 ;  /* 0x00000008c448723c */ /* 0x000fee0000001848 */
[----:B------:R-:W-:Y:S01]  /*aff0*/  MOV R9, R58 ;  /* 0x0000003a00097202 */ /* 0x000fe20000000f00 */
[----:B-1----:R-:W-:Y:S01]  /*b000*/  HMMA.16816.F32 R180, R152, R12, R180 ;  /* 0x0000000c98b4723c */ /* 0x002fe200000018b4 */
[----:B------:R-:W-:-:S07]  /*b010*/  MOV R8, R61 ;  /* 0x0000003d00087202 */ /* 0x000fce0000000f00 */
[----:B------:R-:W-:Y:S07]  /*b020*/  HMMA.16816.F32 R76, R196, R12, R76 ;  /* 0x0000000cc44c723c */ /* 0x000fee000000184c */
[----:B------:R-:W-:Y:S01]  /*b030*/  IMAD.MOV.U32 R12, RZ, RZ, R63 ;  /* 0x000000ffff0c7224 */ /* 0x000fe200078e003f */
[-C--:B------:R-:W-:Y:S01]  /*b040*/  HMMA.16816.F32 R80, R152, R16.reuse, R80 ;  /* 0x000000109850723c */ /* 0x080fe20000001850 */
[----:B------:R-:W-:Y:S02]  /*b050*/  IMAD.MOV.U32 R13, RZ, RZ, R56 ;  /* 0x000000ffff0d7224 */ /* 0x000fe400078e0038 */
[----:B------:R-:W-:Y:S05]  /*b060*/  LDSM.16.M88.4 R56, [R67+0x13400] ;  /* 0x013400004338783b */ /* 0x000fea0000000200 */
[----:B------:R-:W-:Y:S07]  /*b070*/  HMMA.16816.F32 R84, R196, R16, R84 ;  /* 0x00000010c454723c */ /* 0x000fee0000001854 */
[----:B------:R-:W-:Y:S01]  /*b080*/  MOV R16, R55 ;  /* 0x0000003700107202 */ /* 0x000fe20000000f00 */
[-C--:B------:R-:W-:Y:S01]  /*b090*/  HMMA.16816.F32 R96, R152, R24.reuse, R96 ;  /* 0x000000189860723c */ /* 0x080fe20000001860 */
[----:B------:R-:W-:Y:S01]  /*b0a0*/  MOV R17, R62 ;  /* 0x0000003e00117202 */ /* 0x000fe20000000f00 */
[----:B------:R-:W-:Y:S04]  /*b0b0*/  LDSM.16.M88.4 R52, [R67+0x13000] ;  /* 0x013000004334783b */ /* 0x000fe80000000200 */
[----:B------:R-:W-:Y:S02]  /*b0c0*/  LDSM.16.M88.4 R60, [R67+0x13800] ;  /* 0x01380000433c783b */ /* 0x000fe40000000200 */
[----:B------:R-:W-:Y:S07]  /*b0d0*/  HMMA.16816.F32 R100, R196, R24, R100 ;  /* 0x00000018c464723c */ /* 0x000fee0000001864 */
[----:B------:R-:W-:Y:S01]  /*b0e0*/  MOV R25, R48 ;  /* 0x0000003000197202 */ /* 0x000fe20000000f00 */
[----:B------:R-:W-:Y:S01]  /*b0f0*/  IMAD.MOV.U32 R24, RZ, RZ, R49 ;  /* 0x000000ffff187224 */ /* 0x000fe200078e0031 */
[----:B------:R-:W-:Y:S01]  /*b100*/  HMMA.16816.F32 R128, R152, R40, R208 ;  /* 0x000000289880723c */ /* 0x000fe200000018d0 */
[----:B------:R-:W1:Y:S04]  /*b110*/  LDSM.16.M88.4 R48, [R67+0x12c00] ;  /* 0x012c00004330783b */ /* 0x000e680000000200 */
[----:B------:R-:W4:Y:S02]  /*b120*/  LDSM.16.M88.4 R64, [R67+0x13c00] ;  /* 0x013c00004340783b */ /* 0x000f240000000200 */
[----:B------:R-:W-:Y:S01]  /*b130*/  MOV R208, R135 ;  /* 0x0000008700d07202 */ /* 0x000fe20000000f00 */
[----:B------:R-:W-:Y:S01]  /*b140*/  IMAD.MOV.U32 R210, RZ, RZ, R133 ;  /* 0x000000ffffd27224 */ /* 0x000fe200078e0085 */
[----:B------:R-:W-:-:S02]  /*b150*/  MOV R209, R134 ;  /* 0x0000008600d17202 */ /* 0x000fc40000000f00 */
[----:B------:R-:W-:Y:S02]  /*b160*/  MOV R211, R132 ;  /* 0x0000008400d37202 */ /* 0x000fe40000000f00 */
[----:B0-----:R-:W-:Y:S07]  /*b170*/  HMMA.16816.F32 R132, R152, R44, R204 ;  /* 0x0000002c9884723c */ /* 0x001fee00000018cc */
[----:B------:R-:W-:Y:S01]  /*b180*/  MOV R207, R208 ;  /* 0x000000d000cf7202 */ /* 0x000fe20000000f00 */
[----:B------:R-:W-:Y:S01]  /*b190*/  IMAD.MOV.U32 R208, RZ, RZ, R209 ;  /* 0x000000ffffd07224 */ /* 0x000fe200078e00d1 */
[----:B------:R-:W-:-:S02]  /*b1a0*/  MOV R209, R210 ;  /* 0x000000d200d17202 */ /* 0x000fc40000000f00 */
[----:B------:R-:W-:Y:S01]  /*b1b0*/  MOV R210, R211 ;  /* 0x000000d300d27202 */ /* 0x000fe20000000f00 */
[----:B------:R-:W-:-:S04]  /*b1c0*/  FADD R17, R17, -R228 ;  /* 0x800000e411117221 */ /* 0x000fc80000000000 */
[----:B------:R-:W-:Y:S02]  /*b1d0*/  FADD R252, R252, R210 ;  /* 0x000000d2fcfc7221 */ /* 0x000fe40000000000 */
[----:B------:R-:W-:Y:S02]  /*b1e0*/  FADD R4, R4, -R228 ;  /* 0x800000e404047221 */ /* 0x000fe40000000000 */
[----:B------:R-:W-:Y:S02]  /*b1f0*/  FADD R250, R250, R252 ;  /* 0x000000fcfafa7221 */ /* 0x000fe40000000000 */
[----:B------:R-:W-:Y:S02]  /*b200*/  FMUL R17, R17, 1.4426950216293334961 ;  /* 0x3fb8aa3b11117820 */ /* 0x000fe40000400000 */
[----:B------:R-:W-:Y:S02]  /*b210*/  FMUL R4, R4, 1.4426950216293334961 ;  /* 0x3fb8aa3b04047820 */ /* 0x000fe40000400000 */
[----:B------:R-:W-:-:S02]  /*b220*/  FADD R250, R36, R250 ;  /* 0x000000fa24fa7221 */ /* 0x000fc40000000000 */
[----:B------:R-:W-:Y:S01]  /*b230*/  IMAD.MOV.U32 R211, RZ, RZ, R37 ;  /* 0x000000ffffd37224 */ /* 0x000fe200078e0025 */
[----:B------:R-:W-:Y:S01]  /*b240*/  MOV R37, R33 ;  /* 0x0000002100257202 */ /* 0x000fe20000000f00 */
[----:B------:R-:W0:Y:S01]  /*b250*/  MUFU.EX2 R17, R17 ;  /* 0x0000001100117308 */ /* 0x000e220000000800 */
[----:B------:R-:W-:Y:S01]  /*b260*/  MOV R33, R9 ;  /* 0x0000000900217202 */ /* 0x000fe20000000f00 */
[----:B------:R-:W-:-:S06]  /*b270*/  FADD R250, R218, R250 ;  /* 0x000000fadafa7221 */ /* 0x000fcc0000000000 */
[----:B------:R-:W1:Y:S01]  /*b280*/  MUFU.EX2 R9, R4 ;  /* 0x0000000400097308 */ /* 0x000e620000000800 */
[----:B------:R-:W-:Y:S02]  /*b290*/  FADD R250, R221, R250 ;  /* 0x000000faddfa7221 */ /* 0x000fe40000000000 */
[----:B------:R-:W-:Y:S02]  /*b2a0*/  FADD R248, R248, R211 ;  /* 0x000000d3f8f87221 */ /* 0x000fe40000000000 */
[----:B------:R-:W-:Y:S02]  /*b2b0*/  FADD R250, R224, R250 ;  /* 0x000000fae0fa7221 */ /* 0x000fe40000000000 */
[----:B------:R-:W-:Y:S01]  /*b2c0*/  FADD R247, R247, R248 ;  /* 0x000000f8f7f77221 */ /* 0x000fe20000000000 */
[----:B------:R-:W-:Y:S01]  /*b2d0*/  HMMA.16816.F32 R156, R196, R40, R156 ;  /* 0x00000028c49c723c */ /* 0x000fe2000000189c */
[----:B------:R-:W-:Y:S01]  /*b2e0*/  FADD R250, R227, R250 ;  /* 0x000000fae3fa7221 */ /* 0x000fe20000000000 */
[----:B------:R-:W2:Y:S01]  /*b2f0*/  LDL.LU R40, [R1+0x48] ;  /* 0x0000480001287983 */ /* 0x000ea20000300800 */
[----:B------:R-:W-:-:S02]  /*b300*/  FADD R247, R37, R247 ;  /* 0x000000f725f77221 */ /* 0x000fc40000000000 */
[----:B0-----:R-:W-:Y:S01]  /*b310*/  FADD R250, R17, R250 ;  /* 0x000000fa11fa7221 */ /* 0x001fe20000000000 */
[----:B------:R-:W2:Y:S02]  /*b320*/  LDL.LU R37, [R1+0x44] ;  /* 0x0000440001257983 */ /* 0x000ea40000300800 */
[C---:B------:R-:W-:Y:S02]  /*b330*/  HMMA.16816.F32 R160, R196.reuse, R44, R160 ;  /* 0x0000002cc4a0723c */ /* 0x040fe400000018a0 */
[----:B------:R-:W2:Y:S06]  /*b340*/  LDL.LU R36, [R1+0x40] ;  /* 0x0000400001247983 */ /* 0x000eac0000300800 */
[C---:B-1----:R-:W-:Y:S08]  /*b350*/  HMMA.16816.F32 R164, R196.reuse, R48, R164 ;  /* 0x00000030c4a4723c */ /* 0x042ff000000018a4 */
[C---:B------:R-:W-:Y:S08]  /*b360*/  HMMA.16816.F32 R168, R196.reuse, R52, R168 ;  /* 0x00000034c4a8723c */ /* 0x040ff000000018a8 */
[C---:B------:R-:W-:Y:S08]  /*b370*/  HMMA.16816.F32 R172, R196.reuse, R56, R172 ;  /* 0x00000038c4ac723c */ /* 0x040ff000000018ac */
[C---:B------:R-:W-:Y:S08]  /*b380*/  HMMA.16816.F32 R176, R196.reuse, R60, R176 ;  /* 0x0000003cc4b0723c */ /* 0x040ff000000018b0 */
[----:B----4-:R-:W-:Y:S07]  /*b390*/  HMMA.16816.F32 R192, R196, R64, R192 ;  /* 0x00000040c4c0723c */ /* 0x010fee00000018c0 */
[----:B------:R-:W-:Y:S01]  /*b3a0*/  F2FP.PACK_AB R196, R9, R17 ;  /* 0x0000001109c4723e */ /* 0x000fe200000000ff */
[----:B------:R-:W-:-:S02]  /*b3b0*/  FADD R17, R33, -R231 ;  /* 0x800000e721117221 */ /* 0x000fc40000000000 */
[----:B------:R-:W4:Y:S01]  /*b3c0*/  LDL.LU R33, [R1+0x3c] ;  /* 0x00003c0001217983 */ /* 0x000f220000300800 */
[----:B------:R-:W-:-:S04]  /*b3d0*/  FADD R5, R5, -R228 ;  /* 0x800000e405057221 */ /* 0x000fc80000000000 */
[----:B------:R-:W-:Y:S02]  /*b3e0*/  FMUL R5, R5, 1.4426950216293334961 ;  /* 0x3fb8aa3b05057820 */ /* 0x000fe40000400000 */
[----:B------:R-:W-:Y:S02]  /*b3f0*/  FADD R4, R12, -R228 ;  /* 0x800000e40c047221 */ /* 0x000fe40000000000 */
[----:B------:R0:W-:Y:S01]  /*b400*/  MUFU.EX2 R12, R5 ;  /* 0x00000005000c7308 */ /* 0x0001e20000000800 */
[--C-:B------:R-:W-:Y:S02]  /*b410*/  FADD R8, R8, -R229.reuse ;  /* 0x800000e508087221 */ /* 0x100fe40000000000 */
[----:B0-----:R-:W-:Y:S02]  /*b420*/  FADD R5, R13, -R229 ;  /* 0x800000e50d057221 */ /* 0x001fe40000000000 */
[----:B------:R-:W-:Y:S02]  /*b430*/  FMUL R8, R8, 1.4426950216293334961 ;  /* 0x3fb8aa3b08087820 */ /* 0x000fe40000400000 */
[----:B------:R-:W-:-:S04]  /*b440*/  FMUL R5, R5, 1.4426950216293334961 ;  /* 0x3fb8aa3b05057820 */ /* 0x000fc80000400000 */
[----:B------:R0:W-:Y:S01]  /*b450*/  MUFU.EX2 R13, R5 ;  /* 0x00000005000d7308 */ /* 0x0001e20000000800 */
[----:B------:R-:W-:Y:S02]  /*b460*/  FMUL R4, R4, 1.4426950216293334961 ;  /* 0x3fb8aa3b04047820 */ /* 0x000fe40000400000 */
[----:B0-----:R-:W-:-:S05]  /*b470*/  FADD R5, R16, -R229 ;  /* 0x800000e510057221 */ /* 0x001fca0000000000 */
[----:B------:R0:W1:Y:S01]  /*b480*/  MUFU.EX2 R16, R8 ;  /* 0x0000000800107308 */ /* 0x0000620000000800 */
[----:B------:R-:W-:Y:S02]  /*b490*/  FMUL R5, R5, 1.4426950216293334961 ;  /* 0x3fb8aa3b05057820 */ /* 0x000fe40000400000 */
[----:B0-----:R-:W-:-:S04]  /*b4a0*/  FADD R8, R207, -R229 ;  /* 0x800000e5cf087221 */ /* 0x001fc80000000000 */
[----:B------:R-:W-:Y:S01]  /*b4b0*/  FMUL R8, R8, 1.4426950216293334961 ;  /* 0x3fb8aa3b08087820 */ /* 0x000fe20000400000 */
[----:B------:R-:W0:Y:S01]  /*b4c0*/  MUFU.EX2 R4, R4 ;  /* 0x0000000400047308 */ /* 0x000e220000000800 */
[----:B------:R-:W-:Y:S02]  /*b4d0*/  FADD R245, R245, R208 ;  /* 0x000000d0f5f57221 */ /* 0x000fe40000000000 */
[----:B------:R-:W-:-:S05]  /*b4e0*/  FADD R237, R237, R209 ;  /* 0x000000d1eded7221 */ /* 0x000fca0000000000 */
[----:B------:R-:W-:Y:S01]  /*b4f0*/  MUFU.EX2 R5, R5 ;  /* 0x0000000500057308 */ /* 0x000fe20000000800 */
[----:B------:R-:W-:-:S07]  /*b500*/  FADD R238, R238, R245 ;  /* 0x000000f5eeee7221 */ /* 0x000fce0000000000 */
[----:B------:R-:W0:Y:S01]  /*b510*/  MUFU.EX2 R8, R8 ;  /* 0x0000000800087308 */ /* 0x000e220000000800 */
[----:B------:R-:W-:Y:S02]  /*b520*/  FADD R236, R236, R237 ;  /* 0x000000edecec7221 */ /* 0x000fe40000000000 */
[----:B------:R-:W-:Y:S02]  /*b530*/  FADD R20, R20, -R230 ;  /* 0x800000e614147221 */ /* 0x000fe40000000000 */
[----:B------:R-:W-:Y:S02]  /*b540*/  FADD R28, R28, -R231 ;  /* 0x800000e71c1c7221 */ /* 0x000fe40000000000 */
[----:B------:R-:W-:Y:S02]  /*b550*/  FADD R238, R249, R238 ;  /* 0x000000eef9ee7221 */ /* 0x000fe40000000000 */
[----:B------:R-:W-:Y:S02]  /*b560*/  FADD R236, R239, R236 ;  /* 0x000000ecefec7221 */ /* 0x000fe40000000000 */
[----:B------:R-:W-:-:S02]  /*b570*/  FMUL R20, R20, 1.4426950216293334961 ;  /* 0x3fb8aa3b14147820 */ /* 0x000fc40000400000 */
[----:B------:R-:W-:Y:S02]  /*b580*/  FADD R21, R21, -R230 ;  /* 0x800000e615157221 */ /* 0x000fe40000000000 */
[----:B------:R-:W-:Y:S02]  /*b590*/  FADD R247, R217, R247 ;  /* 0x000000f7d9f77221 */ /* 0x000fe40000000000 */
[----:B------:R-:W-:Y:S01]  /*b5a0*/  FMUL R28, R28, 1.4426950216293334961 ;  /* 0x3fb8aa3b1c1c7820 */ /* 0x000fe20000400000 */
[----:B-1----:R-:W-:Y:S01]  /*b5b0*/  F2FP.PACK_AB R197, R16, R13 ;  /* 0x0000000d10c5723e */ /* 0x002fe200000000ff */
[----:B------:R-:W-:Y:S01]  /*b5c0*/  FADD R238, R251, R238 ;  /* 0x000000eefbee7221 */ /* 0x000fe20000000000 */
[----:B0-----:R-:W-:Y:S01]  /*b5d0*/  F2FP.PACK_AB R198, R4, R12 ;  /* 0x0000000c04c6723e */ /* 0x001fe200000000ff */
[----:B------:R-:W-:Y:S01]  /*b5e0*/  FADD R236, R246, R236 ;  /* 0x000000ecf6ec7221 */ /* 0x000fe20000000000 */
[----:B------:R-:W-:Y:S01]  /*b5f0*/  F2FP.PACK_AB R199, R8, R5 ;  /* 0x0000000508c7723e */ /* 0x000fe200000000ff */
[----:B------:R-:W-:-:S02]  /*b600*/  FADD R29, R29, -R231 ;  /* 0x800000e71d1d7221 */ /* 0x000fc40000000000 */
[----:B------:R-:W-:Y:S02]  /*b610*/  FMUL R21, R21, 1.4426950216293334961 ;  /* 0x3fb8aa3b15157820 */ /* 0x000fe40000400000 */
[----:B------:R-:W-:Y:S01]  /*b620*/  FADD R24, R24, -R230 ;  /* 0x800000e618187221 */ /* 0x000fe20000000000 */
[----:B------:R-:W0:Y:S01]  /*b630*/  MUFU.EX2 R20, R20 ;  /* 0x0000001400147308 */ /* 0x000e220000000800 */
[----:B------:R-:W-:Y:S02]  /*b640*/  FADD R247, R220, R247 ;  /* 0x000000f7dcf77221 */ /* 0x000fe40000000000 */
[----:B------:R-:W-:Y:S02]  /*b650*/  FADD R238, R215, R238 ;  /* 0x000000eed7ee7221 */ /* 0x000fe40000000000 */
[----:B------:R-:W-:Y:S02]  /*b660*/  FADD R236, R214, R236 ;  /* 0x000000ecd6ec7221 */ /* 0x000fe40000000000 */
[----:B------:R-:W-:Y:S01]  /*b670*/  FMUL R29, R29, 1.4426950216293334961 ;  /* 0x3fb8aa3b1d1d7820 */ /* 0x000fe20000400000 */
[----:B------:R-:W1:Y:S01]  /*b680*/  MUFU.EX2 R28, R28 ;  /* 0x0000001c001c7308 */ /* 0x000e620000000800 */
[----:B------:R-:W-:-:S02]  /*b690*/  FADD R32, R32, -R231 ;  /* 0x800000e720207221 */ /* 0x000fc40000000000 */
[----:B------:R-:W-:Y:S02]  /*b6a0*/  FMUL R24, R24, 1.4426950216293334961 ;  /* 0x3fb8aa3b18187820 */ /* 0x000fe40000400000 */
[----:B------:R-:W-:Y:S01]  /*b6b0*/  FADD R25, R25, -R230 ;  /* 0x800000e619197221 */ /* 0x000fe20000000000 */
[----:B------:R-:W-:Y:S01]  /*b6c0*/  HMMA.16816.F32 R204, R196, R46, R132 ;  /* 0x0000002ec4cc723c */ /* 0x000fe20000001884 */
[----:B------:R-:W-:Y:S01]  /*b6d0*/  FADD R247, R223, R247 ;  /* 0x000000f7dff77221 */ /* 0x000fe20000000000 */
[----:B------:R-:W0:Y:S01]  /*b6e0*/  MUFU.EX2 R21, R21 ;  /* 0x0000001500157308 */ /* 0x000e220000000800 */
[----:B------:R-:W-:Y:S02]  /*b6f0*/  FADD R238, R219, R238 ;  /* 0x000000eedbee7221 */ /* 0x000fe40000000000 */
[----:B------:R-:W-:Y:S02]  /*b700*/  FADD R236, R213, R236 ;  /* 0x000000ecd5ec7221 */ /* 0x000fe40000000000 */
[----:B------:R-:W-:-:S02]  /*b710*/  FMUL R32, R32, 1.4426950216293334961 ;  /* 0x3fb8aa3b20207820 */ /* 0x000fc40000400000 */
[----:B------:R-:W-:Y:S01]  /*b720*/  FMUL R25, R25, 1.4426950216293334961 ;  /* 0x3fb8aa3b19197820 */ /* 0x000fe20000400000 */
[----:B------:R-:W0:Y:S01]  /*b730*/  MUFU.EX2 R133, R29 ;  /* 0x0000001d00857308 */ /* 0x000e220000000800 */
[----:B------:R-:W-:Y:S02]  /*b740*/  FADD R247, R226, R247 ;  /* 0x000000f7e2f77221 */ /* 0x000fe40000000000 */
[----:B------:R-:W-:Y:S02]  /*b750*/  FADD R238, R222, R238 ;  /* 0x000000eedeee7221 */ /* 0x000fe40000000000 */
[----:B------:R-:W-:Y:S02]  /*b760*/  FADD R236, R212, R236 ;  /* 0x000000ecd4ec7221 */ /* 0x000fe40000000000 */
[----:B------:R-:W-:Y:S01]  /*b770*/  FMUL R17, R17, 1.4426950216293334961 ;  /* 0x3fb8aa3b11117820 */ /* 0x000fe20000400000 */
[----:B------:R-:W0:Y:S01]  /*b780*/  MUFU.EX2 R24, R24 ;  /* 0x0000001800187308 */ /* 0x000e220000000800 */
[----:B------:R-:W-:-:S02]  /*b790*/  FADD R247, R13, R247 ;  /* 0x000000f70df77221 */ /* 0x000fc40000000000 */
[----:B------:R-:W-:-:S05]  /*b7a0*/  FADD R238, R225, R238 ;  /* 0x000000eee1ee7221 */ /* 0x000fca0000000000 */
[----:B------:R-:W1:Y:S01]  /*b7b0*/  MUFU.EX2 R135, R32 ;  /* 0x0000002000877308 */ /* 0x000e620000000800 */
[----:B------:R-:W-:Y:S02]  /*b7c0*/  FADD R236, R216, R236 ;  /* 0x000000ecd8ec7221 */ /* 0x000fe40000000000 */
[----:B------:R-:W-:-:S05]  /*b7d0*/  FADD R247, R16, R247 ;  /* 0x000000f710f77221 */ /* 0x000fca0000000000 */
[----:B------:R-:W3:Y:S01]  /*b7e0*/  MUFU.EX2 R25, R25 ;  /* 0x0000001900197308 */ /* 0x000ee20000000800 */
[----:B0-----:R-:W-:Y:S02]  /*b7f0*/  FADD R238, R20, R238 ;  /* 0x000000ee14ee7221 */ /* 0x001fe40000000000 */
[----:B------:R-:W-:-:S05]  /*b800*/  FADD R250, R9, R250 ;  /* 0x000000fa09fa7221 */ /* 0x000fca0000000000 */
[----:B------:R-:W0:Y:S01]  /*b810*/  MUFU.EX2 R29, R17 ;  /* 0x00000011001d7308 */ /* 0x000e220000000800 */
[----:B-1----:R-:W-:Y:S02]  /*b820*/  FADD R236, R28, R236 ;  /* 0x000000ec1cec7221 */ /* 0x002fe40000000000 */
[----:B------:R-:W-:Y:S02]  /*b830*/  FADD R247, R5, R247 ;  /* 0x000000f705f77221 */ /* 0x000fe40000000000 */
[----:B------:R-:W-:Y:S02]  /*b840*/  FADD R5, R21, R238 ;  /* 0x000000ee15057221 */ /* 0x000fe40000000000 */
[----:B------:R-:W-:Y:S02]  /*b850*/  FADD R250, R12, R250 ;  /* 0x000000fa0cfa7221 */ /* 0x000fe40000000000 */
[----:B------:R-:W-:Y:S02]  /*b860*/  FADD R236, R133, R236 ;  /* 0x000000ec85ec7221 */ /* 0x000fe40000000000 */
[----:B------:R-:W-:-:S02]  /*b870*/  FADD R5, R24, R5 ;  /* 0x0000000518057221 */ /* 0x000fc40000000000 */
[----:B------:R-:W-:Y:S02]  /*b880*/  FADD R4, R4, R250 ;  /* 0x000000fa04047221 */ /* 0x000fe40000000000 */
[----:B------:R-:W-:Y:S02]  /*b890*/  FADD R9, R135, R236 ;  /* 0x000000ec87097221 */ /* 0x000fe40000000000 */
[----:B------:R-:W-:Y:S02]  /*b8a0*/  FADD R8, R8, R247 ;  /* 0x000000f708087221 */ /* 0x000fe40000000000 */
[----:B---3--:R-:W-:Y:S01]  /*b8b0*/  FADD R5, R25, R5 ;  /* 0x0000000519057221 */ /* 0x008fe20000000000 */
[----:B------:R-:W1:Y:S01]  /*b8c0*/  SHFL.BFLY PT, R12, R4, 0x2, 0x1f ;  /* 0x0c401f00040c7f89 */ /* 0x000e6200000e0000 */
[----:B0-----:R-:W-:-:S03]  /*b8d0*/  FADD R9, R29, R9 ;  /* 0x000000091d097221 */ /* 0x001fc60000000000 */
[----:B------:R-:W0:Y:S04]  /*b8e0*/  SHFL.BFLY PT, R13, R8, 0x2, 0x1f ;  /* 0x0c401f00080d7f89 */ /* 0x000e2800000e0000 */
[----:B------:R-:W3:Y:S04]  /*b8f0*/  SHFL.BFLY PT, R16, R5, 0x2, 0x1f ;  /* 0x0c401f0005107f89 */ /* 0x000ee800000e0000 */
[----:B------:R-:W3:Y:S01]  /*b900*/  SHFL.BFLY PT, R17, R9, 0x2, 0x1f ;  /* 0x0c401f0009117f89 */ /* 0x000ee200000e0000 */
[----:B------:R-:W-:Y:S02]  /*b910*/  F2FP.PACK_AB R132, R21, R20 ;  /* 0x000000141584723e */ /* 0x000fe400000000ff */
[----:B------:R-:W-:-:S02]  /*b920*/  F2FP.PACK_AB R133, R133, R28 ;  /* 0x0000001c8585723e */ /* 0x000fc400000000ff */
[----:B------:R-:W-:Y:S02]  /*b930*/  F2FP.PACK_AB R134, R25, R24 ;  /* 0x000000181986723e */ /* 0x000fe400000000ff */
[----:B------:R-:W-:Y:S01]  /*b940*/  F2FP.PACK_AB R135, R29, R135 ;  /* 0x000000871d87723e */ /* 0x000fe200000000ff */
[----:B------:R-:W-:Y:S01]  /*b950*/  HMMA.16816.F32 R136, R152, R48, R136 ;  /* 0x000000309888723c */ /* 0x000fe20000001888 */
[----:B-1----:R-:W-:Y:S02]  /*b960*/  FADD R12, R4, R12 ;  /* 0x0000000c040c7221 */ /* 0x002fe40000000000 */
[----:B0-----:R-:W-:-:S05]  /*b970*/  FADD R13, R8, R13 ;  /* 0x0000000d080d7221 */ /* 0x001fca0000000000 */
[----:B------:R-:W-:Y:S01]  /*b980*/  HMMA.16816.F32 R140, R152, R52, R140 ;  /* 0x00000034988c723c */ /* 0x000fe2000000188c */
[----:B------:R-:W0:Y:S01]  /*b990*/  SHFL.BFLY PT, R4, R12, 0x1, 0x1f ;  /* 0x0c201f000c047f89 */ /* 0x000e2200000e0000 */
[----:B---3--:R-:W-:-:S03]  /*b9a0*/  FADD R16, R5, R16 ;  /* 0x0000001005107221 */ /* 0x008fc60000000000 */
[----:B------:R-:W1:Y:S01]  /*b9b0*/  SHFL.BFLY PT, R5, R13, 0x1, 0x1f ;  /* 0x0c201f000d057f89 */ /* 0x000e6200000e0000 */
[----:B------:R-:W-:Y:S02]  /*b9c0*/  FADD R17, R9, R17 ;  /* 0x0000001109117221 */ /* 0x000fe40000000000 */
[C---:B------:R-:W-:Y:S08]  /*b9d0*/  HMMA.16816.F32 R144, R152.reuse, R56, R144 ;  /* 0x000000389890723c */ /* 0x040ff00000001890 */
[C---:B------:R-:W-:Y:S08]  /*b9e0*/  HMMA.16816.F32 R148, R152.reuse, R60, R148 ;  /* 0x0000003c9894723c */ /* 0x040ff00000001894 */
[----:B------:R-:W-:Y:S01]  /*b9f0*/  HMMA.16816.F32 R152, R152, R64, R200 ;  /* 0x000000409898723c */ /* 0x000fe200000018c8 */
[----:B------:R-:W3:Y:S07]  /*ba00*/  S2R R41, SR_CTAID.X ;  /* 0x0000000000297919 */ /* 0x000eee0000002500 */
[C---:B------:R-:W-:Y:S08]  /*ba10*/  HMMA.16816.F32 R200, R196.reuse, R42, R128 ;  /* 0x0000002ac4c8723c */ /* 0x040ff00000001880 */
[-C--:B------:R-:W-:Y:S08]  /*ba20*/  HMMA.16816.F32 R188, R196, R6.reuse, R188 ;  /* 0x00000006c4bc723c */ /* 0x080ff000000018bc */
[----:B------:R-:W-:Y:S01]  /*ba30*/  HMMA.16816.F32 R128, R132, R6, R68 ;  /* 0x000000068480723c */ /* 0x000fe20000001844 */
[----:B------:R-:W3:Y:S04]  /*ba40*/  SHFL.BFLY PT, R6, R16, 0x1, 0x1f ;  /* 0x0c201f0010067f89 */ /* 0x000ee800000e0000 */
[----:B------:R-:W3:Y:S01]  /*ba50*/  SHFL.BFLY PT, R7, R17, 0x1, 0x1f ;  /* 0x0c201f0011077f89 */ /* 0x000ee200000e0000 */
[----:B0-----:R-:W-:-:S02]  /*ba60*/  FADD R4, R12, R4 ;  /* 0x000000040c047221 */ /* 0x001fc40000000000 */
[----:B-1----:R-:W-:Y:S02]  /*ba70*/  FADD R5, R13, R5 ;  /* 0x000000050d057221 */ /* 0x002fe40000000000 */
[----:B--2---:R-:W-:Y:S02]  /*ba80*/  FFMA R40, R235, R40, R4 ;  /* 0x00000028eb287223 */ /* 0x004fe40000000004 */
[----:B------:R-:W-:Y:S01]  /*ba90*/  FFMA R37, R234, R37, R5 ;  /* 0x00000025ea257223 */ /* 0x000fe20000000005 */
[----:B------:R-:W-:Y:S01]  /*baa0*/  UIADD3 UR4, UP0, UR4, 0x40, URZ ;  /* 0x0000004004047890 */ /* 0x000fe2000ff1e03f */
[----:B---3--:R-:W-:Y:S01]  /*bab0*/  IMAD.SHL.U32 R41, R41, 0x100, RZ ;  /* 0x0000010029297824 */ /* 0x008fe200078e00ff */
[----:B------:R0:W-:Y:S02]  /*bac0*/  STL [R1+0x48], R40 ;  /* 0x0000482801007387 */ /* 0x0001e40000100800 */
[----:B------:R-:W-:Y:S01]  /*bad0*/  UIADD3.X UR5, URZ, UR5, URZ, UP0, !UPT ;  /* 0x000000053f057290 */ /* 0x000fe200087fe43f */
[----:B------:R-:W-:-:S02]  /*bae0*/  FADD R6, R16, R6 ;  /* 0x0000000610067221 */ /* 0x000fc40000000000 */
[----:B------:R-:W-:Y:S02]  /*baf0*/  FADD R7, R17, R7 ;  /* 0x0000000711077221 */ /* 0x000fe40000000000 */
[----:B------:R-:W-:Y:S01]  /*bb00*/  FFMA R36, R233, R36, R6 ;  /* 0x00000024e9247223 */ /* 0x000fe20000000006 */
[----:B------:R0:W-:Y:S01]  /*bb10*/  STL [R1+0x44], R37 ;  /* 0x0000442501007387 */ /* 0x0001e20000100800 */
[----:B------:R-:W-:-:S03]  /*bb20*/  IADD3 R41, R41, 0x100, RZ ;  /* 0x0000010029297810 */ /* 0x000fc60007ffe0ff */
[----:B------:R0:W-:Y:S04]  /*bb30*/  STL [R1], R228 ;  /* 0x000000e401007387 */ /* 0x0001e80000100800 */
[----:B------:R0:W-:Y:S01]  /*bb40*/  STL [R1+0x40], R36 ;  /* 0x0000402401007387 */ /* 0x0001e20000100800 */
[----:B------:R-:W-:Y:S02]  /*bb50*/  ISETP.LE.U32.AND P0, PT, R41, UR4, PT ;  /* 0x0000000429007c0c */ /* 0x000fe4000bf03070 */
[----:B------:R-:W-:Y:S01]  /*bb60*/  MOV R8, UR5 ;  /* 0x0000000500087c02 */ /* 0x000fe20008000f00 */
[----:B----4-:R-:W-:-:S05]  /*bb70*/  FFMA R33, R232, R33, R7 ;  /* 0x00000021e8217223 */ /* 0x010fca0000000007 */
[----:B------:R0:W-:Y:S04]  /*bb80*/  STL [R1+0x3c], R33 ;  /* 0x00003c2101007387 */ /* 0x0001e80000100800 */
[----:B------:R0:W-:Y:S04]  /*bb90*/  STL [R1+0x4], R229 ;  /* 0x000004e501007387 */ /* 0x0001e80000100800 */
[----:B------:R0:W-:Y:S04]  /*bba0*/  STL [R1+0xc], R230 ;  /* 0x00000ce601007387 */ /* 0x0001e80000100800 */
[----:B------:R0:W-:Y:S01]  /*bbb0*/  STL [R1+0x10], R231 ;  /* 0x000010e701007387 */ /* 0x0001e20000100800 */
[----:B------:R-:W-:Y:S01]  /*bbc0*/  ISETP.GE.U32.AND.EX P0, PT, R8, RZ, PT, P0 ;  /* 0x000000ff0800720c */ /* 0x000fe20003f06100 */
[----:B------:R-:W-:Y:S01]  /*bbd0*/  HMMA.16816.F32 R224, R196, R66, R152 ;  /* 0x00000042c4e0723c */ /* 0x000fe20000001898 */
[----:B------:R-:W-:-:S07]  /*bbe0*/  MOV R9, 0x40 ;  /* 0x0000004000097802 */ /* 0x000fce0000000f00 */
[----:B------:R-:W-:Y:S01]  /*bbf0*/  HMMA.16816.F32 R184, R196, R10, R184 ;  /* 0x0000000ac4b8723c */ /* 0x000fe200000018b8 */
[C---:B------:R-:W-:Y:S02]  /*bc00*/  IMAD R3, R9.reuse, c[0x0][0x1b4], R3 ;  /* 0x00006d0009037a24 */ /* 0x040fe400078e0203 */
[----:B------:R-:W-:-:S05]  /*bc10*/  IMAD R2, R9, c[0x0][0x1a4], R2 ;  /* 0x0000690009027a24 */ /* 0x000fca00078e0202 */
[C---:B------:R-:W-:Y:S08]  /*bc20*/  HMMA.16816.F32 R180, R196.reuse, R14, R180 ;  /* 0x0000000ec4b4723c */ /* 0x040ff000000018b4 */
        /* <DEDUP_REMOVED lines=25> */
[----:B0-----:R-:W-:Y:S01]  /*bdc0*/  @P0 CALL.REL.NOINC `(.L_x_0) ;  /* 0x0000001000000944 */ /* 0x001fe20003c00000 */
[----:B------:R-:W-:Y:S06]  /*bdd0*/  BRA `(.L_x_1) ;  /* 0xffff8d1000007947 */ /* 0x000fec000383ffff */
.L_x_0:
[----:B------:R-:W-:-:S01]  /*bde0*/  NOP ;  /* 0x0000000000007918 */ /* 0x000fc20000000000 */
[----:B------:R-:W2:Y:S04]  /*bdf0*/  LDL.LU R3, [R1+0x44] ;  /* 0x0000440001037983 */ /* 0x000ea80000300800 */
[----:B------:R-:W3:Y:S04]  /*be00*/  LDL.LU R2, [R1+0x48] ;  /* 0x0000480001027983 */ /* 0x000ee80000300800 */
[----:B-----5:R-:W4:Y:S04]  /*be10*/  LDL.LU R0, [R1+0x3c] ;  /* 0x00003c0001007983 */ /* 0x020f280000300800 */
[----:B------:R-:W4:Y:S01]  /*be20*/  LDL.LU R4, [R1+0x40] ;  /* 0x0000400001047983 */ /* 0x000f220000300800 */
[----:B------:R-:W-:Y:S01]  /*be30*/  IMAD.MOV.U32 R60, RZ, RZ, R125 ;  /* 0x000000ffff3c7224 */ /* 0x000fe200078e007d */
[----:B------:R-:W-:Y:S01]  /*be40*/  MOV R8, R73 ;  /* 0x0000004900087202 */ /* 0x000fe20000000f00 */
[----:B------:R-:W-:Y:S01]  /*be50*/  IMAD.MOV.U32 R7, RZ, RZ, R72 ;  /* 0x000000ffff077224 */ /* 0x000fe200078e0048 */
[----:B------:R-:W0:Y:S01]  /*be60*/  S2R R236, SR_TID.X ;  /* 0x0000000000ec7919 */ /* 0x000e220000002100 */
[----:B------:R-:W-:Y:S01]  /*be70*/  MOV R9, R76 ;  /* 0x0000004c00097202 */ /* 0x000fe20000000f00 */
[----:B------:R-:W-:Y:S01]  /*be80*/  IMAD.MOV.U32 R10, RZ, RZ, R77 ;  /* 0x000000ffff0a7224 */ /* 0x000fe200078e004d */
[----:B------:R-:W-:Y:S01]  /*be90*/  MOV R49, R116 ;  /* 0x0000007400317202 */ /* 0x000fe20000000f00 */
[----:B------:R-:W1:Y:S01]  /*bea0*/  S2R R232, SR_CTAID.X ;  /* 0x0000000000e87919 */ /* 0x000e620000002500 */
[----:B------:R-:W-:-:S03]  /*beb0*/  IMAD.MOV.U32 R26, RZ, RZ, R65 ;  /* 0x000000ffff1a7224 */ /* 0x000fc600078e0041 */
[----:B------:R-:W2:Y:S04]  /*bec0*/  S2R R6, SR_TID.X ;  /* 0x0000000000067919 */ /* 0x000ea80000002100 */
[----:B------:R-:W2:Y:S04]  /*bed0*/  S2R R234, SR_CTAID.Y ;  /* 0x0000000000ea7919 */ /* 0x000ea80000002600 */
[----:B------:R-:W1:Y:S04]  /*bee0*/  S2R R15, SR_TID.X ;  /* 0x00000000000f7919 */ /* 0x000e680000002100 */
[----:B------:R-:W1:Y:S01]  /*bef0*/  S2R R24, SR_TID.X ;  /* 0x0000000000187919 */ /* 0x000e620000002100 */
[C---:B0-----:R-:W-:Y:S01]  /*bf00*/  SHF.L.U32 R21, R236.reuse, 0x3, RZ ;  /* 0x00000003ec157819 */ /* 0x041fe200000006ff */
[C---:B------:R-:W-:Y:S01]  /*bf10*/  IMAD.SHL.U32 R22, R236.reuse, 0x4, RZ ;  /* 0x00000004ec167824 */ /* 0x040fe200078e00ff */
[----:B------:R-:W-:-:S02]  /*bf20*/  SHF.L.U32 R18, R236, 0xb, RZ ;  /* 0x0000000bec127819 */ /* 0x000fc400000006ff */
[----:B-1----:R-:W-:Y:S02]  /*bf30*/  PRMT R232, R236, 0x6540, R232 ;  /* 0x00006540ece87816 */ /* 0x002fe400000000e8 */
[----:B------:R-:W-:-:S03]  /*bf40*/  SHF.R.U32.HI R23, RZ, 0x1, R236 ;  /* 0x00000001ff177819 */ /* 0x000fc600000116ec */
[----:B------:R-:W-:Y:S01]  /*bf50*/  IMAD R17, R232, c[0x0][0x1c4], RZ ;  /* 0x00007100e8117a24 */ /* 0x000fe200078e02ff */
[----:B------:R-:W-:Y:S02]  /*bf60*/  LOP3.LUT R23, R23, 0x4, RZ, 0xc0, !PT ;  /* 0x0000000417177812 */ /* 0x000fe400078ec0ff */
[----:B------:R-:W-:Y:S02]  /*bf70*/  LOP3.LUT R15, R15, 0x3, RZ, 0xc0, !PT ;  /* 0x000000030f0f7812 */ /* 0x000fe400078ec0ff */
[----:B------:R-:W-:Y:S01]  /*bf80*/  LOP3.LUT R24, R24, 0xff, RZ, 0xc0, !PT ;  /* 0x000000ff18187812 */ /* 0x000fe200078ec0ff */
[----:B------:R-:W-:Y:S01]  /*bf90*/  BAR.SYNC.DEFER_BLOCKING 0x0 ;  /* 0x0000000000007b1d */ /* 0x000fe20000010000 */
[----:B--2---:R-:W-:Y:S02]  /*bfa0*/  MOV R12, R3 ;  /* 0x00000003000c7202 */ /* 0x004fe40000000f00 */
[----:B---3--:R-:W-:-:S03]  /*bfb0*/  MOV R3, R2 ;  /* 0x0000000200037202 */ /* 0x008fc60000000f00 */
[C---:B------:R-:W-:Y:S01]  /*bfc0*/  FMUL R35, R12.reuse, 8388608 ;  /* 0x4b0000000c237820 */ /* 0x040fe20000400000 */
[----:B------:R-:W-:Y:S01]  /*bfd0*/  FSETP.GEU.AND P2, PT, R12, 1.175494350822287508e-38, PT ;  /* 0x008000000c00780b */ /* 0x000fe20003f4e000 */
[----:B----4-:R-:W-:Y:S01]  /*bfe0*/  IMAD.MOV.U32 R5, RZ, RZ, R0 ;  /* 0x000000ffff057224 */ /* 0x010fe200078e0000 */
[----:B------:R-:W-:Y:S02]  /*bff0*/  MOV R11, R3 ;  /* 0x00000003000b7202 */ /* 0x000fe40000000f00 */
[----:B------:R-:W-:Y:S01]  /*c000*/  FSEL R35, R35, R12, !P2 ;  /* 0x0000000c23237208 */ /* 0x000fe20005000000 */
[----:B------:R-:W-:Y:S01]  /*c010*/  IMAD.MOV.U32 R14, RZ, RZ, R4 ;  /* 0x000000ffff0e7224 */ /* 0x000fe200078e0004 */
[----:B------:R-:W-:Y:S01]  /*c020*/  MOV R13, R5 ;  /* 0x00000005000d7202 */ /* 0x000fe20000000f00 */
[C---:B------:R-:W-:Y:S01]  /*c030*/  FMUL R20, R11.reuse, 8388608 ;  /* 0x4b0000000b147820 */ /* 0x040fe20000400000 */
[----:B------:R-:W-:Y:S01]  /*c040*/  FSEL R42, RZ, -23, P2 ;  /* 0xc1b80000ff2a7808 */ /* 0x000fe20001000000 */
[----:B------:R-:W-:Y:S01]  /*c050*/  IMAD.MOV.U32 R4, RZ, RZ, R120 ;  /* 0x000000ffff047224 */ /* 0x000fe200078e0078 */
[----:B------:R-:W-:Y:S01]  /*c060*/  MOV R2, R78 ;  /* 0x0000004e00027202 */ /* 0x000fe20000000f00 */
[----:B------:R-:W-:Y:S01]  /*c070*/  IMAD.MOV.U32 R125, RZ, RZ, R13 ;  /* 0x000000ffff7d7224 */ /* 0x000fe200078e000d */
[----:B------:R-:W-:Y:S01]  /*c080*/  FSETP.GEU.AND P1, PT, R11, 1.175494350822287508e-38, PT ;  /* 0x008000000b00780b */ /* 0x000fe20003f2e000 */
[----:B------:R-:W-:Y:S01]  /*c090*/  IMAD R13, R234, c[0x0][0x1c0], RZ ;  /* 0x00007000ea0d7a24 */ /* 0x000fe200078e02ff */
[----:B------:R-:W-:Y:S01]  /*c0a0*/  MOV R27, R14 ;  /* 0x0000000e001b7202 */ /* 0x000fe20000000f00 */
[C---:B------:R-:W-:Y:S01]  /*c0b0*/  FMUL R38, R125.reuse, 8388608 ;  /* 0x4b0000007d267820 */ /* 0x040fe20000400000 */
[----:B------:R-:W-:-:S02]  /*c0c0*/  FSETP.GT.AND P0, PT, |R125|, 8.50705917302346158658e+37, PT ;  /* 0x7e8000007d00780b */ /* 0x000fc40003f04200 */
[----:B------:R-:W-:Y:S01]  /*c0d0*/  FSETP.GEU.AND P2, PT, |R125|, 1.175494350822287508e-38, PT ;  /* 0x008000007d00780b */ /* 0x000fe20003f4e200 */
[----:B------:R-:W-:Y:S01]  /*c0e0*/  FMUL R36, R27, 8388608 ;  /* 0x4b0000001b247820 */ /* 0x000fe20000400000 */
[----:B------:R-:W-:Y:S02]  /*c0f0*/  FSETP.GEU.AND P4, PT, R125, 1.175494350822287508e-38, PT ;  /* 0x008000007d00780b */ /* 0x000fe40003f8e000 */
[----:B------:R-:W-:Y:S02]  /*c100*/  FSEL R20, R20, R11, !P1 ;  /* 0x0000000b14147208 */ /* 0x000fe40004800000 */
[----:B------:R-:W-:Y:S02]  /*c110*/  FSEL R38, R38, R125, !P4 ;  /* 0x0000007d26267208 */ /* 0x000fe40006000000 */
[----:B------:R-:W-:Y:S02]  /*c120*/  FSEL R43, RZ, -23, P1 ;  /* 0xc1b80000ff2b7808 */ /* 0x000fe40000800000 */
[----:B------:R-:W-:Y:S01]  /*c130*/  FSETP.GT.AND P1, PT, |R27|, 8.50705917302346158658e+37, PT ;  /* 0x7e8000001b00780b */ /* 0x000fe20003f24200 */
[----:B------:R-:W-:Y:S01]  /*c140*/  @P0 FMUL R67, R67, 0.25 ;  /* 0x3e80000043430820 */ /* 0x000fe20000400000 */
[----:B------:R-:W-:Y:S01]  /*c150*/  LOP3.LUT R0, R6, 0xe0, RZ, 0xc0, !PT ;  /* 0x000000e006007812 */ /* 0x000fe200078ec0ff */
[----:B------:R-:W-:Y:S01]  /*c160*/  @P0 FMUL R66, R66, 0.25 ;  /* 0x3e80000042420820 */ /* 0x000fe20000400000 */
[----:B------:R-:W-:Y:S01]  /*c170*/  LOP3.LUT R6, R6, 0x1c, RZ, 0xc0, !PT ;  /* 0x0000001c06067812 */ /* 0x000fe200078ec0ff */
[----:B------:R-:W-:Y:S01]  /*c180*/  @P0 FMUL R179, R179, 0.25 ;  /* 0x3e800000b3b30820 */ /* 0x000fe20000400000 */
[----:B------:R-:W-:Y:S01]  /*c190*/  FSETP.GEU.AND P3, PT, R27, 1.175494350822287508e-38, PT ;  /* 0x008000001b00780b */ /* 0x000fe20003f6e000 */
[----:B------:R-:W-:Y:S01]  /*c1a0*/  @P0 FMUL R178, R178, 0.25 ;  /* 0x3e800000b2b20820 */ /* 0x000fe20000400000 */
[----:B------:R-:W-:Y:S01]  /*c1b0*/  LEA R0, R0, R6, 0x1 ;  /* 0x0000000600007211 */ /* 0x000fe200078e08ff */
[----:B------:R-:W-:Y:S01]  /*c1c0*/  @P0 FMUL R175, R175, 0.25 ;  /* 0x3e800000afaf0820 */ /* 0x000fe20000400000 */
[----:B------:R-:W-:Y:S01]  /*c1d0*/  MOV R5, R121 ;  /* 0x0000007900057202 */ /* 0x000fe20000000f00 */
[----:B------:R-:W-:Y:S01]  /*c1e0*/  @P0 FMUL R174, R174, 0.25 ;  /* 0x3e800000aeae0820 */ /* 0x000fe20000400000 */
[----:B------:R-:W-:Y:S01]  /*c1f0*/  FSEL R36, R36, R27, !P3 ;  /* 0x0000001b24247208 */ /* 0x000fe20005800000 */
[----:B------:R-:W-:Y:S01]  /*c200*/  @P0 FMUL R171, R171, 0.25 ;  /* 0x3e800000abab0820 */ /* 0x000fe20000400000 */
[----:B------:R-:W-:Y:S01]  /*c210*/  SHF.L.U32 R19, R0, 0x2, RZ ;  /* 0x0000000200137819 */ /* 0x000fe200000006ff */
[----:B------:R-:W-:Y:S01]  /*c220*/  @P0 FMUL R170, R170, 0.25 ;  /* 0x3e800000aaaa0820 */ /* 0x000fe20000400000 */
[----:B------:R-:W-:Y:S01]  /*c230*/  SHF.L.U32 R120, R13, 0x1, RZ ;  /* 0x000000010d787819 */ /* 0x000fe200000006ff */
[----:B------:R-:W-:Y:S01]  /*c240*/  @P0 FMUL R167, R167, 0.25 ;  /* 0x3e800000a7a70820 */ /* 0x000fe20000400000 */
[----:B------:R-:W-:Y:S01]  /*c250*/  LOP3.LUT R0, R21, 0x38, RZ, 0xc0, !PT ;  /* 0x0000003815007812 */ /* 0x000fe200078ec0ff */
[----:B------:R-:W-:Y:S01]  /*c260*/  @P0 FMUL R166, R166, 0.25 ;  /* 0x3e800000a6a60820 */ /* 0x000fe20000400000 */
[----:B------:R-:W-:Y:S01]  /*c270*/  LOP3.LUT R21, R22, 0x3c0, RZ, 0xc0, !PT ;  /* 0x000003c016157812 */ /* 0x000fe200078ec0ff */
[----:B------:R-:W-:Y:S01]  /*c280*/  @P0 FMUL R163, R163, 0.25 ;  /* 0x3e800000a3a30820 */ /* 0x000fe20000400000 */
[----:B------:R-:W-:Y:S01]  /*c290*/  MOV R6, R227 ;  /* 0x000000e300067202 */ /* 0x000fe20000000f00 */
[----:B------:R-:W-:Y:S01]  /*c2a0*/  @P0 FMUL R162, R162, 0.25 ;  /* 0x3e800000a2a20820 */ /* 0x000fe20000400000 */
[----:B------:R-:W-:Y:S01]  /*c2b0*/  SHF.L.U32 R3, R236, 0x9, RZ ;  /* 0x00000009ec037819 */ /* 0x000fe200000006ff */
[----:B------:R-:W-:Y:S01]  /*c2c0*/  @P0 FMUL R159, R159, 0.25 ;  /* 0x3e8000009f9f0820 */ /* 0x000fe20000400000 */
[----:B------:R-:W-:Y:S01]  /*c2d0*/  IADD3 R47, R36, -0x3f3504f3, RZ ;  /* 0xc0cafb0d242f7810 */ /* 0x000fe20007ffe0ff */
[----:B------:R-:W-:Y:S01]  /*c2e0*/  @P0 FMUL R158, R158, 0.25 ;  /* 0x3e8000009e9e0820 */ /* 0x000fe20000400000 */
[----:B------:R-:W-:Y:S01]  /*c2f0*/  LOP3.LUT R3, R3, 0x3000, RZ, 0xc0, !PT ;  /* 0x0000300003037812 */ /* 0x000fe200078ec0ff */
[----:B------:R-:W-:Y:S01]  /*c300*/  @P0 FMUL R127, R127, 0.25 ;  /* 0x3e8000007f7f0820 */ /* 0x000fe20000400000 */
[----:B------:R-:W-:Y:S01]  /*c310*/  IADD3 R45, R38, -0x3f3504f3, RZ ;  /* 0xc0cafb0d262d7810 */ /* 0x000fe20007ffe0ff */
[----:B------:R-:W-:Y:S01]  /*c320*/  @P0 FMUL R126, R126, 0.25 ;  /* 0x3e8000007e7e0820 */ /* 0x000fe20000400000 */
[----:B------:R-:W-:Y:S01]  /*c330*/  LEA R70, R15, R3, 0x5 ;  /* 0x000000030f467211 */ /* 0x000fe200078e28ff */
[----:B------:R-:W-:Y:S01]  /*c340*/  @P0 FMUL R119, R119, 0.25 ;  /* 0x3e80000077770820 */ /* 0x000fe20000400000 */
[----:B------:R-:W-:Y:S01]  /*c350*/  IADD3 R15, R20, -0x3f3504f3, RZ ;  /* 0xc0cafb0d140f7810 */ /* 0x000fe20007ffe0ff */
[----:B------:R-:W-:Y:S01]  /*c360*/  @P0 FMUL R118, R118, 0.25 ;  /* 0x3e80000076760820 */ /* 0x000fe20000400000 */
[----:B------:R-:W-:Y:S01]  /*c370*/  LOP3.LUT R47, R47, 0xff800000, RZ, 0xc0, !PT ;  /* 0xff8000002f2f7812 */ /* 0x000fe200078ec0ff */
[----:B------:R-:W-:Y:S01]  /*c380*/  @P0 FMUL R111, R111, 0.25 ;  /* 0x3e8000006f6f0820 */ /* 0x000fe20000400000 */
[----:B------:R-:W-:Y:S01]  /*c390*/  LOP3.LUT R15, R15, 0xff800000, RZ, 0xc0, !PT ;  /* 0xff8000000f0f7812 */ /* 0x000fe200078ec0ff */
[----:B------:R-:W-:Y:S01]  /*c3a0*/  @P0 FMUL R110, R110, 0.25 ;  /* 0x3e8000006e6e0820 */ /* 0x000fe20000400000 */
[----:B------:R-:W-:Y:S01]  /*c3b0*/  LOP3.LUT R45, R45, 0xff800000, RZ, 0xc0, !PT ;  /* 0xff8000002d2d7812 */ /* 0x000fe200078ec0ff */
[----:B------:R-:W-:Y:S01]  /*c3c0*/  @P0 FMUL R103, R103, 0.25 ;  /* 0x3e80000067670820 */ /* 0x000fe20000400000 */
[----:B------:R0:W-:Y:S01]  /*c3d0*/  I2F R16, R47 ;  /* 0x0000002f00107306 */ /* 0x0001e20000201400 */
[----:B------:R-:W-:Y:S01]  /*c3e0*/  @P0 FMUL R102, R102, 0.25 ;  /* 0x3e80000066660820 */ /* 0x000fe20000400000 */
[----:B------:R-:W-:Y:S01]  /*c3f0*/  LOP3.LUT R227, R18, 0x3000, RZ, 0xc0, !PT ;  /* 0x0000300012e37812 */ /* 0x000fe200078ec0ff */
[----:B------:R-:W-:Y:S01]  /*c400*/  @P0 FMUL R95, R95, 0.25 ;  /* 0x3e8000005f5f0820 */ /* 0x000fe20000400000 */
[----:B------:R-:W-:Y:S01]  /*c410*/  FSEL R41, RZ, -23, P3 ;  /* 0xc1b80000ff297808 */ /* 0x000fe20001800000 */
[----:B------:R-:W-:Y:S01]  /*c420*/  @P0 FMUL R94, R94, 0.25 ;  /* 0x3e8000005e5e0820 */ /* 0x000fe20000400000 */
[----:B------:R-:W-:Y:S01]  /*c430*/  FSEL R39, RZ, -23, P4 ;  /* 0xc1b80000ff277808 */ /* 0x000fe20002000000 */
[----:B------:R-:W-:Y:S01]  /*c440*/  @P0 FMUL R87, R87, 0.25 ;  /* 0x3e80000057570820 */ /* 0x000fe20000400000 */
[----:B------:R-:W-:Y:S01]  /*c450*/  I2F R14, R15 ;  /* 0x0000000f000e7306 */ /* 0x000fe20000201400 */
[----:B------:R-:W-:Y:S01]  /*c460*/  @P0 FMUL R86, R86, 0.25 ;  /* 0x3e80000056560820 */ /* 0x000fe20000400000 */
[----:B------:R-:W-:Y:S01]  /*c470*/  IADD3 R44, R35, -0x3f3504f3, RZ ;  /* 0xc0cafb0d232c7810 */ /* 0x000fe20007ffe0ff */
[----:B------:R-:W-:Y:S01]  /*c480*/  @P0 FMUL R79, R79, 0.25 ;  /* 0x3e8000004f4f0820 */ /* 0x000fe20000400000 */
[----:B------:R-:W-:Y:S01]  /*c490*/  IADD3 R0, R23, R0, R21 ;  /* 0x0000000017007210 */ /* 0x000fe20007ffe015 */
[----:B------:R-:W-:Y:S01]  /*c4a0*/  @P0 FMUL R2, R2, 0.25 ;  /* 0x3e80000002020820 */ /* 0x000fe20000400000 */
[----:B------:R-:W-:Y:S01]  /*c4b0*/  LOP3.LUT R70, R70, R19, RZ, 0x3c, !PT ;  /* 0x0000001346467212 */ /* 0x000fe200078e3cff */
[----:B------:R-:W-:Y:S01]  /*c4c0*/  @P0 FMUL R75, R75, 0.25 ;  /* 0x3e8000004b4b0820 */ /* 0x000fe20000400000 */
[----:B------:R-:W-:Y:S01]  /*c4d0*/  I2F R18, R45 ;  /* 0x0000002d00127306 */ /* 0x000fe20000201400 */
[----:B------:R-:W-:Y:S01]  /*c4e0*/  @P0 FMUL R74, R74, 0.25 ;  /* 0x3e8000004a4a0820 */ /* 0x000fe20000400000 */
[----:B------:R-:W-:Y:S01]  /*c4f0*/  LOP3.LUT R44, R44, 0xff800000, RZ, 0xc0, !PT ;  /* 0xff8000002c2c7812 */ /* 0x000fe200078ec0ff */
[----:B------:R-:W-:Y:S01]  /*c500*/  @P0 FMUL R131, R131, 0.25 ;  /* 0x3e80000083830820 */ /* 0x000fe20000400000 */
[----:B0-----:R-:W-:Y:S01]  /*c510*/  IADD3 R47, R36, -R47, RZ ;  /* 0x8000002f242f7210 */ /* 0x001fe20007ffe0ff */
[----:B------:R-:W-:Y:S01]  /*c520*/  @P0 FMUL R130, R130, 0.25 ;  /* 0x3e80000082820820 */ /* 0x000fe20000400000 */
[----:B------:R-:W-:Y:S01]  /*c530*/  LEA R227, R24, R227, 0x4 ;  /* 0x000000e318e37211 */ /* 0x000fe200078e20ff */
[----:B------:R-:W-:Y:S01]  /*c540*/  @P0 FMUL R125, R125, 0.25 ;  /* 0x3e8000007d7d0820 */ /* 0x000fe20000400000 */
[----:B------:R-:W-:Y:S01]  /*c550*/  FSETP.GT.AND P0, PT, |R12|, 8.50705917302346158658e+37, PT ;  /* 0x7e8000000c00780b */ /* 0x000fe20003f04200 */
[----:B------:R-:W-:Y:S01]  /*c560*/  @!P2 FMUL R67, R67, 16777216 ;  /* 0x4b8000004343a820 */ /* 0x000fe20000400000 */
[----:B------:R0:W-:Y:S01]  /*c570*/  I2F R3, R44 ;  /* 0x0000002c00037306 */ /* 0x0001e20000201400 */
[----:B------:R-:W-:Y:S01]  /*c580*/  @!P2 FMUL R66, R66, 16777216 ;  /* 0x4b8000004242a820 */ /* 0x000fe20000400000 */
[----:B------:R-:W-:Y:S01]  /*c590*/  ISETP.GE.U32.AND P4, PT, R38, 0x7f800000, PT ;  /* 0x7f8000002600780c */ /* 0x000fe20003f86070 */
[----:B------:R-:W-:Y:S01]  /*c5a0*/  @!P2 FMUL R179, R179, 16777216 ;  /* 0x4b800000b3b3a820 */ /* 0x000fe20000400000 */
[----:B------:R-:W-:Y:S01]  /*c5b0*/  FSETP.NEU.AND P3, PT, R20, RZ, PT ;  /* 0x000000ff1400720b */ /* 0x000fe20003f6d000 */
[----:B------:R-:W-:-:S02]  /*c5c0*/  @!P2 FMUL R178, R178, 16777216 ;  /* 0x4b800000b2b2a820 */ /* 0x000fc40000400000 */
[----:B------:R-:W-:Y:S02]  /*c5d0*/  @!P2 FMUL R175, R175, 16777216 ;  /* 0x4b800000afafa820 */ /* 0x000fe40000400000 */
[----:B------:R-:W-:Y:S01]  /*c5e0*/  @!P2 FMUL R174, R174, 16777216 ;  /* 0x4b800000aeaea820 */ /* 0x000fe20000400000 */
[----:B0-----:R-:W-:Y:S01]  /*c5f0*/  IADD3 R44, R35, -R44, RZ ;  /* 0x8000002c232c7210 */ /* 0x001fe20007ffe0ff */
[----:B------:R-:W-:Y:S02]  /*c600*/  @!P2 FMUL R171, R171, 16777216 ;  /* 0x4b800000ababa820 */ /* 0x000fe40000400000 */
[----:B------:R-:W-:Y:S02]  /*c610*/  @!P2 FMUL R170, R170, 16777216 ;  /* 0x4b800000aaaaa820 */ /* 0x000fe40000400000 */
[----:B------:R-:W-:Y:S02]  /*c620*/  @!P2 FMUL R167, R167, 16777216 ;  /* 0x4b800000a7a7a820 */ /* 0x000fe40000400000 */
[----:B------:R-:W-:-:S02]  /*c630*/  @!P2 FMUL R166, R166, 16777216 ;  /* 0x4b800000a6a6a820 */ /* 0x000fc40000400000 */
[----:B------:R-:W-:Y:S02]  /*c640*/  @!P2 FMUL R163, R163, 16777216 ;  /* 0x4b800000a3a3a820 */ /* 0x000fe40000400000 */
[----:B------:R-:W-:Y:S02]  /*c650*/  @!P2 FMUL R162, R162, 16777216 ;  /* 0x4b800000a2a2a820 */ /* 0x000fe40000400000 */
[----:B------:R-:W-:Y:S02]  /*c660*/  @!P2 FMUL R159, R159, 16777216 ;  /* 0x4b8000009f9fa820 */ /* 0x000fe40000400000 */
[----:B------:R-:W-:Y:S02]  /*c670*/  @!P2 FMUL R158, R158, 16777216 ;  /* 0x4b8000009e9ea820 */ /* 0x000fe40000400000 */
[----:B------:R-:W-:Y:S02]  /*c680*/  @!P2 FMUL R125, R125, 16777216 ;  /* 0x4b8000007d7da820 */ /* 0x000fe40000400000 */
[----:B------:R-:W-:-:S02]  /*c690*/  @!P2 FMUL R127, R127, 16777216 ;  /* 0x4b8000007f7fa820 */ /* 0x000fc40000400000 */
[----:B------:R-:W-:Y:S02]  /*c6a0*/  @!P2 FMUL R126, R126, 16777216 ;  /* 0x4b8000007e7ea820 */ /* 0x000fe40000400000 */
[----:B------:R-:W-:Y:S01]  /*c6b0*/  @!P2 FMUL R119, R119, 16777216 ;  /* 0x4b8000007777a820 */ /* 0x000fe20000400000 */
[----:B------:R-:W-:Y:S01]  /*c6c0*/  MUFU.RCP R125, R125 ;  /* 0x0000007d007d7308 */ /* 0x000fe20000001000 */
        /* <DEDUP_REMOVED lines=14> */
[----:B------:R-:W-:Y:S01]  /*c7b0*/  @!P2 FMUL R130, R130, 16777216 ;  /* 0x4b8000008282a820 */ /* 0x000fe20000400000 */
[----:B------:R-:W-:Y:S01]  /*c7c0*/  FSETP.GEU.AND P2, PT, |R27|, 1.175494350822287508e-38, PT ;  /* 0x008000001b00780b */ /* 0x000fe20003f4e200 */
[----:B------:R-:W-:-:S02]  /*c7d0*/  IMAD.SHL.U32 R121, R17, 0x2, RZ ;  /* 0x0000000211797824 */ /* 0x000fc400078e00ff */
[----:B------:R-:W-:Y:S02]  /*c7e0*/  @P1 FMUL R27, R27, 0.25 ;  /* 0x3e8000001b1b1820 */ /* 0x000fe40000400000 */
[----:B------:R-:W-:Y:S01]  /*c7f0*/  @P1 FMUL R26, R26, 0.25 ;  /* 0x3e8000001a1a1820 */ /* 0x000fe20000400000 */
[----:B------:R-:W-:Y:S01]  /*c800*/  IADD3 R120, P5, P6, R121, c[0x0][0x178], R120 ;  /* 0x00005e0079787a10 */ /* 0x000fe20007ebe078 */
[----:B------:R-:W-:Y:S02]  /*c810*/  @P1 FMUL R64, R64, 0.25 ;  /* 0x3e80000040401820 */ /* 0x000fe40000400000 */
[----:B------:R-:W-:Y:S02]  /*c820*/  @P1 FMUL R177, R177, 0.25 ;  /* 0x3e800000b1b11820 */ /* 0x000fe40000400000 */
[----:B------:R-:W-:Y:S02]  /*c830*/  @P1 FMUL R176, R176, 0.25 ;  /* 0x3e800000b0b01820 */ /* 0x000fe40000400000 */
[----:B------:R-:W-:-:S02]  /*c840*/  @P1 FMUL R173, R173, 0.25 ;  /* 0x3e800000adad1820 */ /* 0x000fc40000400000 */
[----:B------:R-:W-:Y:S02]  /*c850*/  @P1 FMUL R172, R172, 0.25 ;  /* 0x3e800000acac1820 */ /* 0x000fe40000400000 */
[----:B------:R-:W-:Y:S02]  /*c860*/  @P1 FMUL R169, R169, 0.25 ;  /* 0x3e800000a9a91820 */ /* 0x000fe40000400000 */
        /* <DEDUP_REMOVED lines=24> */
[----:B------:R-:W-:Y:S01]  /*c9f0*/  @P1 FMUL R128, R128, 0.25 ;  /* 0x3e80000080801820 */ /* 0x000fe20000400000 */
[----:B------:R-:W-:Y:S01]  /*ca00*/  FSETP.GT.AND P1, PT, |R11|, 8.50705917302346158658e+37, PT ;  /* 0x7e8000000b00780b */ /* 0x000fe20003f24200 */
[----:B------:R-:W-:-:S04]  /*ca10*/  IMAD.HI R13, R13, 0x2, RZ ;  /* 0x000000020d0d7827 */ /* 0x000fc800078e02ff */
[----:B------:R-:W-:-:S04]  /*ca20*/  IMAD.HI R22, R17, 0x2, RZ ;  /* 0x0000000211167827 */ /* 0x000fc800078e02ff */
[----:B------:R-:W-:Y:S01]  /*ca30*/  @!P2 FMUL R27, R27, 16777216 ;  /* 0x4b8000001b1ba820 */ /* 0x000fe20000400000 */
[----:B------:R-:W-:Y:S01]  /*ca40*/  IADD3.X R121, R22, c[0x0][0x17c], R13, P5, P6 ;  /* 0x00005f0016797a10 */ /* 0x000fe20002fec40d */
[----:B------:R-:W-:Y:S01]  /*ca50*/  @!P2 FMUL R26, R26, 16777216 ;  /* 0x4b8000001a1aa820 */ /* 0x000fe20000400000 */
[----:B------:R-:W-:Y:S01]  /*ca60*/  ISETP.GE.U32.AND P5, PT, R36, 0x7f800000, PT ;  /* 0x7f8000002400780c */ /* 0x000fe20003fa6070 */
[----:B------:R-:W-:Y:S01]  /*ca70*/  @!P2 FMUL R64, R64, 16777216 ;  /* 0x4b8000004040a820 */ /* 0x000fe20000400000 */
[----:B------:R-:W0:Y:S01]  /*ca80*/  MUFU.RCP R13, R27 ;  /* 0x0000001b000d7308 */ /* 0x000e220000001000 */
        /* <DEDUP_REMOVED lines=29> */
[----:B------:R-:W-:Y:S01]  /*cc60*/  @!P2 FMUL R128, R128, 16777216 ;  /* 0x4b8000008080a820 */ /* 0x000fe20000400000 */
[----:B------:R-:W-:Y:S01]  /*cc70*/  FSETP.GEU.AND P2, PT, |R12|, 1.175494350822287508e-38, PT ;  /* 0x008000000c00780b */ /* 0x000fe20003f4e200 */
        /* <DEDUP_REMOVED lines=32> */
[----:B------:R-:W-:Y:S01]  /*ce80*/  @P0 FMUL R12, R12, 0.25 ;  /* 0x3e8000000c0c0820 */ /* 0x000fe20000400000 */
[C---:B------:R-:W-:Y:S01]  /*ce90*/  FSETP.GEU.AND P0, PT, |R11|.reuse, 1.175494350822287508e-38, PT ;  /* 0x008000000b00780b */ /* 0x040fe20003f0e200 */
[----:B------:R-:W-:-:S02]  /*cea0*/  @P1 FMUL R11, R11, 0.25 ;  /* 0x3e8000000b0b1820 */ /* 0x000fc40000400000 */
[----:B------:R-:W-:Y:S02]  /*ceb0*/  @!P2 FMUL R12, R12, 16777216 ;  /* 0x4b8000000c0ca820 */ /* 0x000fe40000400000 */
[----:B0-----:R-:W-:Y:S02]  /*cec0*/  FMUL R133, R13, R7 ;  /* 0x000000070d857220 */ /* 0x001fe40000400000 */
[----:B------:R-:W0:Y:S01]  /*ced0*/  MUFU.RCP R7, R12 ;  /* 0x0000000c00077308 */ /* 0x000e220000001000 */
[----:B------:R-:W-:Y:S02]  /*cee0*/  @P1 FMUL R5, R5, 0.25 ;  /* 0x3e80000005051820 */ /* 0x000fe40000400000 */
[----:B------:R-:W-:Y:S02]  /*cef0*/  @P1 FMUL R4, R4, 0.25 ;  /* 0x3e80000004041820 */ /* 0x000fe40000400000 */
[----:B------:R-:W-:Y:S02]  /*cf00*/  @P1 FMUL R81, R81, 0.25 ;  /* 0x3e80000051511820 */ /* 0x000fe40000400000 */
[----:B------:R-:W-:-:S02]  /*cf10*/  @!P0 FMUL R11, R11, 16777216 ;  /* 0x4b8000000b0b8820 */ /* 0x000fc40000400000 */
[----:B------:R-:W-:Y:S02]  /*cf20*/  @P1 FMUL R225, R225, 0.25 ;  /* 0x3e800000e1e11820 */ /* 0x000fe40000400000 */
[----:B------:R-:W-:Y:S02]  /*cf30*/  @P1 FMUL R224, R224, 0.25 ;  /* 0x3e800000e0e01820 */ /* 0x000fe40000400000 */
[----:B------:R-:W1:Y:S01]  /*cf40*/  MUFU.RCP R11, R11 ;  /* 0x0000000b000b7308 */ /* 0x000e620000001000 */
        /* <DEDUP_REMOVED lines=26> */
[----:B------:R-:W-:Y:S02]  /*d0f0*/  @!P2 FMUL R123, R123, 16777216 ;  /* 0x4b8000007b7ba820 */ /* 0x000fe40000400000 */
[----:B------:R-:W-:Y:S01]  /*d100*/  @P1 FMUL R180, R180, 0.25 ;  /* 0x3e800000b4b41820 */ /* 0x000fe20000400000 */
[----:B------:R-:W-:Y:S01]  /*d110*/  ISETP.GE.U32.AND P1, PT, R35, 0x7f800000, PT ;  /* 0x7f8000002300780c */ /* 0x000fe20003f26070 */
        /* <DEDUP_REMOVED lines=30> */
[----:B------:R-:W-:Y:S01]  /*d300*/  @!P2 FMUL R190, R190, 16777216 ;  /* 0x4b800000bebea820 */ /* 0x000fe20000400000 */
[----:B------:R-:W-:Y:S01]  /*d310*/  FSETP.NEU.AND P2, PT, R35, RZ, PT ;  /* 0x000000ff2300720b */ /* 0x000fe20003f4d000 */
[----:B------:R-:W-:-:S02]  /*d320*/  FFMA.FTZ R41, R16, 1.1920928955078125e-07, R41 ;  /* 0x3400000010297823 */ /* 0x000fc40000010029 */
[----:B------:R-:W-:Y:S02]  /*d330*/  FMUL R23, R125, R119 ;  /* 0x000000777d177220 */ /* 0x000fe40000400000 */
[----:B------:R-:W-:Y:S02]  /*d340*/  FMUL R50, R13, R101 ;  /* 0x000000650d327220 */ /* 0x000fe40000400000 */
[----:B------:R-:W-:Y:S02]  /*d350*/  @!P0 FMUL R5, R5, 16777216 ;  /* 0x4b80000005058820 */ /* 0x000fe40000400000 */
[----:B------:R-:W-:Y:S02]  /*d360*/  @!P0 FMUL R4, R4, 16777216 ;  /* 0x4b80000004048820 */ /* 0x000fe40000400000 */
[----:B------:R-:W-:Y:S02]  /*d370*/  @!P0 FMUL R81, R81, 16777216 ;  /* 0x4b80000051518820 */ /* 0x000fe40000400000 */
[----:B------:R-:W-:-:S02]  /*d380*/  FFMA.FTZ R43, R14, 1.1920928955078125e-07, R43 ;  /* 0x340000000e2b7823 */ /* 0x000fc4000001002b */
[----:B------:R-:W-:Y:S02]  /*d390*/  FFMA.FTZ R39, R18, 1.1920928955078125e-07, R39 ;  /* 0x3400000012277823 */ /* 0x000fe40000010027 */
[C---:B------:R-:W-:Y:S02]  /*d3a0*/  FMUL R68, R125.reuse, R67 ;  /* 0x000000437d447220 */ /* 0x040fe40000400000 */
[C---:B------:R-:W-:Y:S02]  /*d3b0*/  FMUL R56, R125.reuse, R127 ;  /* 0x0000007f7d387220 */ /* 0x040fe40000400000 */
[C---:B------:R-:W-:Y:S02]  /*d3c0*/  FMUL R32, R125.reuse, R118 ;  /* 0x000000767d207220 */ /* 0x040fe40000400000 */
[C---:B------:R-:W-:Y:S02]  /*d3d0*/  FMUL R33, R125.reuse, R110 ;  /* 0x0000006e7d217220 */ /* 0x040fe40000400000 */
[----:B------:R-:W-:Y:S01]  /*d3e0*/  FMUL R119, R125, R2 ;  /* 0x000000027d777220 */ /* 0x000fe20000400000 */
[----:B------:R-:W-:Y:S01]  /*d3f0*/  F2FP.PACK_AB R23, R23, R32 ;  /* 0x000000201717723e */ /* 0x000fe200000000ff */
[----:B------:R-:W-:-:S02]  /*d400*/  FMUL R17, R125, R75 ;  /* 0x0000004b7d117220 */ /* 0x000fc40000400000 */
[C---:B------:R-:W-:Y:S02]  /*d410*/  FMUL R116, R125.reuse, R74 ;  /* 0x0000004a7d747220 */ /* 0x040fe40000400000 */
[----:B------:R-:W-:Y:S02]  /*d420*/  FMUL R16, R125, R131 ;  /* 0x000000837d107220 */ /* 0x000fe40000400000 */
[----:B------:R-:W-:Y:S01]  /*d430*/  FMUL R69, R13, R26 ;  /* 0x0000001a0d457220 */ /* 0x000fe20000400000 */
[----:B------:R-:W-:Y:S01]  /*d440*/  F2FP.PACK_AB R17, R17, R116 ;  /* 0x000000741111723e */ /* 0x000fe200000000ff */
[C---:B------:R-:W-:Y:S02]  /*d450*/  FMUL R31, R13.reuse, R124 ;  /* 0x0000007c0d1f7220 */ /* 0x040fe40000400000 */
[C---:B------:R-:W-:Y:S02]  /*d460*/  FMUL R48, R13.reuse, R109 ;  /* 0x0000006d0d307220 */ /* 0x040fe40000400000 */
[----:B------:R-:W-:-:S02]  /*d470*/  FMUL R101, R13, R100 ;  /* 0x000000640d657220 */ /* 0x000fc40000400000 */
        /* <DEDUP_REMOVED lines=28> */
[C---:B------:R-:W-:Y:S02]  /*d640*/  FMUL R22, R125.reuse, R111 ;  /* 0x0000006f7d167220 */ /* 0x040fe40000400000 */
[----:B------:R-:W-:-:S02]  /*d650*/  FMUL R21, R125, R103 ;  /* 0x000000677d157220 */ /* 0x000fc40000400000 */
[C---:B------:R-:W-:Y:S01]  /*d660*/  FMUL R34, R125.reuse, R102 ;  /* 0x000000667d227220 */ /* 0x040fe20000400000 */
[----:B------:R-:W-:Y:S01]  /*d670*/  F2FP.PACK_AB R22, R22, R33 ;  /* 0x000000211616723e */ /* 0x000fe200000000ff */
[C---:B------:R-:W-:Y:S02]  /*d680*/  FMUL R37, R125.reuse, R95 ;  /* 0x0000005f7d257220 */ /* 0x040fe40000400000 */
[----:B------:R-:W-:Y:S01]  /*d690*/  FMUL R40, R125, R94 ;  /* 0x0000005e7d287220 */ /* 0x000fe20000400000 */
[----:B------:R-:W-:Y:S01]  /*d6a0*/  F2FP.PACK_AB R21, R21, R34 ;  /* 0x000000221515723e */ /* 0x000fe200000000ff */
[C---:B------:R-:W-:Y:S02]  /*d6b0*/  FMUL R19, R125.reuse, R87 ;  /* 0x000000577d137220 */ /* 0x040fe40000400000 */
[C---:B------:R-:W-:Y:S02]  /*d6c0*/  FMUL R110, R125.reuse, R86 ;  /* 0x000000567d6e7220 */ /* 0x040fe40000400000 */
[----:B------:R-:W-:-:S02]  /*d6d0*/  FMUL R18, R125, R79 ;  /* 0x0000004f7d127220 */ /* 0x000fc40000400000 */
[----:B------:R-:W-:Y:S01]  /*d6e0*/  FMUL R64, R13, R64 ;  /* 0x000000400d407220 */ /* 0x000fe20000400000 */
[----:B------:R-:W-:Y:S01]  /*d6f0*/  F2FP.PACK_AB R19, R19, R110 ;  /* 0x0000006e1313723e */ /* 0x000fe200000000ff */
[C---:B------:R-:W-:Y:S01]  /*d700*/  FMUL R2, R13.reuse, R177 ;  /* 0x000000b10d027220 */ /* 0x040fe20000400000 */
[----:B------:R-:W-:Y:S01]  /*d710*/  F2FP.PACK_AB R18, R18, R119 ;  /* 0x000000771212723e */ /* 0x000fe200000000ff */
[C---:B------:R-:W-:Y:S02]  /*d720*/  FMUL R67, R13.reuse, R176 ;  /* 0x000000b00d437220 */ /* 0x040fe40000400000 */
[C---:B------:R-:W-:Y:S02]  /*d730*/  FMUL R76, R13.reuse, R173 ;  /* 0x000000ad0d4c7220 */ /* 0x040fe40000400000 */
[C---:B------:R-:W-:Y:S02]  /*d740*/  FMUL R71, R13.reuse, R172 ;  /* 0x000000ac0d477220 */ /* 0x040fe40000400000 */
[----:B------:R-:W-:-:S02]  /*d750*/  FMUL R75, R13, R169 ;  /* 0x000000a90d4b7220 */ /* 0x000fc40000400000 */
[C---:B------:R-:W-:Y:S02]  /*d760*/  FMUL R74, R13.reuse, R168 ;  /* 0x000000a80d4a7220 */ /* 0x040fe40000400000 */
[C---:B------:R-:W-:Y:S02]  /*d770*/  FMUL R63, R13.reuse, R165 ;  /* 0x000000a50d3f7220 */ /* 0x040fe40000400000 */
[C---:B------:R-:W-:Y:S02]  /*d780*/  FMUL R26, R13.reuse, R164 ;  /* 0x000000a40d1a7220 */ /* 0x040fe40000400000 */
[C---:B------:R-:W-:Y:S02]  /*d790*/  FMUL R62, R13.reuse, R161 ;  /* 0x000000a10d3e7220 */ /* 0x040fe40000400000 */
[----:B------:R-:W-:Y:S01]  /*d7a0*/  FMUL R27, R13, R160 ;  /* 0x000000a00d1b7220 */ /* 0x000fe20000400000 */
[----:B------:R-:W-:Y:S01]  /*d7b0*/  F2FP.PACK_AB R63, R63, R26 ;  /* 0x0000001a3f3f723e */ /* 0x000fe200000000ff */
[----:B------:R-:W-:-:S02]  /*d7c0*/  FMUL R61, R13, R157 ;  /* 0x0000009d0d3d7220 */ /* 0x000fc40000400000 */
[C---:B------:R-:W-:Y:S01]  /*d7d0*/  FMUL R30, R13.reuse, R156 ;  /* 0x0000009c0d1e7220 */ /* 0x040fe20000400000 */
[----:B------:R-:W-:Y:S01]  /*d7e0*/  F2FP.PACK_AB R62, R62, R27 ;  /* 0x0000001b3e3e723e */ /* 0x000fe200000000ff */
[C---:B------:R-:W-:Y:S02]  /*d7f0*/  FMUL R60, R13.reuse, R60 ;  /* 0x0000003c0d3c7220 */ /* 0x040fe40000400000 */
[----:B------:R-:W-:Y:S01]  /*d800*/  FMUL R46, R13, R117 ;  /* 0x000000750d2e7220 */ /* 0x000fe20000400000 */
[----:B------:R-:W-:Y:S01]  /*d810*/  F2FP.PACK_AB R61, R61, R30 ;  /* 0x0000001e3d3d723e */ /* 0x000fe200000000ff */
[C---:B------:R-:W-:Y:S01]  /*d820*/  FMUL R49, R13.reuse, R49 ;  /* 0x000000310d317220 */ /* 0x040fe20000400000 */
[----:B------:R-:W-:Y:S01]  /*d830*/  F2FP.PACK_AB R60, R60, R31 ;  /* 0x0000001f3c3c723e */ /* 0x000fe200000000ff */
[C---:B------:R-:W-:Y:S02]  /*d840*/  FMUL R51, R13.reuse, R108 ;  /* 0x0000006c0d337220 */ /* 0x040fe40000400000 */
[----:B------:R-:W-:-:S02]  /*d850*/  FMUL R100, R13, R93 ;  /* 0x0000005d0d647220 */ /* 0x000fc40000400000 */
[C---:B------:R-:W-:Y:S02]  /*d860*/  FMUL R109, R13.reuse, R92 ;  /* 0x0000005c0d6d7220 */ /* 0x040fe40000400000 */
[C---:B------:R-:W-:Y:S02]  /*d870*/  FMUL R118, R13.reuse, R85 ;  /* 0x000000550d767220 */ /* 0x040fe40000400000 */
[C---:B------:R-:W-:Y:S02]  /*d880*/  FMUL R127, R13.reuse, R84 ;  /* 0x000000540d7f7220 */ /* 0x040fe40000400000 */
[C---:B------:R-:W-:Y:S02]  /*d890*/  FMUL R14, R13.reuse, R10 ;  /* 0x0000000a0d0e7220 */ /* 0x040fe40000400000 */
[C---:B------:R-:W-:Y:S02]  /*d8a0*/  FMUL R131, R13.reuse, R9 ;  /* 0x000000090d837220 */ /* 0x040fe40000400000 */
[----:B------:R-:W-:-:S02]  /*d8b0*/  FMUL R124, R13, R8 ;  /* 0x000000080d7c7220 */ /* 0x000fc40000400000 */
[C---:B------:R-:W-:Y:S01]  /*d8c0*/  FMUL R129, R13.reuse, R129 ;  /* 0x000000810d817220 */ /* 0x040fe20000400000 */
[----:B------:R-:W-:Y:S01]  /*d8d0*/  F2FP.PACK_AB R14, R14, R131 ;  /* 0x000000830e0e723e */ /* 0x000fe200000000ff */
[----:B------:R-:W-:Y:S02]  /*d8e0*/  FMUL R128, R13, R128 ;  /* 0x000000800d807220 */ /* 0x000fe40000400000 */
[C---:B0-----:R-:W-:Y:S02]  /*d8f0*/  FMUL R52, R7.reuse, R123 ;  /* 0x0000007b07347220 */ /* 0x041fe40000400000 */
[----:B------:R-:W-:Y:S01]  /*d900*/  @!P0 FMUL R180, R180, 16777216 ;  /* 0x4b800000b4b48820 */ /* 0x000fe20000400000 */
[----:B------:R-:W-:Y:S01]  /*d910*/  ISETP.GE.U32.AND P0, PT, R20, 0x7f800000, PT ;  /* 0x7f8000001400780c */ /* 0x000fe20003f06070 */
[C---:B------:R-:W-:Y:S02]  /*d920*/  FMUL R79, R7.reuse, R6 ;  /* 0x00000006074f7220 */ /* 0x040fe40000400000 */
[----:B------:R-:W-:Y:S01]  /*d930*/  FMUL R84, R7, R226 ;  /* 0x000000e207547220 */ /* 0x000fe20000400000 */
[----:B------:R-:W-:Y:S01]  /*d940*/  LOP3.LUT R226, R227, 0x20, RZ, 0x3c, !PT ;  /* 0x00000020e3e27812 */ /* 0x000fe200078e3cff */
[----:B------:R-:W-:-:S02]  /*d950*/  FMUL R85, R7, R223 ;  /* 0x000000df07557220 */ /* 0x000fc40000400000 */
[C---:B------:R-:W-:Y:S02]  /*d960*/  FMUL R86, R7.reuse, R222 ;  /* 0x000000de07567220 */ /* 0x040fe40000400000 */
[C---:B------:R-:W-:Y:S02]  /*d970*/  FMUL R87, R7.reuse, R219 ;  /* 0x000000db07577220 */ /* 0x040fe40000400000 */
[C---:B------:R-:W-:Y:S02]  /*d980*/  FMUL R92, R7.reuse, R218 ;  /* 0x000000da075c7220 */ /* 0x040fe40000400000 */
[C---:B------:R-:W-:Y:S02]  /*d990*/  FMUL R93, R7.reuse, R215 ;  /* 0x000000d7075d7220 */ /* 0x040fe40000400000 */
[C---:B------:R-:W-:Y:S02]  /*d9a0*/  FMUL R94, R7.reuse, R214 ;  /* 0x000000d6075e7220 */ /* 0x040fe40000400000 */
[----:B------:R-:W-:-:S02]  /*d9b0*/  FMUL R55, R7, R211 ;  /* 0x000000d307377220 */ /* 0x000fc40000400000 */
[C---:B------:R-:W-:Y:S02]  /*d9c0*/  FMUL R210, R7.reuse, R210 ;  /* 0x000000d207d27220 */ /* 0x040fe40000400000 */
[C---:B------:R-:W-:Y:S02]  /*d9d0*/  FMUL R54, R7.reuse, R207 ;  /* 0x000000cf07367220 */ /* 0x040fe40000400000 */
[----:B------:R-:W-:Y:S01]  /*d9e0*/  FMUL R95, R7, R206 ;  /* 0x000000ce075f7220 */ /* 0x000fe20000400000 */
[----:B------:R-:W-:Y:S01]  /*d9f0*/  F2FP.PACK_AB R55, R55, R210 ;  /* 0x000000d23737723e */ /* 0x000fe200000000ff */
[C---:B------:R-:W-:Y:S02]  /*da00*/  FMUL R53, R7.reuse, R203 ;  /* 0x000000cb07357220 */ /* 0x040fe40000400000 */
[C---:B------:R-:W-:Y:S01]  /*da10*/  FMUL R202, R7.reuse, R202 ;  /* 0x000000ca07ca7220 */ /* 0x040fe20000400000 */
[----:B------:R-:W-:Y:S01]  /*da20*/  F2FP.PACK_AB R54, R54, R95 ;  /* 0x0000005f3636723e */ /* 0x000fe200000000ff */
        /* <DEDUP_REMOVED lines=16> */
[C---:B------:R-:W-:Y:S01]  /*db30*/  FMUL R186, R7.reuse, R186 ;  /* 0x000000ba07ba7220 */ /* 0x040fe20000400000 */
[----:B------:R-:W-:Y:S01]  /*db40*/  F2FP.PACK_AB R10, R10, R123 ;  /* 0x0000007b0a0a723e */ /* 0x000fe200000000ff */
[C---:B------:R-:W-:Y:S02]  /*db50*/  FMUL R8, R7.reuse, R191 ;  /* 0x000000bf07087220 */ /* 0x040fe40000400000 */
[----:B------:R-:W-:Y:S01]  /*db60*/  FMUL R135, R7, R190 ;  /* 0x000000be07877220 */ /* 0x000fe20000400000 */
[----:B------:R-:W-:Y:S01]  /*db70*/  F2FP.PACK_AB R9, R9, R186 ;  /* 0x000000ba0909723e */ /* 0x000fe200000000ff */
[C---:B-1----:R-:W-:Y:S02]  /*db80*/  FMUL R98, R11.reuse, R5 ;  /* 0x000000050b627220 */ /* 0x042fe40000400000 */
[C---:B------:R-:W-:Y:S01]  /*db90*/  FMUL R99, R11.reuse, R4 ;  /* 0x000000040b637220 */ /* 0x040fe20000400000 */
[----:B------:R-:W-:Y:S01]  /*dba0*/  F2FP.PACK_AB R8, R8, R135 ;  /* 0x000000870808723e */ /* 0x000fe200000000ff */
[----:B------:R-:W-:-:S02]  /*dbb0*/  FMUL R7, R11, R81 ;  /* 0x000000510b077220 */ /* 0x000fc40000400000 */
[----:B------:R-:W-:Y:S01]  /*dbc0*/  FMUL R82, R11, R225 ;  /* 0x000000e10b527220 */ /* 0x000fe20000400000 */
[----:B------:R-:W-:Y:S01]  /*dbd0*/  LOP3.LUT R225, R227, 0x40, RZ, 0x3c, !PT ;  /* 0x00000040e3e17812 */ /* 0x000fe200078e3cff */
[----:B------:R-:W-:Y:S01]  /*dbe0*/  FMUL R83, R11, R224 ;  /* 0x000000e00b537220 */ /* 0x000fe20000400000 */
[----:B------:R-:W-:Y:S01]  /*dbf0*/  LOP3.LUT R224, R227, 0x60, RZ, 0x3c, !PT ;  /* 0x00000060e3e07812 */ /* 0x000fe200078e3cff */
[C---:B------:R-:W-:Y:S02]  /*dc00*/  FMUL R90, R11.reuse, R221 ;  /* 0x000000dd0b5a7220 */ /* 0x040fe40000400000 */
[C---:B------:R-:W-:Y:S02]  /*dc10*/  FMUL R91, R11.reuse, R220 ;  /* 0x000000dc0b5b7220 */ /* 0x040fe40000400000 */
[C---:B------:R-:W-:Y:S02]  /*dc20*/  FMUL R217, R11.reuse, R217 ;  /* 0x000000d90bd97220 */ /* 0x040fe40000400000 */
[C---:B------:R-:W-:Y:S01]  /*dc30*/  FMUL R216, R11.reuse, R216 ;  /* 0x000000d80bd87220 */ /* 0x040fe20000400000 */
[----:B------:R-:W-:Y:S01]  /*dc40*/  F2FP.PACK_AB R90, R90, R91 ;  /* 0x0000005b5a5a723e */ /* 0x000fe200000000ff */
[C---:B------:R-:W-:Y:S01]  /*dc50*/  FMUL R213, R11.reuse, R213 ;  /* 0x000000d50bd57220 */ /* 0x040fe20000400000 */
[----:B------:R-:W-:Y:S01]  /*dc60*/  F2FP.PACK_AB R91, R82, R83 ;  /* 0x00000053525b723e */ /* 0x000fe200000000ff */
        /* <DEDUP_REMOVED lines=19> */
[C---:B------:R-:W-:Y:S01]  /*dda0*/  FMUL R5, R11.reuse, R185 ;  /* 0x000000b90b057220 */ /* 0x040fe20000400000 */
[----:B------:R-:W-:Y:S01]  /*ddb0*/  IADD3 R80, R20, -R15, RZ ;  /* 0x8000000f14507210 */ /* 0x000fe20007ffe0ff */
[C---:B------:R-:W-:Y:S01]  /*ddc0*/  FMUL R184, R11.reuse, R184 ;  /* 0x000000b80bb87220 */ /* 0x040fe20000400000 */
[----:B------:R-:W-:Y:S01]  /*ddd0*/  F2FP.PACK_AB R4, R4, R81 ;  /* 0x000000510404723e */ /* 0x000fe200000000ff */
[C---:B------:R-:W-:Y:S01]  /*dde0*/  FMUL R6, R11.reuse, R181 ;  /* 0x000000b50b067220 */ /* 0x040fe20000400000 */
[----:B------:R-:W-:Y:S01]  /*ddf0*/  F2FP.PACK_AB R15, R118, R127 ;  /* 0x0000007f760f723e */ /* 0x000fe200000000ff */
[----:B------:R-:W-:Y:S01]  /*de00*/  FMUL R11, R11, R180 ;  /* 0x000000b40b0b7220 */ /* 0x000fe20000400000 */
[----:B------:R-:W-:Y:S01]  /*de10*/  F2FP.PACK_AB R5, R5, R184 ;  /* 0x000000b80505723e */ /* 0x000fe200000000ff */
[----:B------:R-:W-:-:S02]  /*de20*/  IMAD.MOV.U32 R118, RZ, RZ, 0x3dc6b27f ;  /* 0x3dc6b27fff767424 */ /* 0x000fc400078e00ff */
[----:B------:R-:W-:Y:S01]  /*de30*/  FADD R44, R44, -1 ;  /* 0xbf8000002c2c7421 */ /* 0x000fe20000000000 */
[----:B------:R-:W-:Y:S01]  /*de40*/  F2FP.PACK_AB R6, R6, R11 ;  /* 0x0000000b0606723e */ /* 0x000fe200000000ff */
[----:B------:R-:W-:Y:S01]  /*de50*/  FADD R47, R47, -1 ;  /* 0xbf8000002f2f7421 */ /* 0x000fe20000000000 */
[----:B------:R-:W-:Y:S01]  /*de60*/  F2FP.PACK_AB R11, R12, R13 ;  /* 0x0000000d0c0b723e */ /* 0x000fe200000000ff */
[----:B------:R-:W-:Y:S01]  /*de70*/  FADD R80, R80, -1 ;  /* 0xbf80000050507421 */ /* 0x000fe20000000000 */
[----:B------:R-:W-:Y:S01]  /*de80*/  F2FP.PACK_AB R12, R129, R128 ;  /* 0x00000080810c723e */ /* 0x000fe200000000ff */
[----:B------:R0:W-:Y:S01]  /*de90*/  STS.128 [R70], R4 ;  /* 0x0000000446007388 */ /* 0x0001e20000000c00 */
[----:B------:R-:W-:Y:S01]  /*dea0*/  IMAD.IADD R45, R38, 0x1, -R45 ;  /* 0x00000001262d7824 */ /* 0x000fe200078e0a2d */
[----:B------:R-:W-:Y:S01]  /*deb0*/  F2FP.PACK_AB R13, R124, R133 ;  /* 0x000000857c0d723e */ /* 0x000fe200000000ff */
[----:B------:R-:W-:Y:S01]  /*dec0*/  FFMA.FTZ R81, R80, R118, -0.16845393180847167969 ;  /* 0xbe2c7f3050517423 */ /* 0x000fe20000010076 */
[----:B------:R1:W-:Y:S01]  /*ded0*/  STS.128 [R70+0x80], R8 ;  /* 0x0000800846007388 */ /* 0x0003e20000000c00 */
[----:B------:R-:W-:-:S02]  /*dee0*/  FADD R45, R45, -1 ;  /* 0xbf8000002d2d7421 */ /* 0x000fc40000000000 */
[C---:B------:R-:W-:Y:S01]  /*def0*/  FFMA.FTZ R81, R80.reuse, R81, 0.1716887056827545166 ;  /* 0x3e2fcf2a50517423 */ /* 0x040fe20000010051 */
[----:B------:R2:W-:Y:S01]  /*df00*/  STS.128 [R70+0x800], R12 ;  /* 0x0008000c46007388 */ /* 0x0005e20000000c00 */
[----:B------:R-:W-:Y:S02]  /*df10*/  FFMA.FTZ R42, R3, 1.1920928955078125e-07, R42 ;  /* 0x34000000032a7823 */ /* 0x000fe4000001002a */
[C---:B------:R-:W-:Y:S02]  /*df20*/  FFMA.FTZ R81, R80.reuse, R81, -0.17900948226451873779 ;  /* 0xbe374e4350517423 */ /* 0x040fe40000010051 */
[----:B------:R-:W-:Y:S02]  /*df30*/  FMUL R65, R125, R66 ;  /* 0x000000427d417220 */ /* 0x000fe40000400000 */
[----:B------:R-:W-:Y:S01]  /*df40*/  FFMA.FTZ R81, R80, R81, 0.20512372255325317383 ;  /* 0x3e520bf450517423 */ /* 0x000fe20000010051 */
[----:B0-----:R-:W-:Y:S01]  /*df50*/  @P4 MOV R7, 0x7f800000 ;  /* 0x7f80000000074802 */ /* 0x001fe20000000f00 */
[-C--:B------:R-:W-:Y:S01]  /*df60*/  FFMA.FTZ R5, R44, R118.reuse, -0.16845393180847167969 ;  /* 0xbe2c7f302c057423 */ /* 0x080fe20000010076 */
[----:B------:R-:W-:Y:S01]  /*df70*/  F2FP.PACK_AB R83, R68, R65 ;  /* 0x000000414453723e */ /* 0x000fe200000000ff */
[C---:B------:R-:W-:Y:S01]  /*df80*/  FFMA.FTZ R4, R47.reuse, R118, -0.16845393180847167969 ;  /* 0xbe2c7f302f047423 */ /* 0x040fe20000010076 */
[----:B-1----:R-:W-:Y:S01]  /*df90*/  F2FP.PACK_AB R8, R108, R117 ;  /* 0x000000756c08723e */ /* 0x002fe200000000ff */
[----:B------:R-:W-:Y:S01]  /*dfa0*/  FFMA.FTZ R5, R44, R5, 0.1716887056827545166 ;  /* 0x3e2fcf2a2c057423 */ /* 0x000fe20000010005 */
[----:B------:R-:W-:Y:S01]  /*dfb0*/  F2FP.PACK_AB R9, R102, R111 ;  /* 0x0000006f6609723e */ /* 0x000fe200000000ff */
[----:B------:R-:W-:Y:S01]  /*dfc0*/  FFMA.FTZ R4, R47, R4, 0.1716887056827545166 ;  /* 0x3e2fcf2a2f047423 */ /* 0x000fe20000010004 */
[----:B------:R-:W-:Y:S01]  /*dfd0*/  F2FP.PACK_AB R10, R107, R106 ;  /* 0x0000006a6b0a723e */ /* 0x000fe200000000ff */
[----:B------:R-:W-:Y:S01]  /*dfe0*/  FFMA.FTZ R5, R44, R5, -0.17900948226451873779 ;  /* 0xbe374e432c057423 */ /* 0x000fe20000010005 */
[----:B------:R-:W-:Y:S01]  /*dff0*/  F2FP.PACK_AB R11, R115, R114 ;  /* 0x00000072730b723e */ /* 0x000fe200000000ff */
[----:B------:R-:W-:Y:S01]  /*e000*/  FFMA.FTZ R6, R45, R118, -0.16845393180847167969 ;  /* 0xbe2c7f302d067423 */ /* 0x000fe20000010076 */
[----:B--2---:R-:W-:Y:S01]  /*e010*/  F2FP.PACK_AB R12, R98, R99 ;  /* 0x00000063620c723e */ /* 0x004fe200000000ff */
[----:B------:R-:W-:Y:S01]  /*e020*/  FFMA.FTZ R4, R47, R4, -0.17900948226451873779 ;  /* 0xbe374e432f047423 */ /* 0x000fe20000010004 */
[----:B------:R-:W-:Y:S01]  /*e030*/  F2FP.PACK_AB R13, R201, R200 ;  /* 0x000000c8c90d723e */ /* 0x000fe200000000ff */
[C---:B------:R-:W-:Y:S01]  /*e040*/  FFMA.FTZ R5, R44.reuse, R5, 0.20512372255325317383 ;  /* 0x3e520bf42c057423 */ /* 0x040fe20000010005 */
[----:B------:R-:W-:Y:S01]  /*e050*/  F2FP.PACK_AB R14, R205, R204 ;  /* 0x000000cccd0e723e */ /* 0x000fe200000000ff */
[----:B------:R-:W-:Y:S01]  /*e060*/  FFMA.FTZ R6, R45, R6, 0.1716887056827545166 ;  /* 0x3e2fcf2a2d067423 */ /* 0x000fe20000010006 */
[----:B------:R-:W-:Y:S01]  /*e070*/  F2FP.PACK_AB R15, R209, R208 ;  /* 0x000000d0d10f723e */ /* 0x000fe200000000ff */
[----:B------:R-:W-:Y:S01]  /*e080*/  FFMA.FTZ R4, R47, R4, 0.20512372255325317383 ;  /* 0x3e520bf42f047423 */ /* 0x000fe20000010004 */
[----:B------:R-:W-:Y:S01]  /*e090*/  MOV R117, c[0x0][0x1c8] ;  /* 0x0000720000757a02 */ /* 0x000fe20000000f00 */
[----:B------:R-:W-:-:S02]  /*e0a0*/  FFMA.FTZ R5, R44, R5, -0.24046532809734344482 ;  /* 0xbe763c8b2c057423 */ /* 0x000fc40000010005 */
[----:B------:R-:W-:Y:S01]  /*e0b0*/  FFMA.FTZ R6, R45, R6, -0.17900948226451873779 ;  /* 0xbe374e432d067423 */ /* 0x000fe20000010006 */
[----:B------:R-:W-:Y:S01]  /*e0c0*/  SHF.L.U32 R187, R117, 0x6, RZ ;  /* 0x0000000675bb7819 */ /* 0x000fe200000006ff */
[----:B------:R-:W-:Y:S02]  /*e0d0*/  FFMA.FTZ R4, R47, R4, -0.24046532809734344482 ;  /* 0xbe763c8b2f047423 */ /* 0x000fe40000010004 */
[----:B------:R-:W-:Y:S02]  /*e0e0*/  FFMA.FTZ R5, R44, R5, 0.28857114911079406738 ;  /* 0x3e93bf992c057423 */ /* 0x000fe40000010005 */
[----:B------:R-:W-:Y:S02]  /*e0f0*/  FFMA.FTZ R81, R80, R81, -0.24046532809734344482 ;  /* 0xbe763c8b50517423 */ /* 0x000fe40000010051 */
[----:B------:R-:W-:Y:S02]  /*e100*/  FFMA.FTZ R6, R45, R6, 0.20512372255325317383 ;  /* 0x3e520bf42d067423 */ /* 0x000fe40000010006 */
[----:B------:R-:W-:-:S02]  /*e110*/  FMUL R3, R125, R179 ;  /* 0x000000b37d037220 */ /* 0x000fc40000400000 */
[C---:B------:R-:W-:Y:S02]  /*e120*/  FMUL R66, R125.reuse, R178 ;  /* 0x000000b27d427220 */ /* 0x040fe40000400000 */
[C---:B------:R-:W-:Y:S02]  /*e130*/  FMUL R77, R125.reuse, R175 ;  /* 0x000000af7d4d7220 */ /* 0x040fe40000400000 */
[----:B------:R-:W-:Y:S01]  /*e140*/  FMUL R72, R125, R174 ;  /* 0x000000ae7d487220 */ /* 0x000fe20000400000 */
[----:B------:R-:W-:Y:S01]  /*e150*/  F2FP.PACK_AB R82, R3, R66 ;  /* 0x000000420352723e */ /* 0x000fe200000000ff */
        /* <DEDUP_REMOVED lines=11> */
[----:B------:R-:W-:Y:S01]  /*e210*/  FFMA.FTZ R4, R47, R4, 0.28857114911079406738 ;  /* 0x3e93bf992f047423 */ /* 0x000fe20000010004 */
[----:B------:R-:W-:Y:S01]  /*e220*/  F2FP.PACK_AB R57, R57, R28 ;  /* 0x0000001c3939723e */ /* 0x000fe200000000ff */
[----:B------:R-:W-:Y:S01]  /*e230*/  FFMA.FTZ R5, R44, R5, -0.36067417263984680176 ;  /* 0xbeb8aa492c057423 */ /* 0x000fe20000010005 */
[----:B------:R-:W-:Y:S01]  /*e240*/  F2FP.PACK_AB R56, R56, R29 ;  /* 0x0000001d3838723e */ /* 0x000fe200000000ff */
[----:B------:R-:W-:Y:S02]  /*e250*/  FMUL R125, R125, R130 ;  /* 0x000000827d7d7220 */ /* 0x000fe40000400000 */
[----:B------:R-:W-:Y:S02]  /*e260*/  FFMA.FTZ R81, R80, R81, 0.28857114911079406738 ;  /* 0x3e93bf9950517423 */ /* 0x000fe40000010051 */
[----:B------:R-:W-:Y:S01]  /*e270*/  FFMA.FTZ R6, R45, R6, -0.24046532809734344482 ;  /* 0xbe763c8b2d067423 */ /* 0x000fe20000010006 */
[----:B------:R-:W-:Y:S01]  /*e280*/  F2FP.PACK_AB R16, R16, R125 ;  /* 0x0000007d1010723e */ /* 0x000fe200000000ff */
[----:B------:R-:W-:-:S02]  /*e290*/  FFMA.FTZ R4, R47, R4, -0.36067417263984680176 ;  /* 0xbeb8aa492f047423 */ /* 0x000fc40000010004 */
[----:B------:R-:W-:Y:S02]  /*e2a0*/  FFMA.FTZ R5, R44, R5, 0.48089820146560668945 ;  /* 0x3ef6384a2c057423 */ /* 0x000fe40000010005 */
[----:B------:R-:W-:Y:S01]  /*e2b0*/  FFMA.FTZ R81, R80, R81, -0.36067417263984680176 ;  /* 0xbeb8aa4950517423 */ /* 0x000fe20000010051 */
[----:B------:R0:W-:Y:S01]  /*e2c0*/  STS.128 [R70+0x880], R16 ;  /* 0x0008801046007388 */ /* 0x0001e20000000c00 */
[----:B------:R-:W-:Y:S02]  /*e2d0*/  FFMA.FTZ R6, R45, R6, 0.28857114911079406738 ;  /* 0x3e93bf992d067423 */ /* 0x000fe40000010006 */
[----:B------:R-:W-:Y:S02]  /*e2e0*/  FFMA.FTZ R4, R47, R4, 0.48089820146560668945 ;  /* 0x3ef6384a2f047423 */ /* 0x000fe40000010004 */
[----:B------:R-:W-:Y:S02]  /*e2f0*/  FFMA.FTZ R5, R44, R5, -0.72134751081466674805 ;  /* 0xbf38aa3b2c057423 */ /* 0x000fe40000010005 */
[----:B------:R-:W-:-:S02]  /*e300*/  FFMA.FTZ R81, R80, R81, 0.48089820146560668945 ;  /* 0x3ef6384a50517423 */ /* 0x000fc40000010051 */
[----:B------:R-:W-:Y:S02]  /*e310*/  FFMA.FTZ R6, R45, R6, -0.36067417263984680176 ;  /* 0xbeb8aa492d067423 */ /* 0x000fe40000010006 */
[----:B------:R-:W-:Y:S02]  /*e320*/  FFMA.FTZ R4, R47, R4, -0.72134751081466674805 ;  /* 0xbf38aa3b2f047423 */ /* 0x000fe40000010004 */
[----:B------:R-:W-:Y:S02]  /*e330*/  FMUL R5, R44, R5 ;  /* 0x000000052c057220 */ /* 0x000fe40000400000 */
[----:B------:R-:W-:Y:S01]  /*e340*/  FFMA.FTZ R81, R80, R81, -0.72134751081466674805 ;  /* 0xbf38aa3b50517423 */ /* 0x000fe20000010051 */
[----:B0-----:R-:W-:Y:S01]  /*e350*/  F2FP.PACK_AB R17, R50, R101 ;  /* 0x000000653211723e */ /* 0x001fe200000000ff */
[----:B------:R-:W-:Y:S01]  /*e360*/  FFMA.FTZ R6, R45, R6, 0.48089820146560668945 ;  /* 0x3ef6384a2d067423 */ /* 0x000fe20000010006 */
[----:B------:R-:W-:Y:S01]  /*e370*/  F2FP.PACK_AB R18, R48, R51 ;  /* 0x000000333012723e */ /* 0x000fe200000000ff */
[----:B------:R-:W-:Y:S01]  /*e380*/  FMUL R4, R47, R4 ;  /* 0x000000042f047220 */ /* 0x000fe20000400000 */
[----:B------:R-:W-:Y:S01]  /*e390*/  F2FP.PACK_AB R19, R46, R49 ;  /* 0x000000312e13723e */ /* 0x000fe200000000ff */
[----:B------:R-:W-:Y:S01]  /*e3a0*/  BAR.SYNC.DEFER_BLOCKING 0x0 ;  /* 0x0000000000007b1d */ /* 0x000fe20000010000 */
[----:B------:R-:W-:Y:S01]  /*e3b0*/  FMUL R5, R44, R5 ;  /* 0x000000052c057220 */ /* 0x000fe20000400000 */
[----:B------:R-:W-:Y:S01]  /*e3c0*/  F2FP.PACK_AB R16, R100, R109 ;  /* 0x0000006d6410723e */ /* 0x000fe200000000ff */
[----:B------:R-:W-:-:S02]  /*e3d0*/  FMUL R81, R80, R81 ;  /* 0x0000005150517220 */ /* 0x000fc40000400000 */
[----:B------:R-:W-:Y:S02]  /*e3e0*/  FFMA.FTZ R6, R45, R6, -0.72134751081466674805 ;  /* 0xbf38aa3b2d067423 */ /* 0x000fe40000010006 */
[----:B------:R-:W-:Y:S02]  /*e3f0*/  FMUL R4, R47, R4 ;  /* 0x000000042f047220 */ /* 0x000fe40000400000 */
[----:B------:R-:W-:Y:S02]  /*e400*/  FFMA.FTZ R5, R44, 1.4426950216293334961, R5 ;  /* 0x3fb8aa3b2c057823 */ /* 0x000fe40000010005 */
[----:B------:R-:W-:Y:S02]  /*e410*/  FMUL R81, R80, R81 ;  /* 0x0000005150517220 */ /* 0x000fe40000400000 */
[----:B------:R-:W-:Y:S02]  /*e420*/  FMUL R6, R45, R6 ;  /* 0x000000062d067220 */ /* 0x000fe40000400000 */
[----:B------:R-:W-:-:S02]  /*e430*/  FFMA.FTZ R4, R47, 1.4426950216293334961, R4 ;  /* 0x3fb8aa3b2f047823 */ /* 0x000fc40000010004 */
[----:B------:R-:W-:Y:S01]  /*e440*/  FADD R221, R42, R5 ;  /* 0x000000052add7221 */ /* 0x000fe20000000000 */
[----:B------:R-:W-:Y:S01]  /*e450*/  @P0 MOV R5, 0x7f800000 ;  /* 0x7f80000000050802 */ /* 0x000fe20000000f00 */
[----:B------:R-:W-:Y:S01]  /*e460*/  FFMA.FTZ R80, R80, 1.4426950216293334961, R81 ;  /* 0x3fb8aa3b50507823 */ /* 0x000fe20000010051 */
[----:B------:R-:W-:Y:S01]  /*e470*/  F2FP.PACK_AB R81, R77, R72 ;  /* 0x000000484d51723e */ /* 0x000fe200000000ff */
[----:B------:R-:W-:Y:S02]  /*e480*/  FMUL R6, R45, R6 ;  /* 0x000000062d067220 */ /* 0x000fe40000400000 */
[----:B------:R-:W-:Y:S01]  /*e490*/  FADD R220, R41, R4 ;  /* 0x0000000429dc7221 */ /* 0x000fe20000000000 */
[----:B------:R-:W-:Y:S01]  /*e4a0*/  @P1 MOV R4, 0x7f800000 ;  /* 0x7f80000000041802 */ /* 0x000fe20000000f00 */
[----:B------:R-:W-:Y:S01]  /*e4b0*/  FADD R223, R43, R80 ;  /* 0x000000502bdf7221 */ /* 0x000fe20000000000 */
[----:B------:R-:W-:Y:S01]  /*e4c0*/  LDS.128 R48, [R224] ;  /* 0x00000000e0307984 */ /* 0x000fe20000000c00 */
[----:B------:R-:W-:Y:S01]  /*e4d0*/  FFMA.FTZ R6, R45, 1.4426950216293334961, R6 ;  /* 0x3fb8aa3b2d067823 */ /* 0x000fe20000010006 */
[----:B------:R-:W-:Y:S01]  /*e4e0*/  F2FP.PACK_AB R80, R78, R73 ;  /* 0x000000494e50723e */ /* 0x000fe200000000ff */
[----:B------:R-:W-:Y:S01]  /*e4f0*/  @P0 FFMA.FTZ R223, R20, R5, +INF ;  /* 0x7f80000014df0423 */ /* 0x000fe20000010005 */
[----:B------:R-:W-:Y:S01]  /*e500*/  FSETP.NEU.AND P0, PT, R38, RZ, PT ;  /* 0x000000ff2600720b */ /* 0x000fe20003f0d000 */
[----:B------:R-:W-:Y:S01]  /*e510*/  @P5 IMAD.MOV.U32 R5, RZ, RZ, 0x7f800000 ;  /* 0x7f800000ff055424 */ /* 0x000fe200078e00ff */
[----:B------:R-:W-:Y:S01]  /*e520*/  F2FP.PACK_AB R20, R37, R40 ;  /* 0x000000282514723e */ /* 0x000fe200000000ff */
[----:B------:R-:W-:Y:S01]  /*e530*/  FADD R222, R39, R6 ;  /* 0x0000000627de7221 */ /* 0x000fe20000000000 */
[----:B------:R-:W-:Y:S01]  /*e540*/  LDS.128 R40, [R226] ;  /* 0x00000000e2287984 */ /* 0x000fe20000000c00 */
[----:B------:R-:W-:Y:S01]  /*e550*/  @P1 FFMA.FTZ R221, R35, R4, +INF ;  /* 0x7f80000023dd1423 */ /* 0x000fe20000010004 */
[C---:B------:R-:W-:Y:S01]  /*e560*/  FSETP.NEU.AND P1, PT, R36.reuse, RZ, PT ;  /* 0x000000ff2400720b */ /* 0x040fe20003f2d000 */
[----:B------:R-:W-:Y:S01]  /*e570*/  @P5 FFMA.FTZ R220, R36, R5, +INF ;  /* 0x7f80000024dc5423 */ /* 0x000fe20000010005 */
[----:B------:R-:W-:Y:S01]  /*e580*/  LDS.128 R44, [R225] ;  /* 0x00000000e12c7984 */ /* 0x000fe20000000c00 */
[----:B------:R-:W-:Y:S01]  /*e590*/  @P4 FFMA.FTZ R222, R38, R7, +INF ;  /* 0x7f80000026de4423 */ /* 0x000fe20000010007 */
[----:B------:R-:W-:Y:S01]  /*e5a0*/  F2FP.PACK_AB R4, R89, R88 ;  /* 0x000000585904723e */ /* 0x000fe200000000ff */
[----:B------:R-:W-:Y:S01]  /*e5b0*/  IMAD.SHL.U32 R3, R117, 0x2, RZ ;  /* 0x0000000275037824 */ /* 0x000fe200078e00ff */
[----:B------:R-:W0:Y:S01]  /*e5c0*/  LDS.128 R36, [R227] ;  /* 0x00000000e3247984 */ /* 0x000e220000000c00 */
[----:B------:R-:W-:Y:S01]  /*e5d0*/  F2FP.PACK_AB R5, R97, R96 ;  /* 0x000000606105723e */ /* 0x000fe200000000ff */
[----:B------:R-:W-:Y:S01]  /*e5e0*/  IMAD R65, R117, 0xc, RZ ;  /* 0x0000000c75417824 */ /* 0x000fe200078e02ff */
[----:B------:R-:W-:Y:S01]  /*e5f0*/  F2FP.PACK_AB R6, R105, R104 ;  /* 0x000000686906723e */ /* 0x000fe200000000ff */
[----:B------:R-:W-:Y:S01]  /*e600*/  BAR.SYNC.DEFER_BLOCKING 0x0 ;  /* 0x0000000000007b1d */ /* 0x000fe20000010000 */
[----:B------:R-:W-:Y:S01]  /*e610*/  F2FP.PACK_AB R7, R113, R112 ;  /* 0x000000707107723e */ /* 0x000fe200000000ff */
[----:B------:R-:W-:Y:S01]  /*e620*/  IMAD R73, R117, 0x1a, RZ ;  /* 0x0000001a75497824 */ /* 0x000fe200078e02ff */
[----:B------:R-:W-:Y:S01]  /*e630*/  F2FP.PACK_AB R88, R213, R212 ;  /* 0x000000d4d558723e */ /* 0x000fe200000000ff */
[----:B------:R-:W-:Y:S01]  /*e640*/  IMAD R131, R117, 0x24, RZ ;  /* 0x0000002475837824 */ /* 0x000fe200078e02ff */
[----:B------:R-:W-:Y:S01]  /*e650*/  F2FP.PACK_AB R89, R217, R216 ;  /* 0x000000d8d959723e */ /* 0x000fe200000000ff */
[----:B------:R-:W-:Y:S01]  /*e660*/  IMAD R135, R117, 0x26, RZ ;  /* 0x0000002675877824 */ /* 0x000fe200078e02ff */
[----:B------:R-:W-:Y:S01]  /*e670*/  FSEL R223, R223, -INF , P3 ;  /* 0xff800000dfdf7808 */ /* 0x000fe20001800000 */
[C---:B------:R-:W-:Y:S01]  /*e680*/  IMAD R139, R117.reuse, 0x28, RZ ;  /* 0x00000028758b7824 */ /* 0x040fe200078e02ff */
[----:B------:R-:W-:Y:S01]  /*e690*/  FSEL R222, R222, -INF , P0 ;  /* 0xff800000dede7808 */ /* 0x000fe20000000000 */
[----:B------:R-:W-:-:S02]  /*e6a0*/  IMAD R143, R117, 0x2a, RZ ;  /* 0x0000002a758f7824 */ /* 0x000fc400078e02ff */
[C---:B------:R-:W-:Y:S02]  /*e6b0*/  IMAD R147, R117.reuse, 0x2c, RZ ;  /* 0x0000002c75937824 */ /* 0x040fe400078e02ff */
[C---:B------:R-:W-:Y:S02]  /*e6c0*/  IMAD R151, R117.reuse, 0x2e, RZ ;  /* 0x0000002e75977824 */ /* 0x040fe400078e02ff */
[C---:B------:R-:W-:Y:S02]  /*e6d0*/  IMAD R155, R117.reuse, 0x30, RZ ;  /* 0x00000030759b7824 */ /* 0x040fe400078e02ff */
[C---:B------:R-:W-:Y:S02]  /*e6e0*/  IMAD R159, R117.reuse, 0x32, RZ ;  /* 0x00000032759f7824 */ /* 0x040fe400078e02ff */
[C---:B------:R-:W-:Y:S02]  /*e6f0*/  IMAD R163, R117.reuse, 0x34, RZ ;  /* 0x0000003475a37824 */ /* 0x040fe400078e02ff */
[C---:B------:R-:W-:Y:S01]  /*e700*/  IMAD R167, R117.reuse, 0x36, RZ ;  /* 0x0000003675a77824 */ /* 0x040fe200078e02ff */
[----:B------:R-:W-:Y:S01]  /*e710*/  STS.128 [R70], R4 ;  /* 0x0000000446007388 */ /* 0x000fe20000000c00 */
[----:B------:R-:W-:-:S02]  /*e720*/  IMAD R171, R117, 0x38, RZ ;  /* 0x0000003875ab7824 */ /* 0x000fc400078e02ff */
[C---:B------:R-:W-:Y:S01]  /*e730*/  IMAD R175, R117.reuse, 0x3a, RZ ;  /* 0x0000003a75af7824 */ /* 0x040fe200078e02ff */
[----:B------:R-:W-:Y:S01]  /*e740*/  STS.128 [R70+0x80], R8 ;  /* 0x0000800846007388 */ /* 0x000fe20000000c00 */
[C---:B------:R-:W-:Y:S02]  /*e750*/  IMAD R179, R117.reuse, 0x3c, RZ ;  /* 0x0000003c75b37824 */ /* 0x040fe400078e02ff */
[C---:B------:R-:W-:Y:S01]  /*e760*/  IMAD R183, R117.reuse, 0x3e, RZ ;  /* 0x0000003e75b77824 */ /* 0x040fe200078e02ff */
[----:B------:R-:W-:Y:S01]  /*e770*/  STS.128 [R70+0x800], R16 ;  /* 0x0008001046007388 */ /* 0x000fe20000000c00 */
[C---:B------:R-:W-:Y:S02]  /*e780*/  IMAD R191, R117.reuse, 0x42, RZ ;  /* 0x0000004275bf7824 */ /* 0x040fe400078e02ff */
[C---:B------:R-:W-:Y:S01]  /*e790*/  IMAD R195, R117.reuse, 0x44, RZ ;  /* 0x0000004475c37824 */ /* 0x040fe200078e02ff */
[----:B------:R-:W-:Y:S01]  /*e7a0*/  STS.128 [R70+0x880], R20 ;  /* 0x0008801446007388 */ /* 0x000fe20000000c00 */
[----:B------:R-:W-:-:S02]  /*e7b0*/  IMAD R203, R117, 0x48, RZ ;  /* 0x0000004875cb7824 */ /* 0x000fc400078e02ff */
[C---:B------:R-:W-:Y:S01]  /*e7c0*/  IMAD R199, R117.reuse, 0x46, RZ ;  /* 0x0000004675c77824 */ /* 0x040fe200078e02ff */
[----:B------:R-:W-:Y:S01]  /*e7d0*/  BAR.SYNC.DEFER_BLOCKING 0x0 ;  /* 0x0000000000007b1d */ /* 0x000fe20000010000 */
[C---:B------:R-:W-:Y:S02]  /*e7e0*/  IMAD R207, R117.reuse, 0x4a, RZ ;  /* 0x0000004a75cf7824 */ /* 0x040fe400078e02ff */
[C---:B------:R-:W-:Y:S02]  /*e7f0*/  IMAD R215, R117.reuse, 0x4e, RZ ;  /* 0x0000004e75d77824 */ /* 0x040fe400078e02ff */
[C---:B------:R-:W-:Y:S02]  /*e800*/  IMAD R129, R117.reuse, 0x23, RZ ;  /* 0x0000002375817824 */ /* 0x040fe400078e02ff */
[C---:B------:R-:W-:Y:S02]  /*e810*/  IMAD R133, R117.reuse, 0x25, RZ ;  /* 0x0000002575857824 */ /* 0x040fe400078e02ff */
[----:B------:R-:W-:-:S02]  /*e820*/  IMAD R211, R117, 0x4c, RZ ;  /* 0x0000004c75d37824 */ /* 0x000fc400078e02ff */
[C---:B------:R-:W-:Y:S02]  /*e830*/  IMAD R219, R117.reuse, 0x50, RZ ;  /* 0x0000005075db7824 */ /* 0x040fe400078e02ff */
[C---:B------:R-:W-:Y:S02]  /*e840*/  IMAD R137, R117.reuse, 0x27, RZ ;  /* 0x0000002775897824 */ /* 0x040fe400078e02ff */
[C---:B------:R-:W-:Y:S02]  /*e850*/  IMAD R127, R117.reuse, 0x52, RZ ;  /* 0x00000052757f7824 */ /* 0x040fe400078e02ff */
[C---:B------:R-:W-:Y:S02]  /*e860*/  IMAD R141, R117.reuse, 0x29, RZ ;  /* 0x00000029758d7824 */ /* 0x040fe400078e02ff */
[C---:B------:R-:W-:Y:S02]  /*e870*/  IMAD R145, R117.reuse, 0x2b, RZ ;  /* 0x0000002b75917824 */ /* 0x040fe400078e02ff */
[----:B------:R-:W-:-:S02]  /*e880*/  IMAD R149, R117, 0x2d, RZ ;  /* 0x0000002d75957824 */ /* 0x000fc400078e02ff */
[C---:B------:R-:W-:Y:S01]  /*e890*/  IMAD R153, R117.reuse, 0x2f, RZ ;  /* 0x0000002f75997824 */ /* 0x040fe200078e02ff */
[----:B------:R-:W1:Y:S01]  /*e8a0*/  LDS.128 R20, [R227] ;  /* 0x00000000e3147984 */ /* 0x000e620000000c00 */
[C---:B------:R-:W-:Y:S02]  /*e8b0*/  IMAD R157, R117.reuse, 0x31, RZ ;  /* 0x00000031759d7824 */ /* 0x040fe400078e02ff */
[C---:B------:R-:W-:Y:S01]  /*e8c0*/  IMAD R161, R117.reuse, 0x33, RZ ;  /* 0x0000003375a17824 */ /* 0x040fe200078e02ff */
[----:B------:R-:W2:Y:S01]  /*e8d0*/  LDS.128 R32, [R226] ;  /* 0x00000000e2207984 */ /* 0x000ea20000000c00 */
[C---:B------:R-:W-:Y:S02]  /*e8e0*/  IMAD R95, R117.reuse, 0x72, RZ ;  /* 0x00000072755f7824 */ /* 0x040fe400078e02ff */
[C---:B------:R-:W-:Y:S01]  /*e8f0*/  IMAD R165, R117.reuse, 0x35, RZ ;  /* 0x0000003575a57824 */ /* 0x040fe200078e02ff */
[----:B------:R-:W3:Y:S01]  /*e900*/  LDS.128 R28, [R225] ;  /* 0x00000000e11c7984 */ /* 0x000ee20000000c00 */
[----:B------:R-:W-:-:S02]  /*e910*/  IMAD R169, R117, 0x37, RZ ;  /* 0x0000003775a97824 */ /* 0x000fc400078e02ff */
[C---:B------:R-:W-:Y:S01]  /*e920*/  IMAD R99, R117.reuse, 0x74, RZ ;  /* 0x0000007475637824 */ /* 0x040fe200078e02ff */
[----:B------:R-:W4:Y:S01]  /*e930*/  LDS.128 R24, [R224] ;  /* 0x00000000e0187984 */ /* 0x000f220000000c00 */
[C---:B------:R-:W-:Y:S02]  /*e940*/  IMAD R173, R117.reuse, 0x39, RZ ;  /* 0x0000003975ad7824 */ /* 0x040fe400078e02ff */
[C---:B------:R-:W-:Y:S01]  /*e950*/  IMAD R107, R117.reuse, 0x78, RZ ;  /* 0x00000078756b7824 */ /* 0x040fe200078e02ff */
[----:B------:R-:W-:Y:S01]  /*e960*/  BAR.SYNC.DEFER_BLOCKING 0x0 ;  /* 0x0000000000007b1d */ /* 0x000fe20000010000 */
        /* <DEDUP_REMOVED lines=9> */
[C---:B------:R-:W-:Y:S02]  /*ea00*/  IMAD R192, R117.reuse, 0x86, RZ ;  /* 0x0000008675c07824 */ /* 0x040fe400078e02ff */
[C---:B------:R-:W-:Y:S02]  /*ea10*/  IMAD R196, R117.reuse, 0x8a, RZ ;  /* 0x0000008a75c47824 */ /* 0x040fe400078e02ff */
[C---:B------:R-:W-:Y:S01]  /*ea20*/  IMAD R189, R117.reuse, 0x41, RZ ;  /* 0x0000004175bd7824 */ /* 0x040fe200078e02ff */
[----:B------:R-:W-:Y:S01]  /*ea30*/  STS.128 [R70], R12 ;  /* 0x0000000c46007388 */ /* 0x000fe20000000c00 */
[C---:B------:R-:W-:Y:S02]  /*ea40*/  IMAD R193, R117.reuse, 0x43, RZ ;  /* 0x0000004375c17824 */ /* 0x040fe400078e02ff */
[C---:B------:R-:W-:Y:S01]  /*ea50*/  IMAD R194, R117.reuse, 0x88, RZ ;  /* 0x0000008875c27824 */ /* 0x040fe200078e02ff */
[----:B------:R0:W-:Y:S01]  /*ea60*/  STS.128 [R70+0x80], R52 ;  /* 0x0000803446007388 */ /* 0x0001e20000000c00 */
[----:B------:R-:W-:-:S02]  /*ea70*/  IMAD R198, R117, 0x8c, RZ ;  /* 0x0000008c75c67824 */ /* 0x000fc400078e02ff */
[C---:B------:R-:W-:Y:S01]  /*ea80*/  IMAD R197, R117.reuse, 0x45, RZ ;  /* 0x0000004575c57824 */ /* 0x040fe200078e02ff */
[----:B------:R1:W-:Y:S01]  /*ea90*/  STS.128 [R70+0x800], R60 ;  /* 0x0008003c46007388 */ /* 0x0003e20000000c00 */
[C---:B------:R-:W-:Y:S02]  /*eaa0*/  IMAD R202, R117.reuse, 0x90, RZ ;  /* 0x0000009075ca7824 */ /* 0x040fe400078e02ff */
[C---:B------:R-:W-:Y:S01]  /*eab0*/  IMAD R200, R117.reuse, 0x8e, RZ ;  /* 0x0000008e75c87824 */ /* 0x040fe200078e02ff */
[----:B------:R2:W-:Y:S01]  /*eac0*/  STS.128 [R70+0x880], R56 ;  /* 0x0008803846007388 */ /* 0x0005e20000000c00 */
[C---:B------:R-:W-:Y:S02]  /*ead0*/  IMAD R204, R117.reuse, 0x92, RZ ;  /* 0x0000009275cc7824 */ /* 0x040fe400078e02ff */
[C---:B------:R-:W-:Y:S01]  /*eae0*/  IMAD R208, R117.reuse, 0x96, RZ ;  /* 0x0000009675d07824 */ /* 0x040fe200078e02ff */
[----:B------:R-:W-:Y:S01]  /*eaf0*/  BAR.SYNC.DEFER_BLOCKING 0x0 ;  /* 0x0000000000007b1d */ /* 0x000fe20000010000 */
[----:B------:R-:W-:-:S02]  /*eb00*/  IMAD R201, R117, 0x47, RZ ;  /* 0x0000004775c97824 */ /* 0x000fc400078e02ff */
[C---:B------:R-:W-:Y:S01]  /*eb10*/  IMAD R205, R117.reuse, 0x49, RZ ;  /* 0x0000004975cd7824 */ /* 0x040fe200078e02ff */
[C---:B0-----:R-:W-:Y:S01]  /*eb20*/  LEA R52, P5, R117.reuse, R120, 0x2 ;  /* 0x0000007875347211 */ /* 0x041fe200078a10ff */
[C---:B------:R-:W-:Y:S02]  /*eb30*/  IMAD R55, R117.reuse, 0x3, RZ ;  /* 0x0000000375377824 */ /* 0x040fe400078e02ff */
[----:B------:R-:W-:Y:S01]  /*eb40*/  IMAD R206, R117, 0x94, RZ ;  /* 0x0000009475ce7824 */ /* 0x000fe200078e02ff */
[----:B-1----:R-:W-:Y:S01]  /*eb50*/  F2FP.PACK_AB R60, R75, R74 ;  /* 0x0000004a4b3c723e */ /* 0x002fe200000000ff */
[C---:B------:R-:W-:Y:S01]  /*eb60*/  IMAD R75, R117.reuse, 0x1c, RZ ;  /* 0x0000001c754b7824 */ /* 0x040fe200078e02ff */
[----:B------:R-:W-:Y:S01]  /*eb70*/  F2FP.PACK_AB R61, R76, R71 ;  /* 0x000000474c3d723e */ /* 0x000fe200000000ff */
[----:B------:R-:W-:Y:S01]  /*eb80*/  IMAD R71, R117, 0x14, RZ ;  /* 0x0000001475477824 */ /* 0x000fe200078e02ff */
[----:B--2---:R-:W-:Y:S01]  /*eb90*/  F2FP.PACK_AB R56, R93, R94 ;  /* 0x0000005e5d38723e */ /* 0x004fe200000000ff */
[----:B------:R-:W-:Y:S01]  /*eba0*/  IMAD R210, R117, 0x98, RZ ;  /* 0x0000009875d27824 */ /* 0x000fe200078e02ff */
[----:B------:R-:W-:Y:S01]  /*ebb0*/  F2FP.PACK_AB R57, R87, R92 ;  /* 0x0000005c5739723e */ /* 0x000fe200000000ff */
[----:B------:R-:W-:Y:S01]  /*ebc0*/  IMAD R87, R117, 0x6e, RZ ;  /* 0x0000006e75577824 */ /* 0x000fe200078e02ff */
[----:B------:R-:W-:Y:S01]  /*ebd0*/  F2FP.PACK_AB R58, R85, R86 ;  /* 0x00000056553a723e */ /* 0x000fe200000000ff */
[----:B------:R-:W-:Y:S01]  /*ebe0*/  IMAD R209, R117, 0x4b, RZ ;  /* 0x0000004b75d17824 */ /* 0x000fe200078e02ff */
[----:B------:R-:W-:Y:S01]  /*ebf0*/  F2FP.PACK_AB R59, R79, R84 ;  /* 0x000000544f3b723e */ /* 0x000fe200000000ff */
[C---:B------:R-:W-:Y:S01]  /*ec00*/  IMAD R79, R117.reuse, 0x6a, RZ ;  /* 0x0000006a754f7824 */ /* 0x040fe200078e02ff */
[----:B------:R-:W-:Y:S01]  /*ec10*/  F2FP.PACK_AB R62, R2, R67 ;  /* 0x00000043023e723e */ /* 0x000fe200000000ff */
[----:B------:R-:W-:Y:S01]  /*ec20*/  IMAD R67, R117, 0xe, RZ ;  /* 0x0000000e75437824 */ /* 0x000fe200078e02ff */
[----:B------:R-:W-:Y:S01]  /*ec30*/  F2FP.PACK_AB R63, R69, R64 ;  /* 0x00000040453f723e */ /* 0x000fe200000000ff */
[----:B------:R-:W-:Y:S01]  /*ec40*/  IMAD R69, R117, 0x12, RZ ;  /* 0x0000001275457824 */ /* 0x000fe200078e02ff */
[----:B------:R-:W0:Y:S01]  /*ec50*/  LDS.128 R8, [R227] ;  /* 0x00000000e3087984 */ /* 0x000e220000000c00 */
[----:B------:R-:W-:Y:S01]  /*ec60*/  IADD3 R2, P4, R3, R120, RZ ;  /* 0x0000007803027210 */ /* 0x000fe20007f9e0ff */
[----:B------:R-:W-:Y:S01]  /*ec70*/  IMAD R214, R117, 0x9c, RZ ;  /* 0x0000009c75d67824 */ /* 0x000fe200078e02ff */
[-C--:B------:R-:W-:Y:S01]  /*ec80*/  LEA.HI.X.SX32 R53, R3, R121.reuse, 0x1, P5 ;  /* 0x0000007903357211 */ /* 0x080fe200028f0eff */
[----:B------:R-:W1:Y:S01]  /*ec90*/  LDS.128 R4, [R226] ;  /* 0x00000000e2047984 */ /* 0x000e620000000c00 */
[C---:B------:R-:W-:Y:S01]  /*eca0*/  LEA.HI.X.SX32 R3, R117.reuse, R121, 0x1, P4 ;  /* 0x0000007975037211 */ /* 0x040fe200020f0eff */
[C---:B------:R-:W-:Y:S01]  /*ecb0*/  IMAD R212, R117.reuse, 0x9a, RZ ;  /* 0x0000009a75d47824 */ /* 0x040fe200078e02ff */
[----:B------:R-:W-:Y:S01]  /*ecc0*/  PRMT R64, R36, 0x7632, R64 ;  /* 0x0000763224407816 */ /* 0x000fe20000000040 */
[----:B------:R-:W2:Y:S01]  /*ecd0*/  LDS.128 R16, [R225] ;  /* 0x00000000e1107984 */ /* 0x000ea20000000c00 */
[----:B------:R-:W-:-:S02]  /*ece0*/  IMAD R216, R117, 0x9e, RZ ;  /* 0x0000009e75d87824 */ /* 0x000fc400078e02ff */
[C---:B------:R-:W-:Y:S01]  /*ecf0*/  IMAD R124, R117.reuse, 0xa2, RZ ;  /* 0x000000a2757c7824 */ /* 0x040fe200078e02ff */
[----:B------:R-:W0:Y:S01]  /*ed00*/  LDS.128 R12, [R224] ;  /* 0x00000000e00c7984 */ /* 0x000e220000000c00 */
        /* <DEDUP_REMOVED lines=15> */
[----:B------:R0:W-:Y:S01]  /*ee00*/  STS.128 [R70], R88 ;  /* 0x0000005846007388 */ /* 0x0001e20000000c00 */
        /* <DEDUP_REMOVED lines=12> */
[----:B0-----:R-:W-:-:S02]  /*eed0*/  IMAD R91, R117, 0x70, RZ ;  /* 0x00000070755b7824 */ /* 0x001fc400078e02ff */
[C---:B------:R-:W-:Y:S01]  /*eee0*/  IMAD R88, R117.reuse, 0xde, RZ ;  /* 0x000000de75587824 */ /* 0x040fe200078e02ff */
[C---:B-1----:R-:W-:Y:S01]  /*eef0*/  SHF.L.U32 R57, R117.reuse, 0x2, RZ ;  /* 0x0000000275397819 */ /* 0x042fe200000006ff */
[C---:B------:R-:W-:Y:S01]  /*ef00*/  IMAD R59, R117.reuse, 0x6, RZ ;  /* 0x00000006753b7824 */ /* 0x040fe200078e02ff */
[CC--:B------:R-:W-:Y:S01]  /*ef10*/  LEA R56, P4, R117.reuse, R120.reuse, 0x3 ;  /* 0x0000007875387211 */ /* 0x0c0fe200078818ff */
[C---:B------:R-:W-:Y:S01]  /*ef20*/  IMAD R90, R117.reuse, 0xe0, RZ ;  /* 0x000000e0755a7824 */ /* 0x040fe200078e02ff */
[C---:B--2---:R-:W-:Y:S01]  /*ef30*/  SHF.L.U32 R61, R117.reuse, 0x3, RZ ;  /* 0x00000003753d7819 */ /* 0x044fe200000006ff */
[----:B------:R-:W-:Y:S01]  /*ef40*/  IMAD R63, R117, 0xa, RZ ;  /* 0x0000000a753f7824 */ /* 0x000fe200078e02ff */
[-C--:B------:R-:W-:Y:S01]  /*ef50*/  IADD3 R54, P5, R59, R120.reuse, RZ ;  /* 0x000000783b367210 */ /* 0x080fe20007fbe0ff */
[----:B------:R-:W-:Y:S01]  /*ef60*/  IMAD R60, R117, 0xc2, RZ ;  /* 0x000000c2753c7824 */ /* 0x000fe200078e02ff */
[-C--:B------:R-:W-:Y:S01]  /*ef70*/  LEA.HI.X.SX32 R57, R57, R121.reuse, 0x1, P4 ;  /* 0x0000007939397211 */ /* 0x080fe200020f0eff */
[----:B---3--:R-:W-:Y:S01]  /*ef80*/  IMAD R83, R117, 0x6c, RZ ;  /* 0x0000006c75537824 */ /* 0x008fe200078e02ff */
[----:B------:R-:W-:Y:S01]  /*ef90*/  LEA.HI.X.SX32 R55, R55, R121, 0x1, P5 ;  /* 0x0000007937377211 */ /* 0x000fe200028f0eff */
[C---:B------:R-:W-:Y:S01]  /*efa0*/  IMAD R62, R117.reuse, 0xc4, RZ ;  /* 0x000000c4753e7824 */ /* 0x040fe200078e02ff */
[C---:B------:R-:W-:Y:S01]  /*efb0*/  LEA R58, P4, R117.reuse, R120, 0x4 ;  /* 0x00000078753a7211 */ /* 0x040fe200078820ff */
[----:B------:R-:W-:-:S02]  /*efc0*/  IMAD R70, R117, 0xcc, RZ ;  /* 0x000000cc75467824 */ /* 0x000fc400078e02ff */
[C---:B------:R-:W-:Y:S02]  /*efd0*/  IMAD R82, R117.reuse, 0xd8, RZ ;  /* 0x000000d875527824 */ /* 0x040fe400078e02ff */
[C---:B------:R-:W-:Y:S02]  /*efe0*/  IMAD R80, R117.reuse, 0xd6, RZ ;  /* 0x000000d675507824 */ /* 0x040fe400078e02ff */
[C---:B------:R-:W-:Y:S01]  /*eff0*/  IMAD R81, R117.reuse, 0x6b, RZ ;  /* 0x0000006b75517824 */ /* 0x040fe200078e02ff */
[----:B------:R0:W-:Y:S01]  /*f000*/  STG.E.U16 [R120.64], R36 ;  /* 0x0000002478007986 */ /* 0x0001e2000c101506 */
[C---:B------:R-:W-:Y:S02]  /*f010*/  IMAD R89, R117.reuse, 0x6f, RZ ;  /* 0x0000006f75597824 */ /* 0x040fe400078e02ff */
[C---:B------:R-:W-:Y:S01]  /*f020*/  IMAD R97, R117.reuse, 0x73, RZ ;  /* 0x0000007375617824 */ /* 0x040fe200078e02ff */
[----:B------:R1:W-:Y:S01]  /*f030*/  STG.E.U16 [R2.64], R64 ;  /* 0x0000004002007986 */ /* 0x0003e2000c101506 */
[----:B------:R-:W-:-:S02]  /*f040*/  IMAD R98, R117, 0xe8, RZ ;  /* 0x000000e875627824 */ /* 0x000fc400078e02ff */
[C---:B------:R-:W-:Y:S01]  /*f050*/  IMAD R249, R117.reuse, 0xec, RZ ;  /* 0x000000ec75f97824 */ /* 0x040fe200078e02ff */
[----:B------:R2:W-:Y:S01]  /*f060*/  STG.E.U16 [R52.64], R40 ;  /* 0x0000002834007986 */ /* 0x0005e2000c101506 */
[C---:B------:R-:W-:Y:S02]  /*f070*/  IMAD R101, R117.reuse, 0x75, RZ ;  /* 0x0000007575657824 */ /* 0x040fe400078e02ff */
[C---:B------:R-:W-:Y:S01]  /*f080*/  IMAD R245, R117.reuse, 0xf0, RZ ;  /* 0x000000f075f57824 */ /* 0x040fe200078e02ff */
[----:B0-----:R-:W-:Y:S01]  /*f090*/  PRMT R36, R44, 0x7632, R36 ;  /* 0x000076322c247816 */ /* 0x001fe20000000024 */
[C---:B------:R-:W-:Y:S02]  /*f0a0*/  IMAD R247, R117.reuse, 0xee, RZ ;  /* 0x000000ee75f77824 */ /* 0x040fe400078e02ff */
[----:B------:R-:W-:Y:S01]  /*f0b0*/  IMAD R243, R117, 0xf2, RZ ;  /* 0x000000f275f37824 */ /* 0x000fe200078e02ff */
[----:B-1----:R-:W-:Y:S01]  /*f0c0*/  IADD3 R2, P5, R63, R120, RZ ;  /* 0x000000783f027210 */ /* 0x002fe20007fbe0ff */
[----:B------:R-:W-:-:S02]  /*f0d0*/  IMAD R3, R117, 0x5, RZ ;  /* 0x0000000575037824 */ /* 0x000fc400078e02ff */
[C---:B------:R-:W-:Y:S01]  /*f0e0*/  IMAD R64, R117.reuse, 0xc6, RZ ;  /* 0x000000c675407824 */ /* 0x040fe200078e02ff */
[----:B--2---:R-:W-:Y:S01]  /*f0f0*/  PRMT R53, R40, 0x7632, R53 ;  /* 0x0000763228357816 */ /* 0x004fe20000000035 */
[----:B------:R-:W-:Y:S01]  /*f100*/  IMAD R239, R117, 0xf6, RZ ;  /* 0x000000f675ef7824 */ /* 0x000fe200078e02ff */
[----:B------:R-:W-:Y:S01]  /*f110*/  IADD3 R52, P6, R65, R120, RZ ;  /* 0x0000007841347210 */ /* 0x000fe20007fde0ff */
[----:B------:R-:W-:Y:S01]  /*f120*/  IMAD R105, R117, 0x77, RZ ;  /* 0x0000007775697824 */ /* 0x000fe200078e02ff */
[----:B------:R-:W-:Y:S01]  /*f130*/  LEA.HI.X.SX32 R3, R3, R121, 0x1, P5 ;  /* 0x0000007903037211 */ /* 0x000fe200028f0eff */
[----:B------:R0:W-:Y:S01]  /*f140*/  STG.E.U16 [R54.64], R53 ;  /* 0x0000003536007986 */ /* 0x0001e2000c101506 */
[----:B------:R-:W-:Y:S01]  /*f150*/  PRMT R40, R48, 0x7632, R40 ;  /* 0x0000763230287816 */ /* 0x000fe20000000028 */
[C---:B------:R-:W-:Y:S02]  /*f160*/  IMAD R109, R117.reuse, 0x79, RZ ;  /* 0x00000079756d7824 */ /* 0x040fe400078e02ff */
[----:B------:R1:W-:Y:S01]  /*f170*/  STG.E.U16 [R56.64], R44 ;  /* 0x0000002c38007986 */ /* 0x0003e2000c101506 */
[----:B------:R-:W-:-:S02]  /*f180*/  IMAD R241, R117, 0xf4, RZ ;  /* 0x000000f475f17824 */ /* 0x000fc400078e02ff */
[C---:B------:R-:W-:Y:S01]  /*f190*/  IMAD R237, R117.reuse, 0xf8, RZ ;  /* 0x000000f875ed7824 */ /* 0x040fe200078e02ff */
[----:B------:R2:W-:Y:S01]  /*f1a0*/  STG.E.U16 [R2.64], R36 ;  /* 0x0000002402007986 */ /* 0x0005e2000c101506 */
[C---:B------:R-:W-:Y:S02]  /*f1b0*/  IMAD R113, R117.reuse, 0x7b, RZ ;  /* 0x0000007b75717824 */ /* 0x040fe400078e02ff */
[----:B------:R-:W-:Y:S01]  /*f1c0*/  IMAD R233, R117, 0xfc, RZ ;  /* 0x000000fc75e97824 */ /* 0x000fe200078e02ff */
[-C--:B0-----:R-:W-:Y:S01]  /*f1d0*/  LEA.HI.X.SX32 R53, R59, R121.reuse, 0x1, P6 ;  /* 0x000000793b357211 */ /* 0x081fe200030f0eff */
[----:B------:R-:W-:Y:S01]  /*f1e0*/  IMAD R59, R117, 0x7, RZ ;  /* 0x00000007753b7824 */ /* 0x000fe200078e02ff */
[-C--:B------:R-:W-:Y:S01]  /*f1f0*/  IADD3 R54, P5, R67, R120.reuse, RZ ;  /* 0x0000007843367210 */ /* 0x080fe20007fbe0ff */
[----:B------:R-:W-:Y:S01]  /*f200*/  IMAD R235, R117, 0xfa, RZ ;  /* 0x000000fa75eb7824 */ /* 0x000fe200078e02ff */
[----:B-1----:R-:W-:Y:S01]  /*f210*/  PRMT R44, R41, 0x7632, R44 ;  /* 0x00007632292c7816 */ /* 0x002fe2000000002c */
[----:B------:R0:W-:Y:S01]  /*f220*/  STG.E.U16 [R52.64], R48 ;  /* 0x0000003034007986 */ /* 0x0001e2000c101506 */
[-C--:B------:R-:W-:Y:S01]  /*f230*/  LEA.HI.X.SX32 R55, R59, R121.reuse, 0x1, P5 ;  /* 0x000000793b377211 */ /* 0x080fe200028f0eff */
[----:B------:R-:W-:Y:S01]  /*f240*/  IMAD R57, R117, 0xb, RZ ;  /* 0x0000000b75397824 */ /* 0x000fe200078e02ff */
[-C--:B--2---:R-:W-:Y:S01]  /*f250*/  IADD3 R2, P5, R69, R120.reuse, RZ ;  /* 0x0000007845027210 */ /* 0x084fe20007fbe0ff */
[----:B------:R-:W-:Y:S01]  /*f260*/  IMAD R3, R117, 0x9, RZ ;  /* 0x0000000975037824 */ /* 0x000fe200078e02ff */
[-C--:B------:R-:W-:Y:S01]  /*f270*/  LEA.HI.X.SX32 R59, R61, R121.reuse, 0x1, P4 ;  /* 0x000000793d3b7211 */ /* 0x080fe200020f0eff */
[----:B------:R-:W-:Y:S01]  /*f280*/  IMAD R61, R117, 0x16, RZ ;  /* 0x00000016753d7824 */ /* 0x000fe200078e02ff */
[----:B------:R-:W-:Y:S01]  /*f290*/  PRMT R36, R37, 0x7632, R36 ;  /* 0x0000763225247816 */ /* 0x000fe20000000024 */
[----:B------:R1:W-:Y:S01]  /*f2a0*/  STG.E.U16 [R54.64], R40 ;  /* 0x0000002836007986 */ /* 0x0003e2000c101506 */
[-C--:B------:R-:W-:Y:S01]  /*f2b0*/  LEA.HI.X.SX32 R3, R3, R121.reuse, 0x1, P5 ;  /* 0x0000007903037211 */ /* 0x080fe200028f0eff */
[----:B------:R-:W-:Y:S01]  /*f2c0*/  IMAD.SHL.U32 R236, R236, 0x2, RZ ;  /* 0x00000002ecec7824 */ /* 0x000fe200078e00ff */
[-C--:B0-----:R-:W-:Y:S01]  /*f2d0*/  IADD3 R52, P6, R71, R120.reuse, RZ ;  /* 0x0000007847347210 */ /* 0x081fe20007fde0ff */
[----:B------:R0:W-:Y:S01]  /*f2e0*/  STG.E.U16 [R58.64], R37 ;  /* 0x000000253a007986 */ /* 0x0001e2000c101506 */
[----:B------:R-:W-:Y:S01]  /*f2f0*/  PRMT R48, R45, 0x7632, R48 ;  /* 0x000076322d307816 */ /* 0x000fe20000000030 */
[----:B------:R-:W-:Y:S01]  /*f300*/  FFMA R228, R223, 0.69314718246459960938, R228 ;  /* 0x3f317218dfe47823 */ /* 0x000fe200000000e4 */
[----:B------:R-:W-:Y:S01]  /*f310*/  LEA.HI.X.SX32 R53, R63, R121, 0x1, P6 ;  /* 0x000000793f357211 */ /* 0x000fe200030f0eff */
[----:B------:R-:W-:Y:S01]  /*f320*/  IMAD R63, R117, 0x18, RZ ;  /* 0x00000018753f7824 */ /* 0x000fe200078e02ff */
[----:B------:R2:W-:Y:S01]  /*f330*/  STG.E.U16 [R2.64], R36 ;  /* 0x0000002402007986 */ /* 0x0005e2000c101506 */
[----:B------:R-:W-:Y:S01]  /*f340*/  FFMA R231, R222, 0.69314718246459960938, R231 ;  /* 0x3f317218dee77823 */ /* 0x000fe200000000e7 */
[----:B-1----:R-:W-:-:S02]  /*f350*/  IADD3 R54, P5, R61, R120, RZ ;  /* 0x000000783d367210 */ /* 0x002fc40007fbe0ff */
[-C--:B------:R-:W-:Y:S01]  /*f360*/  IADD3 R56, P4, R63, R120.reuse, RZ ;  /* 0x000000783f387210 */ /* 0x080fe20007f9e0ff */
[----:B------:R1:W-:Y:S01]  /*f370*/  STG.E.U16 [R52.64], R41 ;  /* 0x0000002934007986 */ /* 0x0003e2000c101506 */
[-C--:B------:R-:W-:Y:S01]  /*f380*/  LEA.HI.X.SX32 R55, R57, R121.reuse, 0x1, P5 ;  /* 0x0000007939377211 */ /* 0x080fe200028f0eff */
[----:B0-----:R-:W-:Y:S01]  /*f390*/  IMAD R59, R117, 0x1e, RZ ;  /* 0x0000001e753b7824 */ /* 0x001fe200078e02ff */
[-C--:B------:R-:W-:Y:S01]  /*f3a0*/  LEA.HI.X.SX32 R57, R65, R121.reuse, 0x1, P4 ;  /* 0x0000007941397211 */ /* 0x080fe200020f0eff */
[C---:B------:R-:W-:Y:S02]  /*f3b0*/  IMAD R58, R117.reuse, 0xc0, RZ ;  /* 0x000000c0753a7824 */ /* 0x040fe400078e02ff */
[----:B------:R0:W-:Y:S01]  /*f3c0*/  STG.E.U16 [R54.64], R44 ;  /* 0x0000002c36007986 */ /* 0x0001e2000c101506 */
[----:B--2---:R-:W-:Y:S01]  /*f3d0*/  IMAD R3, R117, 0xd, RZ ;  /* 0x0000000d75037824 */ /* 0x004fe200078e02ff */
[-C--:B------:R-:W-:Y:S01]  /*f3e0*/  IADD3 R2, P5, R73, R120.reuse, RZ ;  /* 0x0000007849027210 */ /* 0x080fe20007fbe0ff */
[----:B------:R-:W-:Y:S01]  /*f3f0*/  IMAD R65, R117, 0x63, RZ ;  /* 0x0000006375417824 */ /* 0x000fe200078e02ff */
[-C--:B------:R-:W-:Y:S01]  /*f400*/  IADD3 R36, P6, R75, R120.reuse, RZ ;  /* 0x000000784b247210 */ /* 0x080fe20007fde0ff */
[----:B------:R2:W-:Y:S01]  /*f410*/  STG.E.U16 [R56.64], R45 ;  /* 0x0000002d38007986 */ /* 0x0005e2000c101506 */
[-C--:B------:R-:W-:Y:S01]  /*f420*/  LEA.HI.X.SX32 R3, R3, R121.reuse, 0x1, P5 ;  /* 0x0000007903037211 */ /* 0x080fe200028f0eff */
[----:B-1----:R-:W-:Y:S01]  /*f430*/  IMAD R41, R117, 0xf, RZ ;  /* 0x0000000f75297824 */ /* 0x002fe200078e02ff */
[-C--:B------:R-:W-:Y:S01]  /*f440*/  LEA.HI.X.SX32 R37, R67, R121.reuse, 0x1, P6 ;  /* 0x0000007943257211 */ /* 0x080fe200030f0eff */
[----:B------:R-:W-:Y:S01]  /*f450*/  IMAD.SHL.U32 R53, R117, 0x10, RZ ;  /* 0x0000001075357824 */ /* 0x000fe200078e00ff */
[-C--:B------:R-:W-:Y:S01]  /*f460*/  IADD3 R40, P5, R59, R120.reuse, RZ ;  /* 0x000000783b287210 */ /* 0x080fe20007fbe0ff */
[----:B------:R1:W-:Y:S01]  /*f470*/  STG.E.U16 [R2.64], R48 ;  /* 0x0000003002007986 */ /* 0x0003e2000c101506 */
[C---:B0-----:R-:W-:Y:S01]  /*f480*/  IMAD R55, R117.reuse, 0x22, RZ ;  /* 0x0000002275377824 */ /* 0x041fe200078e02ff */
[CC--:B------:R-:W-:Y:S01]  /*f490*/  LEA R52, P4, R117.reuse, R120.reuse, 0x5 ;  /* 0x0000007875347211 */ /* 0x0c0fe200078828ff */
[----:B------:R-:W-:Y:S01]  /*f4a0*/  IMAD R67, R117, 0x64, RZ ;  /* 0x0000006475437824 */ /* 0x000fe200078e02ff */
[----:B------:R0:W-:Y:S01]  /*f4b0*/  STG.E.U16 [R36.64], R49 ;  /* 0x0000003124007986 */ /* 0x0001e2000c101506 */
[-C--:B------:R-:W-:Y:S01]  /*f4c0*/  LEA.HI.X.SX32 R41, R41, R121.reuse, 0x1, P5 ;  /* 0x0000007929297211 */ /* 0x080fe200028f0eff */
[----:B--2---:R-:W-:Y:S01]  /*f4d0*/  IMAD R45, R117, 0x13, RZ ;  /* 0x00000013752d7824 */ /* 0x004fe200078e02ff */
[----:B------:R-:W-:Y:S01]  /*f4e0*/  LEA.HI.X.SX32 R53, R53, R121, 0x1, P4 ;  /* 0x0000007935357211 */ /* 0x000fe200020f0eff */
[----:B------:R-:W-:Y:S01]  /*f4f0*/  IMAD R54, R117, 0xbc, RZ ;  /* 0x000000bc75367824 */ /* 0x000fe200078e02ff */
[----:B------:R-:W-:Y:S01]  /*f500*/  IADD3 R44, P4, R139, R120, RZ ;  /* 0x000000788b2c7210 */ /* 0x000fe20007f9e0ff */
[----:B------:R-:W-:-:S02]  /*f510*/  IMAD R56, R117, 0xbe, RZ ;  /* 0x000000be75387824 */ /* 0x000fc400078e02ff */
[----:B-1----:R-:W-:Y:S01]  /*f520*/  IMAD R3, R117, 0x11, RZ ;  /* 0x0000001175037824 */ /* 0x002fe200078e02ff */
[-C--:B------:R-:W-:Y:S01]  /*f530*/  IADD3 R2, P5, R55, R120.reuse, RZ ;  /* 0x0000007837027210 */ /* 0x080fe20007fbe0ff */
[----:B------:R-:W-:Y:S01]  /*f540*/  IMAD R57, R117, 0x5f, RZ ;  /* 0x0000005f75397824 */ /* 0x000fe200078e02ff */
[----:B------:R-:W-:Y:S02]  /*f550*/  PRMT R48, R42, 0x7632, R48 ;  /* 0x000076322a307816 */ /* 0x000fe40000000030 */
[----:B0-----:R-:W-:Y:S01]  /*f560*/  PRMT R37, R49, 0x7632, R37 ;  /* 0x0000763231257816 */ /* 0x001fe20000000025 */
[----:B------:R-:W-:Y:S01]  /*f570*/  IMAD R49, R117, 0x17, RZ ;  /* 0x0000001775317824 */ /* 0x000fe200078e02ff */
[----:B------:R-:W-:Y:S02]  /*f580*/  IADD3 R36, P6, R131, R120, RZ ;  /* 0x0000007883247210 */ /* 0x000fe40007fde0ff */
[----:B------:R-:W-:Y:S01]  /*f590*/  LEA.HI.X.SX32 R3, R3, R121, 0x1, P5 ;  /* 0x0000007903037211 */ /* 0x000fe200028f0eff */
[----:B------:R0:W-:Y:S04]  /*f5a0*/  STG.E.U16 [R40.64], R37 ;  /* 0x0000002528007986 */ /* 0x0001e8000c101506 */
[----:B------:R1:W-:Y:S01]  /*f5b0*/  STG.E.U16 [R52.64], R38 ;  /* 0x0000002634007986 */ /* 0x0003e2000c101506 */
[----:B0-----:R-:W-:-:S02]  /*f5c0*/  PRMT R41, R38, 0x7632, R41 ;  /* 0x0000763226297816 */ /* 0x001fc40000000029 */
[-C--:B------:R-:W-:Y:S01]  /*f5d0*/  LEA.HI.X.SX32 R37, R69, R121.reuse, 0x1, P6 ;  /* 0x0000007945257211 */ /* 0x080fe200030f0eff */
[----:B------:R-:W-:Y:S01]  /*f5e0*/  IMAD R69, R117, 0x65, RZ ;  /* 0x0000006575457824 */ /* 0x000fe200078e02ff */
[-C--:B------:R-:W-:Y:S01]  /*f5f0*/  IADD3 R40, P5, R135, R120.reuse, RZ ;  /* 0x0000007887287210 */ /* 0x080fe20007fbe0ff */
[----:B------:R0:W-:Y:S01]  /*f600*/  STG.E.U16 [R2.64], R41 ;  /* 0x0000002902007986 */ /* 0x0001e2000c101506 */
[----:B-1----:R-:W-:Y:S01]  /*f610*/  PRMT R38, R46, 0x7632, R38 ;  /* 0x000076322e267816 */ /* 0x002fe20000000026 */
[C---:B------:R-:W-:Y:S02]  /*f620*/  IMAD R52, R117.reuse, 0xba, RZ ;  /* 0x000000ba75347824 */ /* 0x040fe400078e02ff */
[----:B------:R1:W-:Y:S01]  /*f630*/  STG.E.U16 [R36.64], R42 ;  /* 0x0000002a24007986 */ /* 0x0003e2000c101506 */
[----:B------:R-:W-:Y:S01]  /*f640*/  IMAD R53, R117, 0x5d, RZ ;  /* 0x0000005d75357824 */ /* 0x000fe200078e02ff */
[----:B0-----:R-:W-:Y:S01]  /*f650*/  LEA.HI.X.SX32 R41, R45, R121, 0x1, P5 ;  /* 0x000000792d297211 */ /* 0x001fe200028f0eff */
[----:B------:R-:W-:Y:S01]  /*f660*/  IMAD R3, R117, 0x15, RZ ;  /* 0x0000001575037824 */ /* 0x000fe200078e02ff */
[----:B------:R-:W-:-:S02]  /*f670*/  IADD3 R2, P5, R143, R120, RZ ;  /* 0x000000788f027210 */ /* 0x000fc40007fbe0ff */
[-C--:B-1----:R-:W-:Y:S01]  /*f680*/  IADD3 R36, P6, R147, R120.reuse, RZ ;  /* 0x0000007893247210 */ /* 0x082fe20007fde0ff */
[----:B------:R0:W-:Y:S01]  /*f690*/  STG.E.U16 [R40.64], R48 ;  /* 0x0000003028007986 */ /* 0x0001e2000c101506 */
[-C--:B------:R-:W-:Y:S01]  /*f6a0*/  LEA.HI.X.SX32 R45, R71, R121.reuse, 0x1, P4 ;  /* 0x00000079472d7211 */ /* 0x080fe200020f0eff */
[----:B------:R-:W-:Y:S01]  /*f6b0*/  IMAD R71, R117, 0x66, RZ ;  /* 0x0000006675477824 */ /* 0x000fe200078e02ff */
[-C--:B------:R-:W-:Y:S02]  /*f6c0*/  LEA.HI.X.SX32 R3, R3, R121.reuse, 0x1, P5 ;  /* 0x0000007903037211 */ /* 0x080fe400028f0eff */
[----:B------:R-:W-:Y:S01]  /*f6d0*/  LEA.HI.X.SX32 R37, R61, R121, 0x1, P6 ;  /* 0x000000793d257211 */ /* 0x000fe200030f0eff */
[----:B------:R1:W-:Y:S01]  /*f6e0*/  STG.E.U16 [R44.64], R46 ;  /* 0x0000002e2c007986 */ /* 0x0003e2000c101506 */
[----:B------:R-:W-:Y:S01]  /*f6f0*/  PRMT R42, R43, 0x7632, R42 ;  /* 0x000076322b2a7816 */ /* 0x000fe2000000002a */
[----:B------:R-:W-:Y:S02]  /*f700*/  IMAD R61, R117, 0x61, RZ ;  /* 0x00000061753d7824 */ /* 0x000fe400078e02ff */
[----:B------:R2:W-:Y:S01]  /*f710*/  STG.E.U16 [R2.64], R38 ;  /* 0x0000002602007986 */ /* 0x0005e2000c101506 */
[----:B0-----:R-:W-:-:S03]  /*f720*/  IADD3 R40, P5, R151, R120, RZ ;  /* 0x0000007897287210 */ /* 0x001fc60007fbe0ff */
[----:B------:R0:W-:Y:S01]  /*f730*/  STG.E.U16 [R36.64], R50 ;  /* 0x0000003224007986 */ /* 0x0001e2000c101506 */
[-C--:B------:R-:W-:Y:S02]  /*f740*/  IADD3 R48, P4, R155, R120.reuse, RZ ;  /* 0x000000789b307210 */ /* 0x080fe40007f9e0ff */
[-C--:B------:R-:W-:Y:S01]  /*f750*/  LEA.HI.X.SX32 R41, R49, R121.reuse, 0x1, P5 ;  /* 0x0000007931297211 */ /* 0x080fe200028f0eff */
[----:B-1----:R-:W-:Y:S01]  /*f760*/  IMAD R45, R117, 0x1b, RZ ;  /* 0x0000001b752d7824 */ /* 0x002fe200078e02ff */
[----:B------:R-:W-:Y:S01]  /*f770*/  LEA.HI.X.SX32 R49, R63, R121, 0x1, P4 ;  /* 0x000000793f317211 */ /* 0x000fe200020f0eff */
[----:B------:R-:W-:Y:S01]  /*f780*/  IMAD R63, R117, 0x62, RZ ;  /* 0x00000062753f7824 */ /* 0x000fe200078e02ff */
[-C--:B------:R-:W-:Y:S01]  /*f790*/  IADD3 R44, P4, R171, R120.reuse, RZ ;  /* 0x00000078ab2c7210 */ /* 0x080fe20007f9e0ff */
[----:B--2---:R-:W-:Y:S01]  /*f7a0*/  IMAD R3, R117, 0x19, RZ ;  /* 0x0000001975037824 */ /* 0x004fe200078e02ff */
[----:B------:R-:W-:Y:S01]  /*f7b0*/  IADD3 R2, P5, R159, R120, RZ ;  /* 0x000000789f027210 */ /* 0x000fe20007fbe0ff */
[----:B------:R-:W-:Y:S01]  /*f7c0*/  IMAD R46, R117, 0xb4, RZ ;  /* 0x000000b4752e7824 */ /* 0x000fe200078e02ff */
[----:B------:R-:W-:-:S02]  /*f7d0*/  PRMT R38, R39, 0x7632, R38 ;  /* 0x0000763227267816 */ /* 0x000fc40000000026 */
[----:B0-----:R-:W-:Y:S01]  /*f7e0*/  PRMT R37, R50, 0x7632, R37 ;  /* 0x0000763232257816 */ /* 0x001fe20000000025 */
[----:B------:R-:W-:Y:S01]  /*f7f0*/  IMAD R50, R117, 0xb8, RZ ;  /* 0x000000b875327824 */ /* 0x000fe200078e02ff */
[-C--:B------:R-:W-:Y:S02]  /*f800*/  IADD3 R36, P6, R163, R120.reuse, RZ ;  /* 0x00000078a3247210 */ /* 0x080fe40007fde0ff */
[----:B------:R-:W-:Y:S01]  /*f810*/  LEA.HI.X.SX32 R3, R3, R121, 0x1, P5 ;  /* 0x0000007903037211 */ /* 0x000fe200028f0eff */
[----:B------:R0:W-:Y:S04]  /*f820*/  STG.E.U16 [R40.64], R37 ;  /* 0x0000002528007986 */ /* 0x0001e8000c101506 */
[----:B------:R1:W-:Y:S04]  /*f830*/  STG.E.U16 [R48.64], R39 ;  /* 0x0000002730007986 */ /* 0x0003e8000c101506 */
[----:B------:R2:W-:Y:S01]  /*f840*/  STG.E.U16 [R2.64], R38 ;  /* 0x0000002602007986 */ /* 0x0005e2000c101506 */
[----:B0-----:R-:W-:-:S02]  /*f850*/  IADD3 R40, P5, R167, R120, RZ ;  /* 0x00000078a7287210 */ /* 0x001fc40007fbe0ff */
[-C--:B------:R-:W-:Y:S01]  /*f860*/  LEA.HI.X.SX32 R37, R73, R121.reuse, 0x1, P6 ;  /* 0x0000007949257211 */ /* 0x080fe200030f0eff */
[----:B------:R-:W-:Y:S01]  /*f870*/  IMAD R73, R117, 0x67, RZ ;  /* 0x0000006775497824 */ /* 0x000fe200078e02ff */
[-C--:B------:R-:W-:Y:S01]  /*f880*/  LEA.HI.X.SX32 R41, R45, R121.reuse, 0x1, P5 ;  /* 0x000000792d297211 */ /* 0x080fe200028f0eff */
[----:B-1----:R-:W-:Y:S01]  /*f890*/  IMAD R48, R117, 0xb6, RZ ;  /* 0x000000b675307824 */ /* 0x002fe200078e02ff */
[-C--:B------:R-:W-:Y:S01]  /*f8a0*/  LEA.HI.X.SX32 R45, R75, R121.reuse, 0x1, P4 ;  /* 0x000000794b2d7211 */ /* 0x080fe200020f0eff */
[----:B------:R0:W-:Y:S01]  /*f8b0*/  STG.E.U16 [R36.64], R43 ;  /* 0x0000002b24007986 */ /* 0x0001e2000c101506 */
[----:B--2---:R-:W-:Y:S01]  /*f8c0*/  IMAD R3, R117, 0x1d, RZ ;  /* 0x0000001d75037824 */ /* 0x004fe200078e02ff */
[-C--:B------:R-:W-:Y:S01]  /*f8d0*/  IADD3 R2, P5, R175, R120.reuse, RZ ;  /* 0x00000078af027210 */ /* 0x080fe20007fbe0ff */
[----:B------:R-:W-:Y:S01]  /*f8e0*/  IMAD R75, R117, 0x68, RZ ;  /* 0x00000068754b7824 */ /* 0x000fe200078e02ff */
[----:B------:R1:W-:Y:S01]  /*f8f0*/  STG.E.U16 [R40.64], R42 ;  /* 0x0000002a28007986 */ /* 0x0003e2000c101506 */
[----:B------:R-:W-:Y:S01]  /*f900*/  IADD3 R38, P6, R179, R120, RZ ;  /* 0x00000078b3267210 */ /* 0x000fe20007fde0ff */
[----:B------:R-:W-:Y:S01]  /*f910*/  IMAD R49, R117, 0x5b, RZ ;  /* 0x0000005b75317824 */ /* 0x000fe200078e02ff */
[-C--:B------:R-:W-:Y:S01]  /*f920*/  LEA.HI.X.SX32 R3, R3, R121.reuse, 0x1, P5 ;  /* 0x0000007903037211 */ /* 0x080fe200028f0eff */
[----:B------:R2:W-:Y:S01]  /*f930*/  STG.E.U16 [R44.64], R47 ;  /* 0x0000002f2c007986 */ /* 0x0005e2000c101506 */
[----:B------:R-:W-:Y:S01]  /*f940*/  LEA.HI.X.SX32 R39, R59, R121, 0x1, P6 ;  /* 0x000000793b277211 */ /* 0x000fe200030f0eff */
[----:B------:R-:W-:-:S02]  /*f950*/  IMAD R59, R117, 0x60, RZ ;  /* 0x00000060753b7824 */ /* 0x000fc400078e02ff */
[----:B0-----:R-:W-:Y:S01]  /*f960*/  IMAD R37, R117, 0x1f, RZ ;  /* 0x0000001f75257824 */ /* 0x001fe200078e02ff */
[-C--:B------:R-:W-:Y:S02]  /*f970*/  IADD3 R36, P5, R183, R120.reuse, RZ ;  /* 0x00000078b7247210 */ /* 0x080fe40007fbe0ff */
[----:B------:R-:W-:Y:S02]  /*f980*/  SHF.L.U32 R43, R117, 0x5, RZ ;  /* 0x00000005752b7819 */ /* 0x000fe400000006ff */
[----:B-1----:R-:W-:Y:S02]  /*f990*/  PRMT R41, R47, 0x7632, R41 ;  /* 0x000076322f297816 */ /* 0x002fe40000000029 */
[----:B------:R-:W-:Y:S01]  /*f9a0*/  LEA.HI.X.SX32 R37, R37, R121, 0x1, P5 ;  /* 0x0000007925257211 */ /* 0x000fe200028f0eff */
[----:B--2---:R-:W-:Y:S01]  /*f9b0*/  IMAD R47, R117, 0x5a, RZ ;  /* 0x0000005a752f7824 */ /* 0x004fe200078e02ff */
[----:B------:R-:W-:Y:S01]  /*f9c0*/  PRMT R45, R51, 0x7632, R45 ;  /* 0x00007632332d7816 */ /* 0x000fe2000000002d */
[----:B------:R0:W-:Y:S01]  /*f9d0*/  STG.E.U16 [R2.64], R41 ;  /* 0x0000002902007986 */ /* 0x0001e2000c101506 */
[CC--:B------:R-:W-:Y:S01]  /*f9e0*/  LEA R40, P4, R117.reuse, R120.reuse, 0x6 ;  /* 0x0000007875287211 */ /* 0x0c0fe200078830ff */
[----:B------:R-:W-:Y:S01]  /*f9f0*/  IMAD R44, R117, 0xb2, RZ ;  /* 0x000000b2752c7824 */ /* 0x000fe200078e02ff */
[-C--:B------:R-:W-:Y:S01]  /*fa00*/  IADD3 R42, P6, R195, R120.reuse, RZ ;  /* 0x00000078c32a7210 */ /* 0x080fe20007fde0ff */
[----:B------:R1:W-:Y:S04]  /*fa10*/  STG.E.U16 [R38.64], R51 ;  /* 0x0000003326007986 */ /* 0x0003e8000c101506 */
[----:B------:R2:W-:Y:S01]  /*fa20*/  STG.E.U16 [R36.64], R45 ;  /* 0x0000002d24007986 */ /* 0x0005e2000c101506 */
[----:B0-----:R-:W-:Y:S01]  /*fa30*/  IMAD R3, R117, 0x21, RZ ;  /* 0x0000002175037824 */ /* 0x001fe200078e02ff */
[----:B------:R-:W-:-:S02]  /*fa40*/  IADD3 R2, P5, R191, R120, RZ ;  /* 0x00000078bf027210 */ /* 0x000fc40007fbe0ff */
[-C--:B------:R-:W-:Y:S01]  /*fa50*/  LEA.HI.X.SX32 R41, R43, R121.reuse, 0x1, P4 ;  /* 0x000000792b297211 */ /* 0x080fe200020f0eff */
[----:B-1----:R-:W-:Y:S01]  /*fa60*/  IMAD R39, R117, 0x56, RZ ;  /* 0x0000005675277824 */ /* 0x002fe200078e02ff */
[-C--:B------:R-:W-:Y:S01]  /*fa70*/  LEA.HI.X.SX32 R3, R3, R121.reuse, 0x1, P5 ;  /* 0x0000007903037211 */ /* 0x080fe200028f0eff */
[----:B------:R-:W-:Y:S01]  /*fa80*/  IMAD R51, R117, 0x5c, RZ ;  /* 0x0000005c75337824 */ /* 0x000fe200078e02ff */
[-C--:B------:R-:W-:Y:S01]  /*fa90*/  IADD3 R130, P5, R203, R120.reuse, RZ ;  /* 0x00000078cb827210 */ /* 0x080fe20007fbe0ff */
[----:B------:R0:W-:Y:S01]  /*faa0*/  STG.E.U16 [R40.64], R20 ;  /* 0x0000001428007986 */ /* 0x0001e2000c101506 */
[----:B--2---:R-:W-:Y:S01]  /*fab0*/  PRMT R37, R20, 0x7632, R37 ;  /* 0x0000763214257816 */ /* 0x004fe20000000025 */
[----:B------:R-:W-:Y:S01]  /*fac0*/  IMAD R36, R117, 0xaa, RZ ;  /* 0x000000aa75247824 */ /* 0x000fe200078e02ff */
[-C--:B------:R-:W-:Y:S01]  /*fad0*/  LEA.HI.X.SX32 R43, R55, R121.reuse, 0x1, P6 ;  /* 0x00000079372b7211 */ /* 0x080fe200030f0eff */
[----:B------:R-:W-:Y:S01]  /*fae0*/  IMAD R55, R117, 0x5e, RZ ;  /* 0x0000005e75377824 */ /* 0x000fe200078e02ff */
[-C--:B------:R-:W-:Y:S01]  /*faf0*/  IADD3 R128, P4, R199, R120.reuse, RZ ;  /* 0x00000078c7807210 */ /* 0x080fe20007f9e0ff */
[----:B------:R1:W-:Y:S01]  /*fb00*/  STG.E.U16 [R2.64], R37 ;  /* 0x0000002502007986 */ /* 0x0003e2000c101506 */
[-C--:B------:R-:W-:Y:S01]  /*fb10*/  IADD3 R132, P6, R207, R120.reuse, RZ ;  /* 0x00000078cf847210 */ /* 0x080fe20007fde0ff */
[----:B------:R-:W-:Y:S01]  /*fb20*/  IMAD R38, R117, 0xac, RZ ;  /* 0x000000ac75267824 */ /* 0x000fe200078e02ff */
[-C--:B------:R-:W-:Y:S01]  /*fb30*/  LEA.HI.X.SX32 R131, R131, R121.reuse, 0x1, P5 ;  /* 0x0000007983837211 */ /* 0x080fe200028f0eff */
[----:B------:R2:W-:Y:S01]  /*fb40*/  STG.E.U16 [R42.64], R32 ;  /* 0x000000202a007986 */ /* 0x0005e2000c101506 */
[-C--:B------:R-:W-:Y:S01]  /*fb50*/  IADD3 R136, P5, R215, R120.reuse, RZ ;  /* 0x00000078d7887210 */ /* 0x080fe20007fbe0ff */
[----:B0-----:R-:W-:Y:S01]  /*fb60*/  IMAD R40, R117, 0xae, RZ ;  /* 0x000000ae75287824 */ /* 0x001fe200078e02ff */
[-C--:B------:R-:W-:Y:S01]  /*fb70*/  LEA.HI.X.SX32 R129, R129, R121.reuse, 0x1, P4 ;  /* 0x0000007981817211 */ /* 0x080fe200020f0eff */
[----:B------:R-:W-:Y:S01]  /*fb80*/  IMAD R41, R117, 0x57, RZ ;  /* 0x0000005775297824 */ /* 0x000fe200078e02ff */
[-C--:B------:R-:W-:Y:S01]  /*fb90*/  IADD3 R134, P4, R211, R120.reuse, RZ ;  /* 0x00000078d3867210 */ /* 0x080fe20007f9e0ff */
[----:B------:R-:W-:Y:S01]  /*fba0*/  IMAD R45, R117, 0x59, RZ ;  /* 0x00000059752d7824 */ /* 0x000fe200078e02ff */
[-C--:B------:R-:W-:Y:S01]  /*fbb0*/  LEA.HI.X.SX32 R133, R133, R121.reuse, 0x1, P6 ;  /* 0x0000007985857211 */ /* 0x080fe200030f0eff */
[----:B-1----:R-:W-:Y:S01]  /*fbc0*/  IMAD R3, R117, 0x54, RZ ;  /* 0x0000005475037824 */ /* 0x002fe200078e02ff */
[-C--:B------:R-:W-:Y:S01]  /*fbd0*/  IADD3 R138, P6, R219, R120.reuse, RZ ;  /* 0x00000078db8a7210 */ /* 0x080fe20007fde0ff */
[----:B------:R-:W-:Y:S01]  /*fbe0*/  IMAD R2, R117, 0xa8, RZ ;  /* 0x000000a875027824 */ /* 0x000fe200078e02ff */
[-C--:B------:R-:W-:Y:S01]  /*fbf0*/  LEA.HI.X.SX32 R137, R137, R121.reuse, 0x1, P5 ;  /* 0x0000007989897211 */ /* 0x080fe200028f0eff */
[----:B--2---:R-:W-:Y:S01]  /*fc00*/  IMAD R43, R117, 0x58, RZ ;  /* 0x00000058752b7824 */ /* 0x004fe200078e02ff */
[-C--:B------:R-:W-:Y:S01]  /*fc10*/  IADD3 R142, P5, R3, R120.reuse, RZ ;  /* 0x00000078038e7210 */ /* 0x080fe20007fbe0ff */
[----:B------:R-:W-:Y:S01]  /*fc20*/  IMAD R37, R117, 0x55, RZ ;  /* 0x0000005575257824 */ /* 0x000fe200078e02ff */
[----:B------:R-:W-:Y:S01]  /*fc30*/  LEA.HI.X.SX32 R135, R135, R121, 0x1, P4 ;  /* 0x0000007987877211 */ /* 0x000fe200020f0eff */
[----:B------:R-:W-:Y:S01]  /*fc40*/  IMAD R42, R117, 0xb0, RZ ;  /* 0x000000b0752a7824 */ /* 0x000fe200078e02ff */
[----:B------:R-:W-:-:S02]  /*fc50*/  IADD3 R140, P4, R127, R120, RZ ;  /* 0x000000787f8c7210 */ /* 0x000fc40007f9e0ff */
[-C--:B------:R-:W-:Y:S02]  /*fc60*/  LEA.HI.X.SX32 R139, R139, R121.reuse, 0x1, P6 ;  /* 0x000000798b8b7211 */ /* 0x080fe400030f0eff */
[-C--:B------:R-:W-:Y:S02]  /*fc70*/  IADD3 R144, P6, R39, R120.reuse, RZ ;  /* 0x0000007827907210 */ /* 0x080fe40007fde0ff */
[-C--:B------:R-:W-:Y:S02]  /*fc80*/  LEA.HI.X.SX32 R143, R143, R121.reuse, 0x1, P5 ;  /* 0x000000798f8f7211 */ /* 0x080fe400028f0eff */
[-C--:B------:R-:W-:Y:S02]  /*fc90*/  IADD3 R148, P5, R47, R120.reuse, RZ ;  /* 0x000000782f947210 */ /* 0x080fe40007fbe0ff */
[----:B------:R-:W-:Y:S02]  /*fca0*/  LEA.HI.X.SX32 R141, R141, R121, 0x1, P4 ;  /* 0x000000798d8d7211 */ /* 0x000fe400020f0eff */
        /* <DEDUP_REMOVED lines=32> */
[----:B------:R-:W-:Y:S02]  /*feb0*/  PRMT R32, R32, 0x7632, R32 ;  /* 0x0000763220207816 */ /* 0x000fe40000000020 */
[-C--:B------:R-:W-:Y:S02]  /*fec0*/  IADD3 R180, P6, R111, R120.reuse, RZ ;  /* 0x000000786fb47210 */ /* 0x080fe40007fde0ff */
[-C--:B------:R-:W-:Y:S01]  /*fed0*/  LEA.HI.X.SX32 R179, R179, R121.reuse, 0x1, P5 ;  /* 0x00000079b3b37211 */ /* 0x080fe200028f0eff */
[----:B------:R4:W-:Y:S01]  /*fee0*/  STG.E.U16 [R128.64], R32 ;  /* 0x0000002080007986 */ /* 0x0009e2000c101506 */
[----:B------:R-:W-:Y:S02]  /*fef0*/  IADD3 R184, P5, R119, R120, RZ ;  /* 0x0000007877b87210 */ /* 0x000fe40007fbe0ff */
[----:B------:R-:W-:Y:S01]  /*ff00*/  LEA.HI.X.SX32 R177, R177, R121, 0x1, P4 ;  /* 0x00000079b1b17211 */ /* 0x000fe200020f0eff */
[----:B------:R0:W-:Y:S01]  /*ff10*/  STG.E.U16 [R130.64], R28 ;  /* 0x0000001c82007986 */ /* 0x0001e2000c101506 */
[----:B------:R-:W-:-:S02]  /*ff20*/  PRMT R20, R28, 0x7632, R20 ;  /* 0x000076321c147816 */ /* 0x000fc40000000014 */
[-C--:B------:R-:W-:Y:S02]  /*ff30*/  IADD3 R182, P4, R115, R120.reuse, RZ ;  /* 0x0000007873b67210 */ /* 0x080fe40007f9e0ff */
[-C--:B------:R-:W-:Y:S01]  /*ff40*/  LEA.HI.X.SX32 R181, R181, R121.reuse, 0x1, P6 ;  /* 0x00000079b5b57211 */ /* 0x080fe200030f0eff */
[----:B------:R1:W-:Y:S01]  /*ff50*/  STG.E.U16 [R132.64], R20 ;  /* 0x0000001484007986 */ /* 0x0003e2000c101506 */
[-C--:B------:R-:W-:Y:S02]  /*ff60*/  LEA R186, P6, R117, R120.reuse, 0x7 ;  /* 0x0000007875ba7211 */ /* 0x080fe400078c38ff */
[----:B----4-:R-:W-:Y:S01]  /*ff70*/  PRMT R129, R24, 0x7632, R129 ;  /* 0x0000763218817816 */ /* 0x010fe20000000081 */
[----:B------:R-:W-:Y:S01]  /*ff80*/  STG.E.U16 [R134.64], R24 ;  /* 0x0000001886007986 */ /* 0x000fe2000c101506 */
[----:B------:R-:W-:Y:S02]  /*ff90*/  LEA.HI.X.SX32 R185, R185, R121, 0x1, P5 ;  /* 0x00000079b9b97211 */ /* 0x000fe400028f0eff */
[----:B------:R-:W-:Y:S01]  /*ffa0*/  IADD3 R190, P5, R190, R120, RZ ;  /* 0x00000078bebe7210 */ /* 0x000fe20007fbe0ff */
[----:B------:R-:W-:Y:S01]  /*ffb0*/  STG.E.U16 [R136.64], R129 ;  /* 0x0000008188007986 */ /* 0x000fe2000c101506 */
[----:B0-----:R-:W-:-:S02]  /*ffc0*/  PRMT R131, R21, 0x7632, R131 ;  /* 0x0000763215837816 */ /* 0x001fc40000000083 */
[-C--:B------:R-:W-:Y:S01]  /*ffd0*/  LEA.HI.X.SX32 R183, R183, R121.reuse, 0x1, P4 ;  /* 0x00000079b7b77211 */ /* 0x080fe200020f0eff */
[----:B------:R0:W-:Y:S01]  /*ffe0*/  STG.E.U16 [R138.64], R21 ;  /* 0x000000158a007986 */ /* 0x0001e2000c101506 */
[-C--:B------:R-:W-:Y:S02]  /*fff0*/  IADD3 R188, P4, R188, R120.reuse, RZ ;  /* 0x00000078bcbc7210 */ /* 0x080fe40007f9e0ff */
[-C--:B------:R-:W-:Y:S01]  /*10000*/  LEA.HI.X.SX32 R187, R187, R121.reuse, 0x1, P6 ;  /* 0x00000079bbbb7211 */ /* 0x080fe200030f0eff */
[----:B------:R-:W-:Y:S01]  /*10010*/  STG.E.U16 [R140.64], R131 ;  /* 0x000000838c007986 */ /* 0x000fe2000c101506 */
[----:B-1----:R-:W-:Y:S02]  /*10020*/  PRMT R133, R33, 0x7632, R133 ;  /* 0x0000763221857816 */ /* 0x002fe40000000085 */
[----:B------:R-:W-:Y:S01]  /*10030*/  IADD3 R192, P6, R192, R120, RZ ;  /* 0x00000078c0c07210 */ /* 0x000fe20007fde0ff */
[----:B------:R-:W-:Y:S01]  /*10040*/  STG.E.U16 [R142.64], R33 ;  /* 0x000000218e007986 */ /* 0x000fe2000c101506 */
[----:B------:R-:W-:-:S02]  /*10050*/  LEA.HI.X.SX32 R191, R191, R121, 0x1, P5 ;  /* 0x00000079bfbf7211 */ /* 0x000fc400028f0eff */
[----:B------:R-:W-:Y:S01]  /*10060*/  PRMT R28, R29, 0x7632, R28 ;  /* 0x000076321d1c7816 */ /* 0x000fe2000000001c */
[----:B------:R-:W-:Y:S01]  /*10070*/  STG.E.U16 [R144.64], R133 ;  /* 0x0000008590007986 */ /* 0x000fe2000c101506 */
[-C--:B------:R-:W-:Y:S02]  /*10080*/  IADD3 R196, P5, R196, R120.reuse, RZ ;  /* 0x00000078c4c47210 */ /* 0x080fe40007fbe0ff */
[-C--:B------:R-:W-:Y:S01]  /*10090*/  LEA.HI.X.SX32 R189, R189, R121.reuse, 0x1, P4 ;  /* 0x00000079bdbd7211 */ /* 0x080fe200020f0eff */
[----:B------:R1:W-:Y:S01]  /*100a0*/  STG.E.U16 [R146.64], R29 ;  /* 0x0000001d92007986 */ /* 0x0003e2000c101506 */
[----:B------:R-:W-:Y:S02]  /*100b0*/  PRMT R20, R25, 0x7632, R20 ;  /* 0x0000763219147816 */ /* 0x000fe40000000014 */
[----:B------:R-:W-:Y:S01]  /*100c0*/  IADD3 R194, P4, R194, R120, RZ ;  /* 0x00000078c2c27210 */ /* 0x000fe20007f9e0ff */
[----:B------:R2:W-:Y:S01]  /*100d0*/  STG.E.U16 [R148.64], R28 ;  /* 0x0000001c94007986 */ /* 0x0005e2000c101506 */
[----:B------:R-:W-:-:S02]  /*100e0*/  LEA.HI.X.SX32 R193, R193, R121, 0x1, P6 ;  /* 0x00000079c1c17211 */ /* 0x000fc400030f0eff */
[-C--:B------:R-:W-:Y:S01]  /*100f0*/  IADD3 R198, P6, R198, R120.reuse, RZ ;  /* 0x00000078c6c67210 */ /* 0x080fe20007fde0ff */
[----:B------:R-:W-:Y:S01]  /*10100*/  STG.E.U16 [R150.64], R25 ;  /* 0x0000001996007986 */ /* 0x000fe2000c101506 */
[----:B0-----:R-:W-:Y:S02]  /*10110*/  PRMT R21, R22, 0x7632, R21 ;  /* 0x0000763216157816 */ /* 0x001fe40000000015 */
[-C--:B------:R-:W-:Y:S01]  /*10120*/  LEA.HI.X.SX32 R197, R197, R121.reuse, 0x1, P5 ;  /* 0x00000079c5c57211 */ /* 0x080fe200028f0eff */
[----:B------:R0:W-:Y:S01]  /*10130*/  STG.E.U16 [R152.64], R20 ;  /* 0x0000001498007986 */ /* 0x0001e2000c101506 */
[----:B------:R-:W-:Y:S02]  /*10140*/  IADD3 R202, P5, R202, R120, RZ ;  /* 0x00000078caca7210 */ /* 0x000fe40007fbe0ff */
[----:B------:R-:W-:Y:S01]  /*10150*/  PRMT R24, R34, 0x7632, R24 ;  /* 0x0000763222187816 */ /* 0x000fe20000000018 */
[----:B------:R-:W-:Y:S01]  /*10160*/  STG.E.U16 [R154.64], R22 ;  /* 0x000000169a007986 */ /* 0x000fe2000c101506 */
[----:B------:R-:W-:-:S02]  /*10170*/  LEA.HI.X.SX32 R195, R195, R121, 0x1, P4 ;  /* 0x00000079c3c37211 */ /* 0x000fc400020f0eff */
[-C--:B------:R-:W-:Y:S01]  /*10180*/  IADD3 R200, P4, R200, R120.reuse, RZ ;  /* 0x00000078c8c87210 */ /* 0x080fe20007f9e0ff */
[----:B------:R3:W-:Y:S01]  /*10190*/  STG.E.U16 [R156.64], R21 ;  /* 0x000000159c007986 */ /* 0x0007e2000c101506 */
[-C--:B------:R-:W-:Y:S02]  /*101a0*/  LEA.HI.X.SX32 R199, R199, R121.reuse, 0x1, P6 ;  /* 0x00000079c7c77211 */ /* 0x080fe400030f0eff */
[----:B-1----:R-:W-:Y:S01]  /*101b0*/  PRMT R29, R30, 0x7632, R29 ;  /* 0x000076321e1d7816 */ /* 0x002fe2000000001d */
[----:B------:R-:W-:Y:S01]  /*101c0*/  STG.E.U16 [R158.64], R34 ;  /* 0x000000229e007986 */ /* 0x000fe2000c101506 */
[----:B------:R-:W-:Y:S02]  /*101d0*/  IADD3 R204, P6, R204, R120, RZ ;  /* 0x00000078cccc7210 */ /* 0x000fe40007fde0ff */
[----:B------:R-:W-:Y:S01]  /*101e0*/  LEA.HI.X.SX32 R203, R203, R121, 0x1, P5 ;  /* 0x00000079cbcb7211 */ /* 0x000fe200028f0eff */
[----:B------:R1:W-:Y:S01]  /*101f0*/  STG.E.U16 [R160.64], R24 ;  /* 0x00000018a0007986 */ /* 0x0003e2000c101506 */
[----:B--2---:R-:W-:-:S02]  /*10200*/  PRMT R28, R26, 0x7632, R28 ;  /* 0x000076321a1c7816 */ /* 0x004fc4000000001c */
[-C--:B------:R-:W-:Y:S01]  /*10210*/  IADD3 R208, P5, R208, R120.reuse, RZ ;  /* 0x00000078d0d07210 */ /* 0x080fe20007fbe0ff */
[----:B------:R-:W-:Y:S01]  /*10220*/  STG.E.U16 [R162.64], R30 ;  /* 0x0000001ea2007986 */ /* 0x000fe2000c101506 */
[-C--:B------:R-:W-:Y:S02]  /*10230*/  LEA.HI.X.SX32 R201, R201, R121.reuse, 0x1, P4 ;  /* 0x00000079c9c97211 */ /* 0x080fe400020f0eff */
[----:B0-----:R-:W-:Y:S01]  /*10240*/  PRMT R20, R23, 0x7632, R20 ;  /* 0x0000763217147816 */ /* 0x001fe20000000014 */
[----:B------:R-:W-:Y:S01]  /*10250*/  STG.E.U16 [R164.64], R29 ;  /* 0x0000001da4007986 */ /* 0x000fe2000c101506 */
[-C--:B------:R-:W-:Y:S02]  /*10260*/  IADD3 R206, P4, R206, R120.reuse, RZ ;  /* 0x00000078cece7210 */ /* 0x080fe40007f9e0ff */
[----:B------:R-:W-:Y:S01]  /*10270*/  LEA.HI.X.SX32 R205, R205, R121, 0x1, P6 ;  /* 0x00000079cdcd7211 */ /* 0x000fe200030f0eff */
[----:B------:R-:W-:Y:S01]  /*10280*/  STG.E.U16 [R166.64], R26 ;  /* 0x0000001aa6007986 */ /* 0x000fe2000c101506 */
[----:B------:R-:W-:-:S02]  /*10290*/  IADD3 R210, P6, R210, R120, RZ ;  /* 0x00000078d2d27210 */ /* 0x000fc40007fde0ff */
[----:B---3--:R-:W-:Y:S01]  /*102a0*/  PRMT R21, R35, 0x7632, R21 ;  /* 0x0000763223157816 */ /* 0x008fe20000000015 */
[----:B------:R-:W-:Y:S01]  /*102b0*/  STG.E.U16 [R168.64], R28 ;  /* 0x0000001ca8007986 */ /* 0x000fe2000c101506 */
[-C--:B------:R-:W-:Y:S02]  /*102c0*/  LEA.HI.X.SX32 R209, R209, R121.reuse, 0x1, P5 ;  /* 0x00000079d1d17211 */ /* 0x080fe400028f0eff */
[-C--:B------:R-:W-:Y:S01]  /*102d0*/  IADD3 R214, P5, R214, R120.reuse, RZ ;  /* 0x00000078d6d67210 */ /* 0x080fe20007fbe0ff */
[----:B------:R0:W-:Y:S01]  /*102e0*/  STG.E.U16 [R170.64], R23 ;  /* 0x00000017aa007986 */ /* 0x0001e2000c101506 */
[----:B------:R-:W-:Y:S02]  /*102f0*/  PRMT R22, R31, 0x7632, R22 ;  /* 0x000076321f167816 */ /* 0x000fe40000000016 */
[----:B------:R-:W-:Y:S01]  /*10300*/  LEA.HI.X.SX32 R207, R207, R121, 0x1, P4 ;  /* 0x00000079cfcf7211 */ /* 0x000fe200020f0eff */
[----:B------:R2:W-:Y:S01]  /*10310*/  STG.E.U16 [R172.64], R20 ;  /* 0x00000014ac007986 */ /* 0x0005e2000c101506 */
[----:B------:R-:W-:-:S02]  /*10320*/  IADD3 R212, P4, R212, R120, RZ ;  /* 0x00000078d4d47210 */ /* 0x000fc40007f9e0ff */
[-C--:B------:R-:W-:Y:S01]  /*10330*/  LEA.HI.X.SX32 R211, R211, R121.reuse, 0x1, P6 ;  /* 0x00000079d3d37211 */ /* 0x080fe200030f0eff */
[----:B------:R-:W-:Y:S01]  /*10340*/  STG.E.U16 [R174.64], R35 ;  /* 0x00000023ae007986 */ /* 0x000fe2000c101506 */
[----:B-1----:R-:W-:Y:S02]  /*10350*/  PRMT R24, R27, 0x7632, R24 ;  /* 0x000076321b187816 */ /* 0x002fe40000000018 */
[-C--:B------:R-:W-:Y:S01]  /*10360*/  IADD3 R216, P6, R216, R120.reuse, RZ ;  /* 0x00000078d8d87210 */ /* 0x080fe20007fde0ff */
[----:B------:R1:W-:Y:S01]  /*10370*/  STG.E.U16 [R176.64], R21 ;  /* 0x00000015b0007986 */ /* 0x0003e2000c101506 */
[----:B------:R-:W-:Y:S02]  /*10380*/  LEA.HI.X.SX32 R215, R215, R121, 0x1, P5 ;  /* 0x00000079d7d77211 */ /* 0x000fe400028f0eff */
[----:B0-----:R-:W-:Y:S01]  /*10390*/  PRMT R23, R8, 0x7632, R23 ;  /* 0x0000763208177816 */ /* 0x001fe20000000017 */
[----:B------:R-:W-:Y:S01]  /*103a0*/  STG.E.U16 [R178.64], R31 ;  /* 0x0000001fb2007986 */ /* 0x000fe2000c101506 */
[----:B------:R-:W-:-:S02]  /*103b0*/  IADD3 R124, P5, R124, R120, RZ ;  /* 0x000000787c7c7210 */ /* 0x000fc40007fbe0ff */
[-C--:B------:R-:W-:Y:S01]  /*103c0*/  LEA.HI.X.SX32 R213, R213, R121.reuse, 0x1, P4 ;  /* 0x00000079d5d57211 */ /* 0x080fe200020f0eff */
[----:B------:R0:W-:Y:S01]  /*103d0*/  STG.E.U16 [R180.64], R22 ;  /* 0x00000016b4007986 */ /* 0x0001e2000c101506 */
[----:B--2---:R-:W-:Y:S02]  /*103e0*/  PRMT R20, R4, 0x7632, R20 ;  /* 0x0000763204147816 */ /* 0x004fe40000000014 */
[-C--:B------:R-:W-:Y:S01]  /*103f0*/  IADD3 R218, P4, R218, R120.reuse, RZ ;  /* 0x00000078dada7210 */ /* 0x080fe20007f9e0ff */
[----:B------:R-:W-:Y:S01]  /*10400*/  STG.E.U16 [R182.64], R27 ;  /* 0x0000001bb6007986 */ /* 0x000fe2000c101506 */
[----:B------:R-:W-:Y:S02]  /*10410*/  LEA.HI.X.SX32 R217, R217, R121, 0x1, P6 ;  /* 0x00000079d9d97211 */ /* 0x000fe400030f0eff */
[----:B------:R-:W-:Y:S01]  /*10420*/  IADD3 R126, P6, R126, R120, RZ ;  /* 0x000000787e7e7210 */ /* 0x000fe20007fde0ff */
[----:B------:R-:W-:Y:S01]  /*10430*/  STG.E.U16 [R184.64], R24 ;  /* 0x00000018b8007986 */ /* 0x000fe2000c101506 */
[----:B-1----:R-:W-:-:S02]  /*10440*/  PRMT R21, R16, 0x7632, R21 ;  /* 0x0000763210157816 */ /* 0x002fc40000000015 */
[-C--:B------:R-:W-:Y:S01]  /*10450*/  LEA.HI.X.SX32 R125, R125, R121.reuse, 0x1, P5 ;  /* 0x000000797d7d7211 */ /* 0x080fe200028f0eff */
[----:B------:R1:W-:Y:S01]  /*10460*/  STG.E.U16 [R186.64], R8 ;  /* 0x00000008ba007986 */ /* 0x0003e2000c101506 */
[-C--:B------:R-:W-:Y:S02]  /*10470*/  IADD3 R2, P5, R2, R120.reuse, RZ ;  /* 0x0000007802027210 */ /* 0x080fe40007fbe0ff */
[----:B0-----:R-:W-:Y:S01]  /*10480*/  PRMT R22, R12, 0x7632, R22 ;  /* 0x000076320c167816 */ /* 0x001fe20000000016 */
[----:B------:R-:W-:Y:S01]  /*10490*/  STG.E.U16 [R188.64], R23 ;  /* 0x00000017bc007986 */ /* 0x000fe2000c101506 */
[-C--:B------:R-:W-:Y:S02]  /*104a0*/  LEA.HI.X.SX32 R219, R219, R121.reuse, 0x1, P4 ;  /* 0x00000079dbdb7211 */ /* 0x080fe400020f0eff */
[----:B------:R-:W-:Y:S01]  /*104b0*/  IADD3 R122, P4, R122, R120, RZ ;  /* 0x000000787a7a7210 */ /* 0x000fe20007f9e0ff */
[----:B------:R0:W-:Y:S01]  /*104c0*/  STG.E.U16 [R190.64], R4 ;  /* 0x00000004be007986 */ /* 0x0001e2000c101506 */
[----:B------:R-:W-:-:S02]  /*104d0*/  LEA.HI.X.SX32 R127, R127, R121, 0x1, P6 ;  /* 0x000000797f7f7211 */ /* 0x000fc400030f0eff */
[-C--:B------:R-:W-:Y:S01]  /*104e0*/  IADD3 R36, P6, R36, R120.reuse, RZ ;  /* 0x0000007824247210 */ /* 0x080fe20007fde0ff */
[----:B------:R-:W-:Y:S01]  /*104f0*/  STG.E.U16 [R192.64], R20 ;  /* 0x00000014c0007986 */ /* 0x000fe2000c101506 */
[----:B-1----:R-:W-:Y:S02]  /*10500*/  PRMT R8, R9, 0x7632, R8 ;  /* 0x0000763209087816 */ /* 0x002fe40000000008 */
[-C--:B------:R-:W-:Y:S01]  /*10510*/  LEA.HI.X.SX32 R3, R3, R121.reuse, 0x1, P5 ;  /* 0x0000007903037211 */ /* 0x080fe200028f0eff */
[----:B------:R1:W-:Y:S01]  /*10520*/  STG.E.U16 [R194.64], R16 ;  /* 0x00000010c2007986 */ /* 0x0003e2000c101506 */
[----:B------:R-:W-:Y:S02]  /*10530*/  PRMT R24, R5, 0x7632, R24 ;  /* 0x0000763205187816 */ /* 0x000fe40000000018 */
[----:B------:R-:W-:Y:S01]  /*10540*/  IADD3 R40, P5, R40, R120, RZ ;  /* 0x0000007828287210 */ /* 0x000fe20007fbe0ff */
[----:B------:R-:W-:Y:S01]  /*10550*/  STG.E.U16 [R196.64], R21 ;  /* 0x00000015c4007986 */ /* 0x000fe2000c101506 */
[----:B------:R-:W-:-:S02]  /*10560*/  LEA.HI.X.SX32 R123, R123, R121, 0x1, P4 ;  /* 0x000000797b7b7211 */ /* 0x000fc400020f0eff */
[-C--:B------:R-:W-:Y:S01]  /*10570*/  IADD3 R38, P4, R38, R120.reuse, RZ ;  /* 0x0000007826267210 */ /* 0x080fe20007f9e0ff */
[----:B------:R-:W-:Y:S01]  /*10580*/  STG.E.U16 [R198.64], R12 ;  /* 0x0000000cc6007986 */ /* 0x000fe2000c101506 */
[-C--:B------:R-:W-:Y:S02]  /*10590*/  LEA.HI.X.SX32 R37, R37, R121.reuse, 0x1, P6 ;  /* 0x0000007925257211 */ /* 0x080fe400030f0eff */
[-C--:B------:R-:W-:Y:S01]  /*105a0*/  IADD3 R42, P6, R42, R120.reuse, RZ ;  /* 0x000000782a2a7210 */ /* 0x080fe20007fde0ff */
[----:B------:R-:W-:Y:S01]  /*105b0*/  STG.E.U16 [R200.64], R22 ;  /* 0x00000016c8007986 */ /* 0x000fe2000c101506 */
[-C--:B------:R-:W-:Y:S02]  /*105c0*/  LEA.HI.X.SX32 R41, R41, R121.reuse, 0x1, P5 ;  /* 0x0000007929297211 */ /* 0x080fe400028f0eff */
[----:B------:R-:W-:Y:S01]  /*105d0*/  IADD3 R46, P5, R46, R120, RZ ;  /* 0x000000782e2e7210 */ /* 0x000fe20007fbe0ff */
[----:B------:R2:W-:Y:S01]  /*105e0*/  STG.E.U16 [R202.64], R9 ;  /* 0x00000009ca007986 */ /* 0x0005e2000c101506 */
[----:B------:R-:W-:-:S02]  /*105f0*/  LEA.HI.X.SX32 R39, R39, R121, 0x1, P4 ;  /* 0x0000007927277211 */ /* 0x000fc400020f0eff */
[-C--:B------:R-:W-:Y:S01]  /*10600*/  IADD3 R44, P4, R44, R120.reuse, RZ ;  /* 0x000000782c2c7210 */ /* 0x080fe20007f9e0ff */
[----:B------:R-:W-:Y:S01]  /*10610*/  STG.E.U16 [R204.64], R8 ;  /* 0x00000008cc007986 */ /* 0x000fe2000c101506 */
[-C--:B------:R-:W-:Y:S02]  /*10620*/  LEA.HI.X.SX32 R43, R43, R121.reuse, 0x1, P6 ;  /* 0x000000792b2b7211 */ /* 0x080fe400030f0eff */
[-C--:B------:R-:W-:Y:S01]  /*10630*/  IADD3 R48, P6, R48, R120.reuse, RZ ;  /* 0x0000007830307210 */ /* 0x080fe20007fde0ff */
[----:B------:R3:W-:Y:S01]  /*10640*/  STG.E.U16 [R206.64], R5 ;  /* 0x00000005ce007986 */ /* 0x0007e2000c101506 */
[-C--:B------:R-:W-:Y:S02]  /*10650*/  LEA.HI.X.SX32 R47, R47, R121.reuse, 0x1, P5 ;  /* 0x000000792f2f7211 */ /* 0x080fe400028f0eff */
[----:B------:R-:W-:Y:S01]  /*10660*/  IADD3 R52, P5, R52, R120, RZ ;  /* 0x0000007834347210 */ /* 0x000fe20007fbe0ff */
[----:B------:R-:W4:Y:S01]  /*10670*/  LDS.128 R20, [R227] ;  /* 0x00000000e3147984 */ /* 0x000f220000000c00 */
[----:B------:R-:W-:-:S02]  /*10680*/  LEA.HI.X.SX32 R45, R45, R121, 0x1, P4 ;  /* 0x000000792d2d7211 */ /* 0x000fc400020f0eff */
[-C--:B------:R-:W-:Y:S01]  /*10690*/  IADD3 R50, P4, R50, R120.reuse, RZ ;  /* 0x0000007832327210 */ /* 0x080fe20007f9e0ff */
[----:B------:R-:W-:Y:S01]  /*106a0*/  STG.E.U16 [R208.64], R24 ;  /* 0x00000018d0007986 */ /* 0x000fe2000c101506 */
[-C--:B------:R-:W-:Y:S02]  /*106b0*/  LEA.HI.X.SX32 R49, R49, R121.reuse, 0x1, P6 ;  /* 0x0000007931317211 */ /* 0x080fe400030f0eff */
[-C--:B------:R-:W-:Y:S01]  /*106c0*/  IADD3 R54, P6, R54, R120.reuse, RZ ;  /* 0x0000007836367210 */ /* 0x080fe20007fde0ff */
[----:B------:R-:W4:Y:S01]  /*106d0*/  LDS.128 R24, [R226] ;  /* 0x00000000e2187984 */ /* 0x000f220000000c00 */
[-C--:B------:R-:W-:Y:S02]  /*106e0*/  LEA.HI.X.SX32 R53, R53, R121.reuse, 0x1, P5 ;  /* 0x0000007935357211 */ /* 0x080fe400028f0eff */
[----:B------:R-:W-:Y:S01]  /*106f0*/  IADD3 R58, P5, R58, R120, RZ ;  /* 0x000000783a3a7210 */ /* 0x000fe20007fbe0ff */
[----:B------:R-:W4:Y:S01]  /*10700*/  LDS.128 R28, [R225] ;  /* 0x00000000e11c7984 */ /* 0x000f220000000c00 */
[----:B------:R-:W-:-:S02]  /*10710*/  LEA.HI.X.SX32 R51, R51, R121, 0x1, P4 ;  /* 0x0000007933337211 */ /* 0x000fc400020f0eff */
[-C--:B------:R-:W-:Y:S01]  /*10720*/  IADD3 R56, P4, R56, R120.reuse, RZ ;  /* 0x0000007838387210 */ /* 0x080fe20007f9e0ff */
[----:B------:R-:W4:Y:S01]  /*10730*/  LDS.128 R32, [R224] ;  /* 0x00000000e0207984 */ /* 0x000f220000000c00 */
[-C--:B------:R-:W-:Y:S02]  /*10740*/  LEA.HI.X.SX32 R55, R55, R121.reuse, 0x1, P6 ;  /* 0x0000007937377211 */ /* 0x080fe400030f0eff */
[-C--:B------:R-:W-:Y:S01]  /*10750*/  IADD3 R60, P6, R60, R120.reuse, RZ ;  /* 0x000000783c3c7210 */ /* 0x080fe20007fde0ff */
[----:B------:R-:W-:Y:S01]  /*10760*/  STG.E.U16 [R210.64], R17 ;  /* 0x00000011d2007986 */ /* 0x000fe2000c101506 */
[----:B------:R-:W-:Y:S02]  /*10770*/  LEA.HI.X.SX32 R59, R59, R121, 0x1, P5 ;  /* 0x000000793b3b7211 */ /* 0x000fe400028f0eff */
[----:B------:R-:W-:Y:S02]  /*10780*/  IADD3 R64, P5, R64, R120, RZ ;  /* 0x0000007840407210 */ /* 0x000fe40007fbe0ff */
[----:B0-----:R-:W-:-:S02]  /*10790*/  PRMT R4, R17, 0x7632, R4 ;  /* 0x0000763211047816 */ /* 0x001fc40000000004 */
[-C--:B------:R-:W-:Y:S02]  /*107a0*/  LEA.HI.X.SX32 R57, R57, R121.reuse, 0x1, P4 ;  /* 0x0000007939397211 */ /* 0x080fe400020f0eff */
[-C--:B------:R-:W-:Y:S01]  /*107b0*/  IADD3 R62, P4, R62, R120.reuse, RZ ;  /* 0x000000783e3e7210 */ /* 0x080fe20007f9e0ff */
[----:B------:R0:W-:Y:S01]  /*107c0*/  STG.E.U16 [R212.64], R4 ;  /* 0x00000004d4007986 */ /* 0x0001e2000c101506 */
[-C--:B------:R-:W-:Y:S02]  /*107d0*/  LEA.HI.X.SX32 R61, R61, R121.reuse, 0x1, P6 ;  /* 0x000000793d3d7211 */ /* 0x080fe400030f0eff */
[----:B-1----:R-:W-:Y:S01]  /*107e0*/  PRMT R16, R13, 0x7632, R16 ;  /* 0x000076320d107816 */ /* 0x002fe20000000010 */
[----:B------:R-:W-:Y:S01]  /*107f0*/  STG.E.U16 [R214.64], R13 ;  /* 0x0000000dd6007986 */ /* 0x000fe2000c101506 */
[----:B------:R-:W-:Y:S02]  /*10800*/  IADD3 R66, P6, R66, R120, RZ ;  /* 0x0000007842427210 */ /* 0x000fe40007fde0ff */
[----:B------:R-:W-:Y:S01]  /*10810*/  LEA.HI.X.SX32 R65, R65, R121, 0x1, P5 ;  /* 0x0000007941417211 */ /* 0x000fe200028f0eff */
[----:B------:R-:W-:Y:S01]  /*10820*/  STG.E.U16 [R216.64], R16 ;  /* 0x00000010d8007986 */ /* 0x000fe2000c101506 */
[----:B--2---:R-:W-:-:S02]  /*10830*/  PRMT R9, R10, 0x7632, R9 ;  /* 0x000076320a097816 */ /* 0x004fc40000000009 */
[-C--:B------:R-:W-:Y:S01]  /*10840*/  IADD3 R70, P5, R70, R120.reuse, RZ ;  /* 0x0000007846467210 */ /* 0x080fe20007fbe0ff */
[----:B------:R-:W-:Y:S01]  /*10850*/  STG.E.U16 [R218.64], R10 ;  /* 0x0000000ada007986 */ /* 0x000fe2000c101506 */
[-C--:B------:R-:W-:Y:S02]  /*10860*/  LEA.HI.X.SX32 R63, R63, R121.reuse, 0x1, P4 ;  /* 0x000000793f3f7211 */ /* 0x080fe400020f0eff */
[----:B---3--:R-:W-:Y:S01]  /*10870*/  PRMT R5, R6, 0x7632, R5 ;  /* 0x0000763206057816 */ /* 0x008fe20000000005 */
[----:B------:R-:W-:Y:S01]  /*10880*/  STG.E.U16 [R124.64], R9 ;  /* 0x000000097c007986 */ /* 0x000fe2000c101506 */
[-C--:B------:R-:W-:Y:S02]  /*10890*/  IADD3 R68, P4, R68, R120.reuse, RZ ;  /* 0x0000007844447210 */ /* 0x080fe40007f9e0ff */
[----:B------:R-:W-:Y:S01]  /*108a0*/  LEA.HI.X.SX32 R67, R67, R121, 0x1, P6 ;  /* 0x0000007943437211 */ /* 0x000fe200030f0eff */
[----:B------:R-:W-:Y:S01]  /*108b0*/  STG.E.U16 [R126.64], R6 ;  /* 0x000000067e007986 */ /* 0x000fe2000c101506 */
[----:B------:R-:W-:-:S02]  /*108c0*/  IADD3 R72, P6, R72, R120, RZ ;  /* 0x0000007848487210 */ /* 0x000fc40007fde0ff */
[-C--:B------:R-:W-:Y:S01]  /*108d0*/  LEA.HI.X.SX32 R71, R71, R121.reuse, 0x1, P5 ;  /* 0x0000007947477211 */ /* 0x080fe200028f0eff */
[----:B------:R-:W-:Y:S01]  /*108e0*/  STG.E.U16 [R122.64], R5 ;  /* 0x000000057a007986 */ /* 0x000fe2000c101506 */
[-C--:B------:R-:W-:Y:S02]  /*108f0*/  IADD3 R76, P5, R76, R120.reuse, RZ ;  /* 0x000000784c4c7210 */ /* 0x080fe40007fbe0ff */
[-C--:B------:R-:W-:Y:S01]  /*10900*/  LEA.HI.X.SX32 R69, R69, R121.reuse, 0x1, P4 ;  /* 0x0000007945457211 */ /* 0x080fe200020f0eff */
[----:B------:R1:W-:Y:S01]  /*10910*/  STG.E.U16 [R2.64], R18 ;  /* 0x0000001202007986 */ /* 0x0003e2000c101506 */
[----:B0-----:R-:W-:Y:S02]  /*10920*/  PRMT R4, R18, 0x7632, R4 ;  /* 0x0000763212047816 */ /* 0x001fe40000000004 */
[-C--:B------:R-:W-:Y:S02]  /*10930*/  IADD3 R74, P4, R74, R120.reuse, RZ ;  /* 0x000000784a4a7210 */ /* 0x080fe40007f9e0ff */
[----:B------:R-:W-:Y:S01]  /*10940*/  LEA.HI.X.SX32 R73, R73, R121, 0x1, P6 ;  /* 0x0000007949497211 */ /* 0x000fe200030f0eff */
[----:B------:R0:W-:Y:S01]  /*10950*/  STG.E.U16 [R36.64], R4 ;  /* 0x0000000424007986 */ /* 0x0001e2000c101506 */
[----:B------:R-:W-:-:S02]  /*10960*/  IADD3 R78, P6, R78, R120, RZ ;  /* 0x000000784e4e7210 */ /* 0x000fc40007fde0ff */
[-C--:B------:R-:W-:Y:S01]  /*10970*/  LEA.HI.X.SX32 R77, R77, R121.reuse, 0x1, P5 ;  /* 0x000000794d4d7211 */ /* 0x080fe200028f0eff */
[----:B------:R-:W-:Y:S01]  /*10980*/  STG.E.U16 [R38.64], R14 ;  /* 0x0000000e26007986 */ /* 0x000fe2000c101506 */
[-C--:B------:R-:W-:Y:S02]  /*10990*/  IADD3 R82, P5, R82, R120.reuse, RZ ;  /* 0x0000007852527210 */ /* 0x080fe40007fbe0ff */
[----:B-1----:R-:W-:Y:S02]  /*109a0*/  PRMT R3, R14, 0x7632, R3 ;  /* 0x000076320e037816 */ /* 0x002fe40000000003 */
[----:B------:R-:W-:Y:S02]  /*109b0*/  PRMT R8, R11, 0x7632, R8 ;  /* 0x000076320b087816 */ /* 0x000fe40000000008 */
[----:B------:R-:W-:Y:S01]  /*109c0*/  LEA.HI.X.SX32 R75, R75, R121, 0x1, P4 ;  /* 0x000000794b4b7211 */ /* 0x000fe200020f0eff */
[----:B------:R4:W-:Y:S01]  /*109d0*/  STG.E.U16 [R40.64], R3 ;  /* 0x0000000328007986 */ /* 0x0009e2000c101506 */
[----:B------:R-:W-:-:S02]  /*109e0*/  IADD3 R80, P4, R80, R120, RZ ;  /* 0x0000007850507210 */ /* 0x000fc40007f9e0ff */
[-C--:B------:R-:W-:Y:S01]  /*109f0*/  LEA.HI.X.SX32 R79, R79, R121.reuse, 0x1, P6 ;  /* 0x000000794f4f7211 */ /* 0x080fe200030f0eff */
[----:B------:R-:W-:Y:S01]  /*10a00*/  STG.E.U16 [R42.64], R11 ;  /* 0x0000000b2a007986 */ /* 0x000fe2000c101506 */
[----:B------:R-:W-:Y:S02]  /*10a10*/  PRMT R5, R7, 0x7632, R5 ;  /* 0x0000763207057816 */ /* 0x000fe40000000005 */
[-C--:B------:R-:W-:Y:S01]  /*10a20*/  IADD3 R84, P6, R84, R120.reuse, RZ ;  /* 0x0000007854547210 */ /* 0x080fe20007fde0ff */
[----:B------:R-:W-:Y:S01]  /*10a30*/  STG.E.U16 [R44.64], R8 ;  /* 0x000000082c007986 */ /* 0x000fe2000c101506 */
[----:B------:R-:W-:Y:S02]  /*10a40*/  LEA.HI.X.SX32 R83, R83, R121, 0x1, P5 ;  /* 0x0000007953537211 */ /* 0x000fe400028f0eff */
[----:B------:R-:W-:Y:S01]  /*10a50*/  PRMT R2, R19, 0x7632, R2 ;  /* 0x0000763213027816 */ /* 0x000fe20000000002 */
[----:B------:R-:W-:Y:S01]  /*10a60*/  STG.E.U16 [R46.64], R7 ;  /* 0x000000072e007986 */ /* 0x000fe2000c101506 */
[----:B------:R-:W-:-:S02]  /*10a70*/  IADD3 R88, P5, R88, R120, RZ ;  /* 0x0000007858587210 */ /* 0x000fc40007fbe0ff */
[-C--:B------:R-:W-:Y:S01]  /*10a80*/  LEA.HI.X.SX32 R81, R81, R121.reuse, 0x1, P4 ;  /* 0x0000007951517211 */ /* 0x080fe200020f0eff */
[----:B------:R1:W-:Y:S01]  /*10a90*/  STG.E.U16 [R48.64], R5 ;  /* 0x0000000530007986 */ /* 0x0003e2000c101506 */
[----:B0-----:R-:W-:Y:S02]  /*10aa0*/  PRMT R4, R15, 0x7632, R4 ;  /* 0x000076320f047816 */ /* 0x001fe40000000004 */
[-C--:B------:R-:W-:Y:S01]  /*10ab0*/  IADD3 R86, P4, R86, R120.reuse, RZ ;  /* 0x0000007856567210 */ /* 0x080fe20007f9e0ff */
[----:B------:R-:W-:Y:S01]  /*10ac0*/  STG.E.U16 [R50.64], R19 ;  /* 0x0000001332007986 */ /* 0x000fe2000c101506 */
[----:B------:R-:W-:Y:S02]  /*10ad0*/  LEA.HI.X.SX32 R85, R85, R121, 0x1, P6 ;  /* 0x0000007955557211 */ /* 0x000fe400030f0eff */
[----:B------:R-:W-:Y:S01]  /*10ae0*/  IADD3 R90, P6, R90, R120, RZ ;  /* 0x000000785a5a7210 */ /* 0x000fe20007fde0ff */
[----:B------:R-:W-:Y:S01]  /*10af0*/  STG.E.U16 [R52.64], R2 ;  /* 0x0000000234007986 */ /* 0x000fe2000c101506 */
[----:B----4-:R-:W-:-:S02]  /*10b00*/  PRMT R3, R20, 0x7632, R3 ;  /* 0x0000763214037816 */ /* 0x010fc40000000003 */
[-C--:B------:R-:W-:Y:S01]  /*10b10*/  LEA.HI.X.SX32 R89, R89, R121.reuse, 0x1, P5 ;  /* 0x0000007959597211 */ /* 0x080fe200028f0eff */
[----:B------:R-:W-:Y:S01]  /*10b20*/  STG.E.U16 [R54.64], R15 ;  /* 0x0000000f36007986 */ /* 0x000fe2000c101506 */
[-C--:B------:R-:W-:Y:S02]  /*10b30*/  IADD3 R94, P5, R94, R120.reuse, RZ ;  /* 0x000000785e5e7210 */ /* 0x080fe40007fbe0ff */
[----:B------:R-:W-:Y:S01]  /*10b40*/  PRMT R6, R24, 0x7632, R6 ;  /* 0x0000763218067816 */ /* 0x000fe20000000006 */
[----:B------:R-:W-:Y:S01]  /*10b50*/  STG.E.U16 [R56.64], R4 ;  /* 0x0000000438007986 */ /* 0x000fe2000c101506 */
[-C--:B------:R-:W-:Y:S02]  /*10b60*/  LEA.HI.X.SX32 R87, R87, R121.reuse, 0x1, P4 ;  /* 0x0000007957577211 */ /* 0x080fe400020f0eff */
[----:B------:R-:W-:Y:S01]  /*10b70*/  IADD3 R92, P4, R92, R120, RZ ;  /* 0x000000785c5c7210 */ /* 0x000fe20007f9e0ff */
[----:B------:R-:W-:Y:S01]  /*10b80*/  STG.E.U16 [R58.64], R20 ;  /* 0x000000143a007986 */ /* 0x000fe2000c101506 */
[----:B------:R-:W-:-:S02]  /*10b90*/  LEA.HI.X.SX32 R91, R91, R121, 0x1, P6 ;  /* 0x000000795b5b7211 */ /* 0x000fc400030f0eff */
[----:B-1----:R-:W-:Y:S01]  /*10ba0*/  PRMT R5, R28, 0x7632, R5 ;  /* 0x000076321c057816 */ /* 0x002fe20000000005 */
[----:B------:R-:W-:Y:S01]  /*10bb0*/  STG.E.U16 [R60.64], R3 ;  /* 0x000000033c007986 */ /* 0x000fe2000c101506 */
[-C--:B------:R-:W-:Y:S02]  /*10bc0*/  IADD3 R96, P6, R96, R120.reuse, RZ ;  /* 0x0000007860607210 */ /* 0x080fe40007fde0ff */
[-C--:B------:R-:W-:Y:S01]  /*10bd0*/  LEA.HI.X.SX32 R95, R95, R121.reuse, 0x1, P5 ;  /* 0x000000795f5f7211 */ /* 0x080fe200028f0eff */
[----:B------:R-:W-:Y:S01]  /*10be0*/  STG.E.U16 [R62.64], R24 ;  /* 0x000000183e007986 */ /* 0x000fe2000c101506 */
[----:B------:R-:W-:Y:S02]  /*10bf0*/  PRMT R36, R32, 0x7632, R36 ;  /* 0x0000763220247816 */ /* 0x000fe40000000024 */
        /* <DEDUP_REMOVED lines=8> */
[----:B------:R-:W-:Y:S02]  /*10c80*/  IADD3 R102, P6, R249, R120, RZ ;  /* 0x00000078f9667210 */ /* 0x000fe40007fde0ff */
[----:B------:R-:W-:Y:S01]  /*10c90*/  PRMT R40, R25, 0x7632, R40 ;  /* 0x0000763219287816 */ /* 0x000fe20000000028 */
[----:B------:R-:W-:Y:S01]  /*10ca0*/  STG.E.U16 [R70.64], R32 ;  /* 0x0000002046007986 */ /* 0x000fe2000c101506 */
[----:B------:R-:W-:-:S02]  /*10cb0*/  LEA.HI.X.SX32 R101, R101, R121, 0x1, P5 ;  /* 0x0000007965657211 */ /* 0x000fc400028f0eff */
[-C--:B------:R-:W-:Y:S01]  /*10cc0*/  IADD3 R106, P5, R245, R120.reuse, RZ ;  /* 0x00000078f56a7210 */ /* 0x080fe20007fbe0ff */
[----:B------:R-:W-:Y:S01]  /*10cd0*/  STG.E.U16 [R72.64], R36 ;  /* 0x0000002448007986 */ /* 0x000fe2000c101506 */
[----:B------:R-:W-:Y:S02]  /*10ce0*/  PRMT R42, R29, 0x7632, R42 ;  /* 0x000076321d2a7816 */ /* 0x000fe4000000002a */
[-C--:B------:R-:W-:Y:S01]  /*10cf0*/  LEA.HI.X.SX32 R99, R99, R121.reuse, 0x1, P4 ;  /* 0x0000007963637211 */ /* 0x080fe200020f0eff */
[----:B------:R-:W-:Y:S01]  /*10d00*/  STG.E.U16 [R74.64], R21 ;  /* 0x000000154a007986 */ /* 0x000fe2000c101506 */
[----:B------:R-:W-:Y:S01]  /*10d10*/  IADD3 R104, P4, R247, R120, RZ ;  /* 0x00000078f7687210 */ /* 0x000fe20007f9e0ff */
[----:B0-----:R-:W-:Y:S01]  /*10d20*/  IMAD.HI R5, R232, 0x4, RZ ;  /* 0x00000004e8057827 */ /* 0x001fe200078e02ff */
[----:B------:R-:W-:Y:S01]  /*10d30*/  LEA.HI.X.SX32 R103, R103, R121, 0x1, P6 ;  /* 0x0000007967677211 */ /* 0x000fe200030f0eff */
[----:B------:R-:W-:Y:S01]  /*10d40*/  STG.E.U16 [R76.64], R38 ;  /* 0x000000264c007986 */ /* 0x000fe2000c101506 */
[----:B------:R-:W-:-:S02]  /*10d50*/  PRMT R44, R33, 0x7632, R44 ;  /* 0x00007632212c7816 */ /* 0x000fc4000000002c */
[-C--:B------:R-:W-:Y:S01]  /*10d60*/  IADD3 R108, P6, R243, R120.reuse, RZ ;  /* 0x00000078f36c7210 */ /* 0x080fe20007fde0ff */
[----:B------:R-:W-:Y:S01]  /*10d70*/  STG.E.U16 [R78.64], R25 ;  /* 0x000000194e007986 */ /* 0x000fe2000c101506 */
[-C--:B------:R-:W-:Y:S02]  /*10d80*/  LEA.HI.X.SX32 R107, R107, R121.reuse, 0x1, P5 ;  /* 0x000000796b6b7211 */ /* 0x080fe400028f0eff */
[----:B------:R-:W-:Y:S01]  /*10d90*/  PRMT R46, R22, 0x7632, R46 ;  /* 0x00007632162e7816 */ /* 0x000fe2000000002e */
[----:B------:R-:W-:Y:S01]  /*10da0*/  STG.E.U16 [R80.64], R40 ;  /* 0x0000002850007986 */ /* 0x000fe2000c101506 */
[----:B------:R-:W-:Y:S02]  /*10db0*/  IADD3 R112, P5, R239, R120, RZ ;  /* 0x00000078ef707210 */ /* 0x000fe40007fbe0ff */
[----:B------:R-:W-:Y:S01]  /*10dc0*/  LEA.HI.X.SX32 R105, R105, R121, 0x1, P4 ;  /* 0x0000007969697211 */ /* 0x000fe200020f0eff */
[----:B------:R-:W-:Y:S01]  /*10dd0*/  STG.E.U16 [R82.64], R29 ;  /* 0x0000001d52007986 */ /* 0x000fe2000c101506 */
[----:B------:R-:W-:-:S02]  /*10de0*/  PRMT R48, R26, 0x7632, R48 ;  /* 0x000076321a307816 */ /* 0x000fc40000000030 */
[-C--:B------:R-:W-:Y:S01]  /*10df0*/  IADD3 R110, P4, R241, R120.reuse, RZ ;  /* 0x00000078f16e7210 */ /* 0x080fe20007f9e0ff */
[----:B------:R-:W-:Y:S01]  /*10e00*/  STG.E.U16 [R84.64], R42 ;  /* 0x0000002a54007986 */ /* 0x000fe2000c101506 */
[-C--:B------:R-:W-:Y:S02]  /*10e10*/  LEA.HI.X.SX32 R109, R109, R121.reuse, 0x1, P6 ;  /* 0x000000796d6d7211 */ /* 0x080fe400030f0eff */
[-C--:B------:R-:W-:Y:S01]  /*10e20*/  IADD3 R114, P6, R237, R120.reuse, RZ ;  /* 0x00000078ed727210 */ /* 0x080fe20007fde0ff */
[----:B------:R-:W-:Y:S01]  /*10e30*/  STG.E.U16 [R86.64], R33 ;  /* 0x0000002156007986 */ /* 0x000fe2000c101506 */
[----:B------:R-:W-:Y:S01]  /*10e40*/  PRMT R50, R30, 0x7632, R50 ;  /* 0x000076321e327816 */ /* 0x000fe20000000032 */
[----:B------:R-:W-:Y:S01]  /*10e50*/  IMAD R237, R117, 0xfe, RZ ;  /* 0x000000fe75ed7824 */ /* 0x000fe200078e02ff */
[-C--:B------:R-:W-:Y:S01]  /*10e60*/  LEA.HI.X.SX32 R113, R113, R121.reuse, 0x1, P5 ;  /* 0x0000007971717211 */ /* 0x080fe200028f0eff */
[----:B------:R-:W-:Y:S01]  /*10e70*/  STG.E.U16 [R88.64], R44 ;  /* 0x0000002c58007986 */ /* 0x000fe2000c101506 */
[----:B------:R-:W-:Y:S01]  /*10e80*/  IADD3 R118, P5, R233, R120, RZ ;  /* 0x00000078e9767210 */ /* 0x000fe20007fbe0ff */
[----:B------:R-:W-:Y:S01]  /*10e90*/  IMAD R233, R117, 0x7d, RZ ;  /* 0x0000007d75e97824 */ /* 0x000fe200078e02ff */
[----:B------:R-:W-:Y:S01]  /*10ea0*/  PRMT R52, R34, 0x7632, R52 ;  /* 0x0000763222347816 */ /* 0x000fe20000000034 */
[----:B------:R-:W-:Y:S01]  /*10eb0*/  STG.E.U16 [R90.64], R22 ;  /* 0x000000165a007986 */ /* 0x000fe2000c101506 */
[----:B------:R-:W-:-:S02]  /*10ec0*/  LEA.HI.X.SX32 R111, R111, R121, 0x1, P4 ;  /* 0x000000796f6f7211 */ /* 0x000fc400020f0eff */
[-C--:B------:R-:W-:Y:S01]  /*10ed0*/  IADD3 R116, P4, R235, R120.reuse, RZ ;  /* 0x00000078eb747210 */ /* 0x080fe20007f9e0ff */
[----:B------:R-:W-:Y:S01]  /*10ee0*/  STG.E.U16 [R92.64], R46 ;  /* 0x0000002e5c007986 */ /* 0x000fe2000c101506 */
[----:B------:R-:W-:Y:S01]  /*10ef0*/  PRMT R54, R23, 0x7632, R54 ;  /* 0x0000763217367816 */ /* 0x000fe20000000036 */
[----:B------:R-:W-:Y:S01]  /*10f00*/  IMAD R235, R117, 0x7f, RZ ;  /* 0x0000007f75eb7824 */ /* 0x000fe200078e02ff */
[-C--:B------:R-:W-:Y:S01]  /*10f10*/  LEA.HI.X.SX32 R115, R115, R121.reuse, 0x1, P6 ;  /* 0x0000007973737211 */ /* 0x080fe200030f0eff */
[----:B------:R-:W-:Y:S01]  /*10f20*/  STG.E.U16 [R94.64], R26 ;  /* 0x0000001a5e007986 */ /* 0x000fe2000c101506 */
[----:B------:R-:W-:Y:S02]  /*10f30*/  IADD3 R120, P6, R237, R120, RZ ;  /* 0x00000078ed787210 */ /* 0x000fe40007fde0ff */
[----:B------:R-:W-:Y:S01]  /*10f40*/  PRMT R56, R27, 0x7632, R56 ;  /* 0x000076321b387816 */ /* 0x000fe20000000038 */
[----:B------:R-:W-:Y:S01]  /*10f50*/  STG.E.U16 [R96.64], R48 ;  /* 0x0000003060007986 */ /* 0x000fe2000c101506 */
[----:B------:R-:W-:-:S02]  /*10f60*/  LEA.HI.X.SX32 R117, R233, R121, 0x1, P4 ;  /* 0x00000079e9757211 */ /* 0x000fc400020f0eff */
[----:B------:R-:W-:Y:S01]  /*10f70*/  PRMT R58, R31, 0x7632, R58 ;  /* 0x000076321f3a7816 */ /* 0x000fe2000000003a */
[----:B------:R-:W-:Y:S01]  /*10f80*/  STG.E.U16 [R98.64], R30 ;  /* 0x0000001e62007986 */ /* 0x000fe2000c101506 */
[-C--:B------:R-:W-:Y:S02]  /*10f90*/  LEA.HI.X.SX32 R119, R119, R121.reuse, 0x1, P5 ;  /* 0x0000007977777211 */ /* 0x080fe400028f0eff */
[----:B------:R-:W-:Y:S01]  /*10fa0*/  LEA.HI.X.SX32 R121, R235, R121, 0x1, P6 ;  /* 0x00000079eb797211 */ /* 0x000fe200030f0eff */
[----:B------:R-:W-:Y:S01]  /*10fb0*/  STG.E.U16 [R100.64], R50 ;  /* 0x0000003264007986 */ /* 0x000fe2000c101506 */
[----:B------:R-:W-:Y:S02]  /*10fc0*/  PRMT R60, R35, 0x7632, R60 ;  /* 0x00007632233c7816 */ /* 0x000fe4000000003c */
[----:B------:R-:W-:Y:S01]  /*10fd0*/  FSEL R2, R221, -INF , P2 ;  /* 0xff800000dd027808 */ /* 0x000fe20001000000 */
[----:B------:R-:W-:Y:S01]  /*10fe0*/  STG.E.U16 [R102.64], R34 ;  /* 0x0000002266007986 */ /* 0x000fe2000c101506 */
[----:B------:R-:W-:-:S02]  /*10ff0*/  FSEL R3, R220, -INF , P1 ;  /* 0xff800000dc037808 */ /* 0x000fc40000800000 */
[----:B------:R-:W-:Y:S01]  /*11000*/  LOP3.LUT R7, R236, 0x1f8, RZ, 0xc0, !PT ;  /* 0x000001f8ec077812 */ /* 0x000fe200078ec0ff */
[----:B------:R-:W-:Y:S01]  /*11010*/  STG.E.U16 [R104.64], R52 ;  /* 0x0000003468007986 */ /* 0x000fe2000c101506 */
[----:B------:R-:W-:Y:S01]  /*11020*/  FFMA R229, R2, 0.69314718246459960938, R229 ;  /* 0x3f31721802e57823 */ /* 0x000fe200000000e5 */
[----:B------:R-:W-:Y:S01]  /*11030*/  SHF.L.U32 R6, R232, 0x2, RZ ;  /* 0x00000002e8067819 */ /* 0x000fe200000006ff */
[----:B------:R-:W-:Y:S01]  /*11040*/  FFMA R230, R3, 0.69314718246459960938, R230 ;  /* 0x3f31721803e67823 */ /* 0x000fe200000000e6 */
[----:B------:R-:W-:Y:S01]  /*11050*/  STG.E.U16 [R106.64], R23 ;  /* 0x000000176a007986 */ /* 0x000fe2000c101506 */
[----:B------:R-:W-:-:S03]  /*11060*/  IMAD R2, R234, c[0x0][0x1cc], RZ ;  /* 0x00007300ea027a24 */ /* 0x000fc600078e02ff */
[----:B------:R-:W-:Y:S01]  /*11070*/  STG.E.U16 [R108.64], R54 ;  /* 0x000000366c007986 */ /* 0x000fe2000c101506 */
[C---:B------:R-:W-:Y:S01]  /*11080*/  IMAD.HI R4, R2.reuse, 0x4, RZ ;  /* 0x0000000402047827 */ /* 0x040fe200078e02ff */
[----:B------:R-:W-:Y:S02]  /*11090*/  SHF.L.U32 R3, R2, 0x2, RZ ;  /* 0x0000000202037819 */ /* 0x000fe400000006ff */
[----:B------:R-:W-:Y:S02]  /*110a0*/  STG.E.U16 [R110.64], R27 ;  /* 0x0000001b6e007986 */ /* 0x000fe4000c101506 */
[----:B------:R-:W-:Y:S02]  /*110b0*/  IADD3 R2, P0, P1, R6, c[0x0][0x180], R3 ;  /* 0x0000600006027a10 */ /* 0x000fe4000791e003 */
[----:B------:R-:W-:Y:S02]  /*110c0*/  STG.E.U16 [R112.64], R56 ;  /* 0x0000003870007986 */ /* 0x000fe4000c101506 */
[----:B------:R-:W-:-:S02]  /*110d0*/  IADD3.X R3, R5, c[0x0][0x184], R4, P0, P1 ;  /* 0x0000610005037a10 */ /* 0x000fc400007e2404 */
[----:B------:R-:W-:Y:S04]  /*110e0*/  STG.E.U16 [R114.64], R31 ;  /* 0x0000001f72007986 */ /* 0x000fe8000c101506 */
[----:B------:R-:W-:Y:S04]  /*110f0*/  STG.E.U16 [R116.64], R58 ;  /* 0x0000003a74007986 */ /* 0x000fe8000c101506 */
[----:B------:R-:W-:Y:S04]  /*11100*/  STG.E.U16 [R118.64], R35 ;  /* 0x0000002376007986 */ /* 0x000fe8000c101506 */
[----:B------:R-:W-:Y:S04]  /*11110*/  STG.E.U16 [R120.64], R60 ;  /* 0x0000003c78007986 */ /* 0x000fe8000c101506 */
[----:B------:R-:W-:Y:S06]  /*11120*/  BAR.SYNC.DEFER_BLOCKING 0x0 ;  /* 0x0000000000007b1d */ /* 0x000fec0000010000 */
[----:B------:R-:W-:Y:S04]  /*11130*/  STS.64 [R7], R228 ;  /* 0x000000e407007388 */ /* 0x000fe80000000a00 */
[----:B------:R-:W-:Y:S04]  /*11140*/  STS.64 [R7+0x200], R230 ;  /* 0x000200e607007388 */ /* 0x000fe80000000a00 */
[----:B------:R-:W-:Y:S06]  /*11150*/  BAR.SYNC.DEFER_BLOCKING 0x0 ;  /* 0x0000000000007b1d */ /* 0x000fec0000010000 */
[----:B------:R-:W0:Y:S04]  /*11160*/  LDS R9, [R0] ;  /* 0x0000000000097984 */ /* 0x000e280000000800 */
[----:B0-----:R-:W-:Y:S01]  /*11170*/  STG.E [R2.64], R9 ;  /* 0x0000000902007986 */ /* 0x001fe2000c101906 */
[----:B------:R-:W-:Y:S05]  /*11180*/  EXIT ;  /* 0x000000000000794d */ /* 0x000fea0003800000 */
.L_x_2:
[----:B------:R-:W-:-:S00]  /*11190*/  BRA `(.L_x_2) ;  /* 0xfffffff000007947 */ /* 0x000fc0000383ffff */
[----:B------:R-:W-:-:S00]  /*111a0*/  NOP ;  /* 0x0000000000007918 */ /* 0x000fc00000000000 */
        /* <DEDUP_REMOVED lines=13> */
.L_x_3:


//--------------------- .nv.global.init           --------------------------
	.section	.nv.global.init,"aw",@progbits
.nv.global.init:
	.type		_$_str,@object
	.size		_$_str,(.L_0 - _$_str)
_$_str:
        /*0000*/ 	.byte	0x5f, 0x5f, 0x43, 0x55, 0x44, 0x41, 0x5f, 0x46, 0x54, 0x5a, 0x00
.L_0:


//--------------------- .nv.shared.attn_fwd       --------------------------
	.section	.nv.shared.attn_fwd,"aw",@nobits
	.sectionflags	@""
	.align	16
